//
// Generated by NVIDIA NVVM Compiler
//
// Compiler Build ID: CL-36424714
// Cuda compilation tools, release 13.0, V13.0.88
// Based on NVVM 20.0.0
//

.version 9.0
.target sm_100
.address_size 64

	// .globl	_Z12get_gradientP4nodeP17attribute_id_pairPfS3_i
// _ZZ12get_gradientP4nodeP17attribute_id_pairPfS3_iE8cur_node_$_0 has been demoted
// _ZZ12get_gradientP4nodeP17attribute_id_pairPfS3_iE8cur_node_$_1 has been demoted
// _ZZ12get_gradientP4nodeP17attribute_id_pairPfS3_iE8cur_node_$_4 has been demoted
// _ZZ15set_key_segmentP4nodePiiE8cur_node_$_1 has been demoted
// _ZZ15set_key_segmentP4nodePiiE8cur_node_$_4 has been demoted
// _ZZ8get_gainP4nodePfiE8cur_node_$_1 has been demoted
// _ZZ8get_gainP4nodePfiE8cur_node_$_4 has been demoted
// _ZZ20get_best_split_pointP4nodePfiP17attribute_id_pairE8cur_node_$_1 has been demoted
// _ZZ20get_best_split_pointP4nodePfiP17attribute_id_pairE8cur_node_$_4 has been demoted
// _ZZ11set_counterP4nodePfPiS2_iPbP17attribute_id_pairE8cur_node_$_1 has been demoted
// _ZZ11set_counterP4nodePfPiS2_iPbP17attribute_id_pairE8cur_node_$_4 has been demoted
// _ZZ11set_counterP4nodePfPiS2_iPbP17attribute_id_pairE8cur_node_$_5 has been demoted
// _ZZ11set_counterP4nodePfPiS2_iPbP17attribute_id_pairE8cur_node_$_6 has been demoted
// _ZZ17creat_child_nodesP4nodeiPiS1_iE8cur_node_$_0 has been demoted
// _ZZ17creat_child_nodesP4nodeiPiS1_iE8cur_node_$_1 has been demoted
// _ZZ17creat_child_nodesP4nodeiPiS1_iE8cur_node_$_4 has been demoted
// _ZZ17creat_child_nodesP4nodeiPiS1_iE8cur_node_$_5 has been demoted
// _ZZ17creat_child_nodesP4nodeiPiS1_iE8cur_node_$_6 has been demoted
// _ZZ17creat_child_nodesP4nodeiPiS1_iE8cur_node_$_7 has been demoted
// _ZZ17creat_child_nodesP4nodeiPiS1_iE19num_node_next_level has been demoted
// _ZZ10split_nodeP4nodePiiPbP17attribute_id_pairS4_E8cur_node_$_1 has been demoted
// _ZZ10split_nodeP4nodePiiPbP17attribute_id_pairS4_E8cur_node_$_4 has been demoted
// _ZZ10split_nodeP4nodePiiPbP17attribute_id_pairS4_E8cur_node_$_6 has been demoted
// _ZZ35set_key_buffer_for_prediction_valueP4nodePfiP17attribute_id_pairiPiS1_E8cur_node_$_1 has been demoted
// _ZZ35set_key_buffer_for_prediction_valueP4nodePfiP17attribute_id_pairiPiS1_E8cur_node_$_4 has been demoted
// _ZZN3cub18CUB_300001_SM_10006detail11scan_by_key21DeviceScanByKeyKernelINS2_10policy_hubIPiffN4cuda3std3__44plusIvEEE10Policy1000ES5_PfSD_NS0_24ReduceByKeyScanTileStateIfiLb1EEENS8_8equal_toIvEESA_NS0_8NullTypeEjfiEEvT0_PT9_T1_T2_T3_iT4_T5_T6_T7_E12temp_storage has been demoted
// _ZZN3cub18CUB_300001_SM_10006detail11scan_by_key21DeviceScanByKeyKernelINS2_10policy_hubIPiffN4cuda3std3__44plusIvEEE10Policy1000ES5_PfSD_NS0_24ReduceByKeyScanTileStateIfiLb1EEENS8_8equal_toIvEESA_NS0_8NullTypeEmfiEEvT0_PT9_T1_T2_T3_iT4_T5_T6_T7_E12temp_storage has been demoted
// _ZZN3cub18CUB_300001_SM_10006detail11scan_by_key21DeviceScanByKeyKernelINS2_10policy_hubIPiiiN4cuda3std3__44plusIvEEE10Policy1000ES5_S5_S5_NS0_24ReduceByKeyScanTileStateIiiLb1EEENS8_8equal_toIvEESA_ijiiEEvT0_PT9_T1_T2_T3_iT4_T5_T6_T7_E12temp_storage has been demoted
// _ZZN3cub18CUB_300001_SM_10006detail11scan_by_key21DeviceScanByKeyKernelINS2_10policy_hubIPiiiN4cuda3std3__44plusIvEEE10Policy1000ES5_S5_S5_NS0_24ReduceByKeyScanTileStateIiiLb1EEENS8_8equal_toIvEESA_imiiEEvT0_PT9_T1_T2_T3_iT4_T5_T6_T7_E12temp_storage has been demoted
.global .align 1 .b8 _ZN34_INTERNAL_2076b4ec_4_k_cu_b23e1bcc4cuda3std3__45__cpo5beginE[1];
.global .align 1 .b8 _ZN34_INTERNAL_2076b4ec_4_k_cu_b23e1bcc4cuda3std3__45__cpo3endE[1];
.global .align 1 .b8 _ZN34_INTERNAL_2076b4ec_4_k_cu_b23e1bcc4cuda3std3__45__cpo6cbeginE[1];
.global .align 1 .b8 _ZN34_INTERNAL_2076b4ec_4_k_cu_b23e1bcc4cuda3std3__45__cpo4cendE[1];
.global .align 1 .b8 _ZN34_INTERNAL_2076b4ec_4_k_cu_b23e1bcc4cuda3std3__45__cpo6rbeginE[1];
.global .align 1 .b8 _ZN34_INTERNAL_2076b4ec_4_k_cu_b23e1bcc4cuda3std3__45__cpo4rendE[1];
.global .align 1 .b8 _ZN34_INTERNAL_2076b4ec_4_k_cu_b23e1bcc4cuda3std3__45__cpo7crbeginE[1];
.global .align 1 .b8 _ZN34_INTERNAL_2076b4ec_4_k_cu_b23e1bcc4cuda3std3__45__cpo5crendE[1];
.global .align 1 .b8 _ZN34_INTERNAL_2076b4ec_4_k_cu_b23e1bcc4cuda3std3__436_GLOBAL__N__2076b4ec_4_k_cu_b23e1bcc6ignoreE[1];
.global .align 1 .b8 _ZN34_INTERNAL_2076b4ec_4_k_cu_b23e1bcc4cuda3std3__419piecewise_constructE[1];
.global .align 1 .b8 _ZN34_INTERNAL_2076b4ec_4_k_cu_b23e1bcc4cuda3std3__48in_placeE[1];
.global .align 1 .b8 _ZN34_INTERNAL_2076b4ec_4_k_cu_b23e1bcc4cuda3std3__420unreachable_sentinelE[1];
.global .align 1 .b8 _ZN34_INTERNAL_2076b4ec_4_k_cu_b23e1bcc4cuda3std3__47nulloptE[1];
.global .align 1 .b8 _ZN34_INTERNAL_2076b4ec_4_k_cu_b23e1bcc4cuda3std3__48unexpectE[1];
.global .align 1 .b8 _ZN34_INTERNAL_2076b4ec_4_k_cu_b23e1bcc4cuda3std6ranges3__45__cpo4swapE[1];
.global .align 1 .b8 _ZN34_INTERNAL_2076b4ec_4_k_cu_b23e1bcc4cuda3std6ranges3__45__cpo9iter_moveE[1];
.global .align 1 .b8 _ZN34_INTERNAL_2076b4ec_4_k_cu_b23e1bcc4cuda3std6ranges3__45__cpo5beginE[1];
.global .align 1 .b8 _ZN34_INTERNAL_2076b4ec_4_k_cu_b23e1bcc4cuda3std6ranges3__45__cpo3endE[1];
.global .align 1 .b8 _ZN34_INTERNAL_2076b4ec_4_k_cu_b23e1bcc4cuda3std6ranges3__45__cpo6cbeginE[1];
.global .align 1 .b8 _ZN34_INTERNAL_2076b4ec_4_k_cu_b23e1bcc4cuda3std6ranges3__45__cpo4cendE[1];
.global .align 1 .b8 _ZN34_INTERNAL_2076b4ec_4_k_cu_b23e1bcc4cuda3std6ranges3__45__cpo7advanceE[1];
.global .align 1 .b8 _ZN34_INTERNAL_2076b4ec_4_k_cu_b23e1bcc4cuda3std6ranges3__45__cpo9iter_swapE[1];
.global .align 1 .b8 _ZN34_INTERNAL_2076b4ec_4_k_cu_b23e1bcc4cuda3std6ranges3__45__cpo4nextE[1];
.global .align 1 .b8 _ZN34_INTERNAL_2076b4ec_4_k_cu_b23e1bcc4cuda3std6ranges3__45__cpo4prevE[1];
.global .align 1 .b8 _ZN34_INTERNAL_2076b4ec_4_k_cu_b23e1bcc4cuda3std6ranges3__45__cpo4dataE[1];
.global .align 1 .b8 _ZN34_INTERNAL_2076b4ec_4_k_cu_b23e1bcc4cuda3std6ranges3__45__cpo5cdataE[1];
.global .align 1 .b8 _ZN34_INTERNAL_2076b4ec_4_k_cu_b23e1bcc4cuda3std6ranges3__45__cpo4sizeE[1];
.global .align 1 .b8 _ZN34_INTERNAL_2076b4ec_4_k_cu_b23e1bcc4cuda3std6ranges3__45__cpo5ssizeE[1];
.global .align 1 .b8 _ZN34_INTERNAL_2076b4ec_4_k_cu_b23e1bcc4cuda3std6ranges3__45__cpo8distanceE[1];
.global .align 1 .b8 _ZN34_INTERNAL_2076b4ec_4_k_cu_b23e1bcc6thrust24THRUST_300001_SM_1000_NS8cuda_cub3parE[1];
.global .align 1 .b8 _ZN34_INTERNAL_2076b4ec_4_k_cu_b23e1bcc6thrust24THRUST_300001_SM_1000_NS8cuda_cub10par_nosyncE[1];
.global .align 1 .b8 _ZN34_INTERNAL_2076b4ec_4_k_cu_b23e1bcc6thrust24THRUST_300001_SM_1000_NS6system6detail10sequential3seqE[1];
.global .align 1 .b8 _ZN34_INTERNAL_2076b4ec_4_k_cu_b23e1bcc6thrust24THRUST_300001_SM_1000_NS6system3cpp3parE[1];
.global .align 1 .b8 _ZN34_INTERNAL_2076b4ec_4_k_cu_b23e1bcc6thrust24THRUST_300001_SM_1000_NS12placeholders2_1E[1];
.global .align 1 .b8 _ZN34_INTERNAL_2076b4ec_4_k_cu_b23e1bcc6thrust24THRUST_300001_SM_1000_NS12placeholders2_2E[1];
.global .align 1 .b8 _ZN34_INTERNAL_2076b4ec_4_k_cu_b23e1bcc6thrust24THRUST_300001_SM_1000_NS12placeholders2_3E[1];
.global .align 1 .b8 _ZN34_INTERNAL_2076b4ec_4_k_cu_b23e1bcc6thrust24THRUST_300001_SM_1000_NS12placeholders2_4E[1];
.global .align 1 .b8 _ZN34_INTERNAL_2076b4ec_4_k_cu_b23e1bcc6thrust24THRUST_300001_SM_1000_NS12placeholders2_5E[1];
.global .align 1 .b8 _ZN34_INTERNAL_2076b4ec_4_k_cu_b23e1bcc6thrust24THRUST_300001_SM_1000_NS12placeholders2_6E[1];
.global .align 1 .b8 _ZN34_INTERNAL_2076b4ec_4_k_cu_b23e1bcc6thrust24THRUST_300001_SM_1000_NS12placeholders2_7E[1];
.global .align 1 .b8 _ZN34_INTERNAL_2076b4ec_4_k_cu_b23e1bcc6thrust24THRUST_300001_SM_1000_NS12placeholders2_8E[1];
.global .align 1 .b8 _ZN34_INTERNAL_2076b4ec_4_k_cu_b23e1bcc6thrust24THRUST_300001_SM_1000_NS12placeholders2_9E[1];
.global .align 1 .b8 _ZN34_INTERNAL_2076b4ec_4_k_cu_b23e1bcc6thrust24THRUST_300001_SM_1000_NS12placeholders3_10E[1];
.global .align 1 .b8 _ZN34_INTERNAL_2076b4ec_4_k_cu_b23e1bcc6thrust24THRUST_300001_SM_1000_NS3seqE[1];
.global .align 1 .b8 _ZN34_INTERNAL_2076b4ec_4_k_cu_b23e1bcc6thrust24THRUST_300001_SM_1000_NS6deviceE[1];
.extern .shared .align 16 .b8 shared_mem[];
.extern .shared .align 16 .b8 _ZN6thrust24THRUST_300001_SM_1000_NS8cuda_cub4core6detail5shmemE[];

.visible .entry _Z12get_gradientP4nodeP17attribute_id_pairPfS3_i(
	.param .u64 .ptr .align 1 _Z12get_gradientP4nodeP17attribute_id_pairPfS3_i_param_0,
	.param .u64 .ptr .align 1 _Z12get_gradientP4nodeP17attribute_id_pairPfS3_i_param_1,
	.param .u64 .ptr .align 1 _Z12get_gradientP4nodeP17attribute_id_pairPfS3_i_param_2,
	.param .u64 .ptr .align 1 _Z12get_gradientP4nodeP17attribute_id_pairPfS3_i_param_3,
	.param .u32 _Z12get_gradientP4nodeP17attribute_id_pairPfS3_i_param_4
)
{
	.reg .pred 	%p<4>;
	.reg .b32 	%r<17>;
	.reg .b32 	%f<6>;
	.reg .b64 	%rd<17>;
	// demoted variable
	.shared .align 4 .f32 _ZZ12get_gradientP4nodeP17attribute_id_pairPfS3_iE8cur_node_$_0;
	// demoted variable
	.shared .align 4 .u32 _ZZ12get_gradientP4nodeP17attribute_id_pairPfS3_iE8cur_node_$_1;
	// demoted variable
	.shared .align 4 .u32 _ZZ12get_gradientP4nodeP17attribute_id_pairPfS3_iE8cur_node_$_4;
	ld.param.u64 	%rd4, [_Z12get_gradientP4nodeP17attribute_id_pairPfS3_i_param_0];
	ld.param.u64 	%rd5, [_Z12get_gradientP4nodeP17attribute_id_pairPfS3_i_param_1];
	ld.param.u64 	%rd6, [_Z12get_gradientP4nodeP17attribute_id_pairPfS3_i_param_2];
	ld.param.u64 	%rd7, [_Z12get_gradientP4nodeP17attribute_id_pairPfS3_i_param_3];
	ld.param.u32 	%r8, [_Z12get_gradientP4nodeP17attribute_id_pairPfS3_i_param_4];
	mov.u32 	%r1, %tid.x;
	setp.ne.s32 	%p1, %r1, 0;
	@%p1 bra 	$L__BB0_2;
	cvta.to.global.u64 	%rd8, %rd4;
	mov.u32 	%r9, %ctaid.x;
	add.s32 	%r10, %r8, %r9;
	mul.wide.s32 	%rd9, %r10, 32;
	add.s64 	%rd10, %rd8, %rd9;
	ld.global.f32 	%f2, [%rd10];
	ld.global.u32 	%r11, [%rd10+4];
	ld.global.u32 	%r12, [%rd10+16];
	st.shared.f32 	[_ZZ12get_gradientP4nodeP17attribute_id_pairPfS3_iE8cur_node_$_0], %f2;
	st.shared.u32 	[_ZZ12get_gradientP4nodeP17attribute_id_pairPfS3_iE8cur_node_$_1], %r11;
	st.shared.u32 	[_ZZ12get_gradientP4nodeP17attribute_id_pairPfS3_iE8cur_node_$_4], %r12;
$L__BB0_2:
	bar.sync 	0;
	ld.shared.u32 	%r13, [_ZZ12get_gradientP4nodeP17attribute_id_pairPfS3_iE8cur_node_$_1];
	shl.b32 	%r2, %r13, 2;
	setp.ge.s32 	%p2, %r1, %r2;
	@%p2 bra 	$L__BB0_5;
	ld.shared.u32 	%r14, [_ZZ12get_gradientP4nodeP17attribute_id_pairPfS3_iE8cur_node_$_4];
	ld.shared.f32 	%f1, [_ZZ12get_gradientP4nodeP17attribute_id_pairPfS3_iE8cur_node_$_0];
	mov.u32 	%r3, %ntid.x;
	cvta.to.global.u64 	%rd1, %rd5;
	cvta.to.global.u64 	%rd2, %rd6;
	cvta.to.global.u64 	%rd3, %rd7;
	add.s32 	%r4, %r2, %r14;
	add.s32 	%r16, %r14, %r1;
$L__BB0_4:
	mul.wide.s32 	%rd11, %r16, 8;
	add.s64 	%rd12, %rd1, %rd11;
	ld.global.u32 	%r15, [%rd12+4];
	mul.wide.s32 	%rd13, %r15, 4;
	add.s64 	%rd14, %rd2, %rd13;
	ld.global.f32 	%f3, [%rd14];
	sub.f32 	%f4, %f1, %f3;
	add.f32 	%f5, %f4, %f4;
	mul.wide.s32 	%rd15, %r16, 4;
	add.s64 	%rd16, %rd3, %rd15;
	st.global.f32 	[%rd16], %f5;
	add.s32 	%r16, %r16, %r3;
	setp.lt.s32 	%p3, %r16, %r4;
	@%p3 bra 	$L__BB0_4;
$L__BB0_5:
	ret;

}
	// .globl	_Z15set_key_segmentP4nodePii
.visible .entry _Z15set_key_segmentP4nodePii(
	.param .u64 .ptr .align 1 _Z15set_key_segmentP4nodePii_param_0,
	.param .u64 .ptr .align 1 _Z15set_key_segmentP4nodePii_param_1,
	.param .u32 _Z15set_key_segmentP4nodePii_param_2
)
{
	.reg .pred 	%p<4>;
	.reg .b32 	%r<19>;
	.reg .b64 	%rd<9>;
	// demoted variable
	.shared .align 4 .u32 _ZZ15set_key_segmentP4nodePiiE8cur_node_$_1;
	// demoted variable
	.shared .align 4 .u32 _ZZ15set_key_segmentP4nodePiiE8cur_node_$_4;
	ld.param.u64 	%rd2, [_Z15set_key_segmentP4nodePii_param_0];
	ld.param.u64 	%rd3, [_Z15set_key_segmentP4nodePii_param_1];
	ld.param.u32 	%r11, [_Z15set_key_segmentP4nodePii_param_2];
	mov.u32 	%r12, %ctaid.x;
	add.s32 	%r1, %r11, %r12;
	mov.u32 	%r2, %tid.x;
	setp.ne.s32 	%p1, %r2, 0;
	@%p1 bra 	$L__BB1_2;
	cvta.to.global.u64 	%rd4, %rd2;
	mul.wide.s32 	%rd5, %r1, 32;
	add.s64 	%rd6, %rd4, %rd5;
	ld.global.u32 	%r13, [%rd6+4];
	ld.global.u32 	%r14, [%rd6+16];
	st.shared.u32 	[_ZZ15set_key_segmentP4nodePiiE8cur_node_$_1], %r13;
	st.shared.u32 	[_ZZ15set_key_segmentP4nodePiiE8cur_node_$_4], %r14;
$L__BB1_2:
	bar.sync 	0;
	ld.shared.u32 	%r3, [_ZZ15set_key_segmentP4nodePiiE8cur_node_$_1];
	shl.b32 	%r4, %r3, 2;
	setp.ge.s32 	%p2, %r2, %r4;
	@%p2 bra 	$L__BB1_5;
	ld.shared.u32 	%r15, [_ZZ15set_key_segmentP4nodePiiE8cur_node_$_4];
	shl.b32 	%r5, %r1, 2;
	mov.u32 	%r6, %ntid.x;
	cvta.to.global.u64 	%rd1, %rd3;
	add.s32 	%r7, %r4, %r15;
	add.s32 	%r18, %r15, %r2;
$L__BB1_4:
	div.s32 	%r16, %r18, %r3;
	add.s32 	%r17, %r5, %r16;
	mul.wide.s32 	%rd7, %r18, 4;
	add.s64 	%rd8, %rd1, %rd7;
	st.global.u32 	[%rd8], %r17;
	add.s32 	%r18, %r18, %r6;
	setp.lt.s32 	%p3, %r18, %r7;
	@%p3 bra 	$L__BB1_4;
$L__BB1_5:
	ret;

}
	// .globl	_Z8get_gainP4nodePfi
.visible .entry _Z8get_gainP4nodePfi(
	.param .u64 .ptr .align 1 _Z8get_gainP4nodePfi_param_0,
	.param .u64 .ptr .align 1 _Z8get_gainP4nodePfi_param_1,
	.param .u32 _Z8get_gainP4nodePfi_param_2
)
{
	.reg .pred 	%p<14>;
	.reg .b32 	%r<66>;
	.reg .b32 	%f<20>;
	.reg .b64 	%rd<21>;
	// demoted variable
	.shared .align 4 .u32 _ZZ8get_gainP4nodePfiE8cur_node_$_1;
	// demoted variable
	.shared .align 4 .u32 _ZZ8get_gainP4nodePfiE8cur_node_$_4;
	ld.param.u64 	%rd2, [_Z8get_gainP4nodePfi_param_0];
	ld.param.u64 	%rd3, [_Z8get_gainP4nodePfi_param_1];
	ld.param.u32 	%r27, [_Z8get_gainP4nodePfi_param_2];
	cvta.to.global.u64 	%rd1, %rd3;
	mov.u32 	%r1, %tid.x;
	setp.ne.s32 	%p1, %r1, 0;
	@%p1 bra 	$L__BB2_2;
	cvta.to.global.u64 	%rd4, %rd2;
	mov.u32 	%r28, %ctaid.x;
	add.s32 	%r29, %r27, %r28;
	mul.wide.s32 	%rd5, %r29, 32;
	add.s64 	%rd6, %rd4, %rd5;
	ld.global.u32 	%r30, [%rd6+4];
	ld.global.u32 	%r31, [%rd6+16];
	st.shared.u32 	[_ZZ8get_gainP4nodePfiE8cur_node_$_1], %r30;
	st.shared.u32 	[_ZZ8get_gainP4nodePfiE8cur_node_$_4], %r31;
$L__BB2_2:
	bar.sync 	0;
	ld.shared.u32 	%r2, [_ZZ8get_gainP4nodePfiE8cur_node_$_4];
	ld.shared.u32 	%r3, [_ZZ8get_gainP4nodePfiE8cur_node_$_1];
	shl.b32 	%r32, %r3, 2;
	add.s32 	%r4, %r32, %r2;
	setp.ge.s32 	%p2, %r1, %r32;
	@%p2 bra 	$L__BB2_9;
	mov.u32 	%r5, %ntid.x;
	add.s32 	%r60, %r2, %r1;
$L__BB2_4:
	rem.s32 	%r8, %r60, %r3;
	setp.eq.s32 	%p3, %r8, 3;
	@%p3 bra 	$L__BB2_8;
	setp.gt.s32 	%p4, %r8, -1;
	sub.s32 	%r33, %r8, %r3;
	setp.lt.s32 	%p5, %r33, -1;
	and.pred  	%p6, %p4, %p5;
	@%p6 bra 	$L__BB2_7;
	mul.wide.s32 	%rd11, %r60, 4;
	add.s64 	%rd12, %rd1, %rd11;
	mov.b32 	%r41, 0;
	st.global.u32 	[%rd12], %r41;
	bra.uni 	$L__BB2_8;
$L__BB2_7:
	div.s32 	%r34, %r60, %r3;
	mad.lo.s32 	%r35, %r3, %r34, %r3;
	mul.wide.s32 	%rd7, %r60, 4;
	add.s64 	%rd8, %rd1, %rd7;
	ld.global.f32 	%f1, [%rd8];
	mul.wide.s32 	%rd9, %r35, 4;
	add.s64 	%rd10, %rd1, %rd9;
	ld.global.f32 	%f2, [%rd10+-4];
	sub.f32 	%f3, %f2, %f1;
	shl.b32 	%r36, %r8, 1;
	add.s32 	%r37, %r36, 2;
	cvt.rn.f32.s32 	%f4, %r37;
	not.b32 	%r38, %r8;
	add.s32 	%r39, %r3, %r38;
	shl.b32 	%r40, %r39, 1;
	cvt.rn.f32.s32 	%f5, %r40;
	add.f32 	%f6, %f1, %f3;
	mul.f32 	%f7, %f1, %f1;
	add.f32 	%f8, %f4, 0f3F800000;
	div.rn.f32 	%f9, %f7, %f8;
	mul.f32 	%f10, %f3, %f3;
	add.f32 	%f11, %f5, 0f3F800000;
	div.rn.f32 	%f12, %f10, %f11;
	add.f32 	%f13, %f9, %f12;
	mul.f32 	%f14, %f6, %f6;
	add.f32 	%f15, %f4, %f5;
	add.f32 	%f16, %f15, 0fBF800000;
	div.rn.f32 	%f17, %f14, %f16;
	sub.f32 	%f18, %f13, %f17;
	mul.f32 	%f19, %f18, 0f3F000000;
	st.global.f32 	[%rd8], %f19;
$L__BB2_8:
	add.s32 	%r60, %r60, %r5;
	setp.lt.s32 	%p7, %r60, %r4;
	@%p7 bra 	$L__BB2_4;
$L__BB2_9:
	bar.sync 	0;
	ld.shared.u32 	%r10, [_ZZ8get_gainP4nodePfiE8cur_node_$_4];
	mul.lo.s32 	%r11, %r3, %r1;
	add.s32 	%r42, %r11, %r10;
	add.s32 	%r63, %r42, -1;
	mov.u32 	%r43, %ntid.x;
	mul.lo.s32 	%r13, %r3, %r43;
	setp.ge.s32 	%p8, %r63, %r4;
	@%p8 bra 	$L__BB2_17;
	add.s32 	%r44, %r11, %r13;
	add.s32 	%r45, %r10, %r44;
	add.s32 	%r46, %r45, -1;
	max.s32 	%r47, %r46, %r4;
	sub.s32 	%r48, %r47, %r45;
	add.s32 	%r49, %r48, 1;
	setp.ne.s32 	%p9, %r49, 0;
	selp.u32 	%r50, 1, 0, %p9;
	selp.s32 	%r51, -1, 0, %p9;
	add.s32 	%r52, %r49, %r51;
	div.u32 	%r53, %r52, %r13;
	add.s32 	%r14, %r53, %r50;
	and.b32  	%r54, %r14, 3;
	setp.eq.s32 	%p10, %r54, 3;
	@%p10 bra 	$L__BB2_14;
	add.s32 	%r62, %r10, %r11;
	add.s32 	%r55, %r14, 1;
	and.b32  	%r56, %r55, 3;
	neg.s32 	%r61, %r56;
$L__BB2_12:
	.pragma "nounroll";
	mul.wide.s32 	%rd13, %r63, 4;
	add.s64 	%rd14, %rd1, %rd13;
	mov.b32 	%r57, 0;
	st.global.u32 	[%rd14], %r57;
	add.s32 	%r63, %r63, %r13;
	add.s32 	%r62, %r62, %r13;
	add.s32 	%r61, %r61, 1;
	setp.ne.s32 	%p11, %r61, 0;
	@%p11 bra 	$L__BB2_12;
	add.s32 	%r63, %r62, -1;
$L__BB2_14:
	setp.lt.u32 	%p12, %r14, 3;
	@%p12 bra 	$L__BB2_17;
	mul.wide.s32 	%rd17, %r13, 4;
	shl.b32 	%r59, %r13, 2;
$L__BB2_16:
	mul.wide.s32 	%rd15, %r63, 4;
	add.s64 	%rd16, %rd1, %rd15;
	mov.b32 	%r58, 0;
	st.global.u32 	[%rd16], %r58;
	add.s64 	%rd18, %rd16, %rd17;
	st.global.u32 	[%rd18], %r58;
	add.s64 	%rd19, %rd18, %rd17;
	st.global.u32 	[%rd19], %r58;
	add.s64 	%rd20, %rd19, %rd17;
	st.global.u32 	[%rd20], %r58;
	add.s32 	%r63, %r59, %r63;
	setp.lt.s32 	%p13, %r63, %r4;
	@%p13 bra 	$L__BB2_16;
$L__BB2_17:
	ret;

}
	// .globl	_Z20get_best_split_pointP4nodePfiP17attribute_id_pair
.visible .entry _Z20get_best_split_pointP4nodePfiP17attribute_id_pair(
	.param .u64 .ptr .align 1 _Z20get_best_split_pointP4nodePfiP17attribute_id_pair_param_0,
	.param .u64 .ptr .align 1 _Z20get_best_split_pointP4nodePfiP17attribute_id_pair_param_1,
	.param .u32 _Z20get_best_split_pointP4nodePfiP17attribute_id_pair_param_2,
	.param .u64 .ptr .align 1 _Z20get_best_split_pointP4nodePfiP17attribute_id_pair_param_3
)
{
	.reg .pred 	%p<25>;
	.reg .b32 	%r<100>;
	.reg .b32 	%f<35>;
	.reg .b64 	%rd<19>;
	// demoted variable
	.shared .align 4 .u32 _ZZ20get_best_split_pointP4nodePfiP17attribute_id_pairE8cur_node_$_1;
	// demoted variable
	.shared .align 4 .u32 _ZZ20get_best_split_pointP4nodePfiP17attribute_id_pairE8cur_node_$_4;
	ld.param.u64 	%rd4, [_Z20get_best_split_pointP4nodePfiP17attribute_id_pair_param_0];
	ld.param.u64 	%rd5, [_Z20get_best_split_pointP4nodePfiP17attribute_id_pair_param_1];
	ld.param.u32 	%r48, [_Z20get_best_split_pointP4nodePfiP17attribute_id_pair_param_2];
	ld.param.u64 	%rd3, [_Z20get_best_split_pointP4nodePfiP17attribute_id_pair_param_3];
	cvta.to.global.u64 	%rd1, %rd5;
	cvta.to.global.u64 	%rd6, %rd4;
	mov.u32 	%r49, %ctaid.x;
	add.s32 	%r50, %r48, %r49;
	mov.u32 	%r1, %tid.x;
	setp.ne.s32 	%p1, %r1, 0;
	mul.wide.s32 	%rd7, %r50, 32;
	add.s64 	%rd2, %rd6, %rd7;
	@%p1 bra 	$L__BB3_2;
	ld.global.u32 	%r51, [%rd2+4];
	ld.global.u32 	%r52, [%rd2+16];
	st.shared.u32 	[_ZZ20get_best_split_pointP4nodePfiP17attribute_id_pairE8cur_node_$_1], %r51;
	st.shared.u32 	[_ZZ20get_best_split_pointP4nodePfiP17attribute_id_pairE8cur_node_$_4], %r52;
$L__BB3_2:
	bar.sync 	0;
	ld.shared.u32 	%r2, [_ZZ20get_best_split_pointP4nodePfiP17attribute_id_pairE8cur_node_$_4];
	add.s32 	%r90, %r2, %r1;
	ld.shared.u32 	%r4, [_ZZ20get_best_split_pointP4nodePfiP17attribute_id_pairE8cur_node_$_1];
	shl.b32 	%r5, %r4, 2;
	setp.ge.s32 	%p2, %r1, %r5;
	@%p2 bra 	$L__BB3_19;
	mov.u32 	%r55, %ntid.x;
	min.u32 	%r96, %r55, %r5;
	add.s32 	%r56, %r5, %r2;
	add.s32 	%r84, %r90, %r96;
	max.s32 	%r57, %r84, %r56;
	setp.lt.s32 	%p3, %r84, %r56;
	selp.u32 	%r58, 1, 0, %p3;
	add.s32 	%r59, %r84, %r58;
	sub.s32 	%r60, %r57, %r59;
	div.u32 	%r61, %r60, %r96;
	add.s32 	%r62, %r61, %r58;
	add.s32 	%r8, %r62, 1;
	and.b32  	%r9, %r8, 3;
	setp.lt.u32 	%p4, %r62, 3;
	mov.f32 	%f31, 0f00000000;
	mov.b32 	%r95, -1;
	@%p4 bra 	$L__BB3_6;
	and.b32  	%r64, %r8, -4;
	shl.b32 	%r65, %r96, 1;
	add.s32 	%r86, %r90, %r65;
	shl.b32 	%r11, %r96, 2;
	mad.lo.s32 	%r85, %r96, 3, %r90;
	neg.s32 	%r83, %r64;
	mov.f32 	%f31, 0f00000000;
	mov.b32 	%r95, -1;
	cvt.u64.u32 	%rd10, %r11;
$L__BB3_5:
	mul.wide.s32 	%rd8, %r90, 4;
	add.s64 	%rd9, %rd1, %rd8;
	ld.global.f32 	%f15, [%rd9];
	setp.gt.f32 	%p5, %f15, %f31;
	selp.f32 	%f16, %f15, %f31, %p5;
	selp.b32 	%r66, %r90, %r95, %p5;
	add.s32 	%r67, %r90, %r96;
	add.s64 	%rd11, %rd9, %rd10;
	ld.global.f32 	%f17, [%rd11];
	setp.gt.f32 	%p6, %f17, %f16;
	selp.f32 	%f18, %f17, %f16, %p6;
	selp.b32 	%r68, %r84, %r66, %p6;
	add.s32 	%r69, %r67, %r96;
	add.s64 	%rd12, %rd11, %rd10;
	ld.global.f32 	%f19, [%rd12];
	setp.gt.f32 	%p7, %f19, %f18;
	selp.f32 	%f20, %f19, %f18, %p7;
	selp.b32 	%r70, %r86, %r68, %p7;
	add.s32 	%r71, %r69, %r96;
	add.s64 	%rd13, %rd12, %rd10;
	ld.global.f32 	%f21, [%rd13];
	setp.gt.f32 	%p8, %f21, %f20;
	selp.f32 	%f31, %f21, %f20, %p8;
	selp.b32 	%r95, %r85, %r70, %p8;
	add.s32 	%r90, %r71, %r96;
	add.s32 	%r86, %r86, %r11;
	add.s32 	%r85, %r85, %r11;
	add.s32 	%r84, %r84, %r11;
	add.s32 	%r83, %r83, 4;
	setp.ne.s32 	%p9, %r83, 0;
	@%p9 bra 	$L__BB3_5;
$L__BB3_6:
	setp.eq.s32 	%p10, %r9, 0;
	@%p10 bra 	$L__BB3_9;
	neg.s32 	%r92, %r9;
$L__BB3_8:
	.pragma "nounroll";
	mul.wide.s32 	%rd14, %r90, 4;
	add.s64 	%rd15, %rd1, %rd14;
	ld.global.f32 	%f22, [%rd15];
	setp.gt.f32 	%p11, %f22, %f31;
	selp.f32 	%f31, %f22, %f31, %p11;
	selp.b32 	%r95, %r90, %r95, %p11;
	add.s32 	%r90, %r90, %r96;
	add.s32 	%r92, %r92, 1;
	setp.ne.s32 	%p12, %r92, 0;
	@%p12 bra 	$L__BB3_8;
$L__BB3_9:
	shl.b32 	%r37, %r96, 4;
	setp.lt.u32 	%p13, %r96, 2;
	@%p13 bra 	$L__BB3_17;
	shl.b32 	%r72, %r1, 2;
	mov.u32 	%r73, shared_mem;
	add.s32 	%r38, %r73, %r72;
	add.s32 	%r39, %r38, %r37;
$L__BB3_11:
	mov.u32 	%r40, %r96;
	add.s32 	%r74, %r40, 1;
	shr.u32 	%r96, %r74, 1;
	setp.lt.u32 	%p14, %r1, %r96;
	setp.ge.s32 	%p15, %r1, %r40;
	or.pred  	%p16, %p15, %p14;
	@%p16 bra 	$L__BB3_13;
	st.shared.f32 	[%r38], %f31;
	st.shared.u32 	[%r39], %r95;
$L__BB3_13:
	bar.sync 	0;
	add.s32 	%r75, %r96, %r1;
	setp.ge.u32 	%p17, %r1, %r96;
	setp.ge.s32 	%p18, %r75, %r40;
	or.pred  	%p19, %p17, %p18;
	@%p19 bra 	$L__BB3_16;
	ld.shared.u32 	%r76, [_ZZ20get_best_split_pointP4nodePfiP17attribute_id_pairE8cur_node_$_4];
	add.s32 	%r77, %r76, %r75;
	shl.b32 	%r78, %r77, 2;
	add.s32 	%r44, %r73, %r78;
	ld.shared.f32 	%f9, [%r44];
	setp.leu.f32 	%p20, %f9, %f31;
	@%p20 bra 	$L__BB3_16;
	add.s32 	%r80, %r44, %r37;
	ld.shared.u32 	%r95, [%r80];
	mov.f32 	%f31, %f9;
$L__BB3_16:
	setp.gt.u32 	%p21, %r40, 2;
	@%p21 bra 	$L__BB3_11;
$L__BB3_17:
	setp.ne.s32 	%p22, %r1, 0;
	setp.leu.f32 	%p23, %f31, 0f00000000;
	or.pred  	%p24, %p22, %p23;
	@%p24 bra 	$L__BB3_19;
	st.global.u32 	[%rd2+24], %r95;
	sub.s32 	%r81, %r95, %r2;
	div.s32 	%r82, %r81, %r4;
	st.global.u32 	[%rd2+20], %r82;
	cvta.to.global.u64 	%rd16, %rd3;
	mul.wide.s32 	%rd17, %r95, 8;
	add.s64 	%rd18, %rd16, %rd17;
	ld.global.f32 	%f23, [%rd18];
	ld.global.f32 	%f24, [%rd18+8];
	add.f32 	%f25, %f23, %f24;
	mul.f32 	%f26, %f25, 0f3F000000;
	st.global.f32 	[%rd2+28], %f26;
$L__BB3_19:
	ret;

}
	// .globl	_Z11set_counterP4nodePfPiS2_iPbP17attribute_id_pair
.visible .entry _Z11set_counterP4nodePfPiS2_iPbP17attribute_id_pair(
	.param .u64 .ptr .align 1 _Z11set_counterP4nodePfPiS2_iPbP17attribute_id_pair_param_0,
	.param .u64 .ptr .align 1 _Z11set_counterP4nodePfPiS2_iPbP17attribute_id_pair_param_1,
	.param .u64 .ptr .align 1 _Z11set_counterP4nodePfPiS2_iPbP17attribute_id_pair_param_2,
	.param .u64 .ptr .align 1 _Z11set_counterP4nodePfPiS2_iPbP17attribute_id_pair_param_3,
	.param .u32 _Z11set_counterP4nodePfPiS2_iPbP17attribute_id_pair_param_4,
	.param .u64 .ptr .align 1 _Z11set_counterP4nodePfPiS2_iPbP17attribute_id_pair_param_5,
	.param .u64 .ptr .align 1 _Z11set_counterP4nodePfPiS2_iPbP17attribute_id_pair_param_6
)
{
	.reg .pred 	%p<17>;
	.reg .b16 	%rs<7>;
	.reg .b32 	%r<99>;
	.reg .b64 	%rd<36>;
	// demoted variable
	.shared .align 4 .u32 _ZZ11set_counterP4nodePfPiS2_iPbP17attribute_id_pairE8cur_node_$_1;
	// demoted variable
	.shared .align 4 .u32 _ZZ11set_counterP4nodePfPiS2_iPbP17attribute_id_pairE8cur_node_$_4;
	// demoted variable
	.shared .align 4 .u32 _ZZ11set_counterP4nodePfPiS2_iPbP17attribute_id_pairE8cur_node_$_5;
	// demoted variable
	.shared .align 4 .u32 _ZZ11set_counterP4nodePfPiS2_iPbP17attribute_id_pairE8cur_node_$_6;
	ld.param.u64 	%rd6, [_Z11set_counterP4nodePfPiS2_iPbP17attribute_id_pair_param_0];
	ld.param.u64 	%rd7, [_Z11set_counterP4nodePfPiS2_iPbP17attribute_id_pair_param_2];
	ld.param.u64 	%rd8, [_Z11set_counterP4nodePfPiS2_iPbP17attribute_id_pair_param_3];
	ld.param.u32 	%r48, [_Z11set_counterP4nodePfPiS2_iPbP17attribute_id_pair_param_4];
	ld.param.u64 	%rd9, [_Z11set_counterP4nodePfPiS2_iPbP17attribute_id_pair_param_5];
	ld.param.u64 	%rd10, [_Z11set_counterP4nodePfPiS2_iPbP17attribute_id_pair_param_6];
	cvta.to.global.u64 	%rd1, %rd9;
	cvta.to.global.u64 	%rd2, %rd10;
	mov.u32 	%r1, %ctaid.x;
	add.s32 	%r2, %r48, %r1;
	mov.u32 	%r3, %tid.x;
	setp.ne.s32 	%p1, %r3, 0;
	@%p1 bra 	$L__BB4_2;
	cvta.to.global.u64 	%rd11, %rd6;
	mul.wide.s32 	%rd12, %r2, 32;
	add.s64 	%rd13, %rd11, %rd12;
	ld.global.u32 	%r49, [%rd13+4];
	ld.global.u32 	%r50, [%rd13+16];
	ld.global.u32 	%r51, [%rd13+20];
	ld.global.u32 	%r52, [%rd13+24];
	st.shared.u32 	[_ZZ11set_counterP4nodePfPiS2_iPbP17attribute_id_pairE8cur_node_$_1], %r49;
	st.shared.u32 	[_ZZ11set_counterP4nodePfPiS2_iPbP17attribute_id_pairE8cur_node_$_4], %r50;
	st.shared.u32 	[_ZZ11set_counterP4nodePfPiS2_iPbP17attribute_id_pairE8cur_node_$_5], %r51;
	st.shared.u32 	[_ZZ11set_counterP4nodePfPiS2_iPbP17attribute_id_pairE8cur_node_$_6], %r52;
$L__BB4_2:
	bar.sync 	0;
	ld.shared.u32 	%r4, [_ZZ11set_counterP4nodePfPiS2_iPbP17attribute_id_pairE8cur_node_$_6];
	setp.eq.s32 	%p2, %r4, -1;
	@%p2 bra 	$L__BB4_25;
	ld.shared.u32 	%r5, [_ZZ11set_counterP4nodePfPiS2_iPbP17attribute_id_pairE8cur_node_$_4];
	ld.shared.u32 	%r6, [_ZZ11set_counterP4nodePfPiS2_iPbP17attribute_id_pairE8cur_node_$_1];
	shl.b32 	%r7, %r6, 2;
	setp.ge.s32 	%p3, %r3, %r7;
	@%p3 bra 	$L__BB4_25;
	mov.u32 	%r54, %ntid.x;
	min.u32 	%r55, %r54, %r7;
	mul.lo.s32 	%r56, %r1, %r54;
	shl.b32 	%r57, %r56, 1;
	min.u32 	%r58, %r5, %r57;
	add.s32 	%r59, %r58, %r3;
	cvta.to.global.u64 	%rd14, %rd8;
	mul.wide.s32 	%rd15, %r59, 4;
	add.s64 	%rd16, %rd14, %rd15;
	st.global.u32 	[%rd16], %r2;
	cvta.to.global.u64 	%rd17, %rd7;
	add.s64 	%rd3, %rd17, %rd15;
	mov.b32 	%r97, 0;
	st.global.u32 	[%rd3], %r97;
	shl.b32 	%r60, %r55, 2;
	cvt.u64.u32 	%rd18, %r60;
	add.s64 	%rd19, %rd16, %rd18;
	st.global.u32 	[%rd19], %r2;
	add.s64 	%rd4, %rd3, %rd18;
	st.global.u32 	[%rd4], %r97;
	add.s32 	%r61, %r7, %r55;
	add.s32 	%r62, %r61, -1;
	div.s32 	%r63, %r62, %r55;
	mul.lo.s32 	%r8, %r63, %r3;
	add.s32 	%r83, %r8, %r5;
	ld.shared.u32 	%r64, [_ZZ11set_counterP4nodePfPiS2_iPbP17attribute_id_pairE8cur_node_$_5];
	mad.lo.s32 	%r10, %r64, %r6, %r5;
	add.s32 	%r11, %r83, %r63;
	setp.lt.s32 	%p4, %r63, 1;
	mov.u32 	%r98, %r97;
	@%p4 bra 	$L__BB4_24;
	setp.gt.s32 	%p5, %r10, %r4;
	@%p5 bra 	$L__BB4_8;
	mov.b32 	%r98, 0;
	mov.u32 	%r97, %r98;
$L__BB4_7:
	mul.wide.s32 	%rd20, %r83, 8;
	add.s64 	%rd21, %rd2, %rd20;
	ld.global.u32 	%r38, [%rd21+4];
	mov.u32 	%r94, %r10;
	bra.uni 	$L__BB4_20;
$L__BB4_8:
	add.s32 	%r69, %r83, 1;
	max.s32 	%r70, %r69, %r11;
	sub.s32 	%r12, %r70, %r83;
	and.b32  	%r13, %r12, 7;
	sub.s32 	%r71, %r8, %r70;
	add.s32 	%r72, %r71, %r5;
	setp.gt.u32 	%p9, %r72, -8;
	mov.b32 	%r97, 0;
	@%p9 bra 	$L__BB4_11;
	and.b32  	%r97, %r12, -8;
	neg.s32 	%r81, %r97;
	add.s64 	%rd5, %rd1, 3;
$L__BB4_10:
	.pragma "nounroll";
	cvt.s64.s32 	%rd28, %r83;
	add.s64 	%rd29, %rd5, %rd28;
	mov.b16 	%rs3, 0;
	st.global.u8 	[%rd29+-3], %rs3;
	st.global.u8 	[%rd29+-2], %rs3;
	st.global.u8 	[%rd29+-1], %rs3;
	st.global.u8 	[%rd29], %rs3;
	st.global.u8 	[%rd29+1], %rs3;
	st.global.u8 	[%rd29+2], %rs3;
	st.global.u8 	[%rd29+3], %rs3;
	st.global.u8 	[%rd29+4], %rs3;
	add.s32 	%r81, %r81, 8;
	add.s32 	%r83, %r83, 8;
	setp.ne.s32 	%p10, %r81, 0;
	@%p10 bra 	$L__BB4_10;
$L__BB4_11:
	setp.eq.s32 	%p11, %r13, 0;
	mov.b32 	%r98, 0;
	@%p11 bra 	$L__BB4_24;
	and.b32  	%r23, %r12, 3;
	setp.lt.u32 	%p12, %r13, 4;
	@%p12 bra 	$L__BB4_14;
	cvt.s64.s32 	%rd30, %r83;
	add.s64 	%rd31, %rd1, %rd30;
	mov.b16 	%rs4, 0;
	st.global.u8 	[%rd31], %rs4;
	st.global.u8 	[%rd31+1], %rs4;
	st.global.u8 	[%rd31+2], %rs4;
	st.global.u8 	[%rd31+3], %rs4;
	add.s32 	%r97, %r97, 4;
	add.s32 	%r83, %r83, 4;
$L__BB4_14:
	setp.eq.s32 	%p13, %r23, 0;
	@%p13 bra 	$L__BB4_24;
	setp.eq.s32 	%p14, %r23, 1;
	@%p14 bra 	$L__BB4_17;
	cvt.s64.s32 	%rd32, %r83;
	add.s64 	%rd33, %rd1, %rd32;
	mov.b16 	%rs5, 0;
	st.global.u8 	[%rd33], %rs5;
	st.global.u8 	[%rd33+1], %rs5;
	add.s32 	%r97, %r97, 2;
	add.s32 	%r83, %r83, 2;
$L__BB4_17:
	and.b32  	%r78, %r12, 1;
	setp.eq.b32 	%p15, %r78, 1;
	not.pred 	%p16, %p15;
	@%p16 bra 	$L__BB4_24;
	cvt.s64.s32 	%rd34, %r83;
	add.s64 	%rd35, %rd1, %rd34;
	mov.b16 	%rs6, 0;
	st.global.u8 	[%rd35], %rs6;
	add.s32 	%r97, %r97, 1;
	bra.uni 	$L__BB4_24;
$L__BB4_19:
	add.s32 	%r39, %r94, 1;
	setp.eq.s32 	%p7, %r94, %r4;
	mov.u32 	%r94, %r39;
	@%p7 bra 	$L__BB4_22;
$L__BB4_20:
	mul.wide.s32 	%rd22, %r94, 8;
	add.s64 	%rd23, %rd2, %rd22;
	ld.global.u32 	%r66, [%rd23+4];
	setp.ne.s32 	%p6, %r38, %r66;
	@%p6 bra 	$L__BB4_19;
	cvt.s64.s32 	%rd26, %r83;
	add.s64 	%rd27, %rd1, %rd26;
	mov.b16 	%rs2, 1;
	st.global.u8 	[%rd27], %rs2;
	add.s32 	%r98, %r98, 1;
	bra.uni 	$L__BB4_23;
$L__BB4_22:
	cvt.s64.s32 	%rd24, %r83;
	add.s64 	%rd25, %rd1, %rd24;
	mov.b16 	%rs1, 0;
	st.global.u8 	[%rd25], %rs1;
	add.s32 	%r97, %r97, 1;
$L__BB4_23:
	add.s32 	%r83, %r83, 1;
	setp.lt.s32 	%p8, %r83, %r11;
	@%p8 bra 	$L__BB4_7;
$L__BB4_24:
	st.global.u32 	[%rd3], %r98;
	st.global.u32 	[%rd4], %r97;
$L__BB4_25:
	ret;

}
	// .globl	_Z17creat_child_nodesP4nodeiPiS1_i
.visible .entry _Z17creat_child_nodesP4nodeiPiS1_i(
	.param .u64 .ptr .align 1 _Z17creat_child_nodesP4nodeiPiS1_i_param_0,
	.param .u32 _Z17creat_child_nodesP4nodeiPiS1_i_param_1,
	.param .u64 .ptr .align 1 _Z17creat_child_nodesP4nodeiPiS1_i_param_2,
	.param .u64 .ptr .align 1 _Z17creat_child_nodesP4nodeiPiS1_i_param_3,
	.param .u32 _Z17creat_child_nodesP4nodeiPiS1_i_param_4
)
{
	.reg .pred 	%p<7>;
	.reg .b32 	%r<29>;
	.reg .b32 	%f<5>;
	.reg .b64 	%rd<11>;
	// demoted variable
	.shared .align 4 .f32 _ZZ17creat_child_nodesP4nodeiPiS1_iE8cur_node_$_0;
	// demoted variable
	.shared .align 4 .u32 _ZZ17creat_child_nodesP4nodeiPiS1_iE8cur_node_$_1;
	// demoted variable
	.shared .align 4 .u32 _ZZ17creat_child_nodesP4nodeiPiS1_iE8cur_node_$_4;
	// demoted variable
	.shared .align 4 .u32 _ZZ17creat_child_nodesP4nodeiPiS1_iE8cur_node_$_5;
	// demoted variable
	.shared .align 4 .u32 _ZZ17creat_child_nodesP4nodeiPiS1_iE8cur_node_$_6;
	// demoted variable
	.shared .align 4 .f32 _ZZ17creat_child_nodesP4nodeiPiS1_iE8cur_node_$_7;
	// demoted variable
	.shared .align 4 .u32 _ZZ17creat_child_nodesP4nodeiPiS1_iE19num_node_next_level;
	ld.param.u64 	%rd5, [_Z17creat_child_nodesP4nodeiPiS1_i_param_0];
	ld.param.u32 	%r5, [_Z17creat_child_nodesP4nodeiPiS1_i_param_1];
	ld.param.u64 	%rd6, [_Z17creat_child_nodesP4nodeiPiS1_i_param_2];
	ld.param.u64 	%rd4, [_Z17creat_child_nodesP4nodeiPiS1_i_param_3];
	ld.param.u32 	%r6, [_Z17creat_child_nodesP4nodeiPiS1_i_param_4];
	cvta.to.global.u64 	%rd1, %rd6;
	cvta.to.global.u64 	%rd2, %rd5;
	mov.u32 	%r7, %ctaid.x;
	add.s32 	%r8, %r5, %r7;
	mov.u32 	%r1, %tid.x;
	setp.ne.s32 	%p1, %r1, 0;
	mul.wide.s32 	%rd7, %r8, 32;
	add.s64 	%rd3, %rd2, %rd7;
	@%p1 bra 	$L__BB5_2;
	ld.global.f32 	%f1, [%rd3];
	ld.global.u32 	%r9, [%rd3+4];
	ld.global.u32 	%r10, [%rd3+16];
	ld.global.u32 	%r11, [%rd3+20];
	ld.global.u32 	%r12, [%rd3+24];
	ld.global.f32 	%f2, [%rd3+28];
	st.shared.f32 	[_ZZ17creat_child_nodesP4nodeiPiS1_iE8cur_node_$_0], %f1;
	st.shared.u32 	[_ZZ17creat_child_nodesP4nodeiPiS1_iE8cur_node_$_1], %r9;
	st.shared.u32 	[_ZZ17creat_child_nodesP4nodeiPiS1_iE8cur_node_$_4], %r10;
	st.shared.u32 	[_ZZ17creat_child_nodesP4nodeiPiS1_iE8cur_node_$_5], %r11;
	st.shared.u32 	[_ZZ17creat_child_nodesP4nodeiPiS1_iE8cur_node_$_6], %r12;
	st.shared.f32 	[_ZZ17creat_child_nodesP4nodeiPiS1_iE8cur_node_$_7], %f2;
$L__BB5_2:
	bar.sync 	0;
	ld.shared.u32 	%r2, [_ZZ17creat_child_nodesP4nodeiPiS1_iE8cur_node_$_6];
	setp.eq.s32 	%p2, %r2, -1;
	@%p2 bra 	$L__BB5_7;
	setp.ne.s32 	%p3, %r1, 0;
	ld.shared.u32 	%r3, [_ZZ17creat_child_nodesP4nodeiPiS1_iE8cur_node_$_1];
	setp.lt.s32 	%p4, %r3, 1;
	or.pred  	%p5, %p3, %p4;
	@%p5 bra 	$L__BB5_7;
	ld.shared.u32 	%r4, [_ZZ17creat_child_nodesP4nodeiPiS1_iE8cur_node_$_4];
$L__BB5_5:
	atom.relaxed.global.cas.b32 	%r13, [%rd1], 0, 1;
	setp.ne.s32 	%p6, %r13, 0;
	@%p6 bra 	$L__BB5_5;
	cvta.to.global.u64 	%rd8, %rd4;
	ld.global.u32 	%r14, [%rd8];
	st.shared.u32 	[_ZZ17creat_child_nodesP4nodeiPiS1_iE19num_node_next_level], %r14;
	atom.global.add.u32 	%r15, [%rd8], 2;
	atom.global.exch.b32 	%r16, [%rd1], 0;
	add.s32 	%r17, %r6, %r5;
	add.s32 	%r18, %r17, %r14;
	add.s32 	%r19, %r18, 1;
	ld.shared.f32 	%f3, [_ZZ17creat_child_nodesP4nodeiPiS1_iE8cur_node_$_0];
	ld.shared.u32 	%r20, [_ZZ17creat_child_nodesP4nodeiPiS1_iE8cur_node_$_5];
	ld.shared.f32 	%f4, [_ZZ17creat_child_nodesP4nodeiPiS1_iE8cur_node_$_7];
	st.global.f32 	[%rd3], %f3;
	st.global.u32 	[%rd3+4], %r3;
	st.global.u32 	[%rd3+8], %r18;
	st.global.u32 	[%rd3+12], %r19;
	st.global.u32 	[%rd3+16], %r4;
	st.global.u32 	[%rd3+20], %r20;
	st.global.u32 	[%rd3+24], %r2;
	st.global.f32 	[%rd3+28], %f4;
	sub.s32 	%r21, %r2, %r4;
	rem.s32 	%r22, %r21, %r3;
	add.s32 	%r23, %r22, 1;
	mul.wide.s32 	%rd9, %r18, 32;
	add.s64 	%rd10, %rd2, %rd9;
	mov.b32 	%r24, -1082130432;
	st.global.u32 	[%rd10], %r24;
	st.global.u32 	[%rd10+4], %r23;
	mov.b32 	%r25, -1;
	st.global.u32 	[%rd10+8], %r25;
	st.global.u32 	[%rd10+12], %r25;
	st.global.u32 	[%rd10+16], %r4;
	st.global.u32 	[%rd10+20], %r25;
	st.global.u32 	[%rd10+24], %r25;
	st.global.u32 	[%rd10+28], %r24;
	sub.s32 	%r26, %r3, %r23;
	shl.b32 	%r27, %r23, 2;
	add.s32 	%r28, %r27, %r4;
	st.global.u32 	[%rd10+32], %r24;
	st.global.u32 	[%rd10+36], %r26;
	st.global.u32 	[%rd10+40], %r25;
	st.global.u32 	[%rd10+44], %r25;
	st.global.u32 	[%rd10+48], %r28;
	st.global.u32 	[%rd10+52], %r25;
	st.global.u32 	[%rd10+56], %r25;
	st.global.u32 	[%rd10+60], %r24;
$L__BB5_7:
	ret;

}
	// .globl	_Z10split_nodeP4nodePiiPbP17attribute_id_pairS4_
.visible .entry _Z10split_nodeP4nodePiiPbP17attribute_id_pairS4_(
	.param .u64 .ptr .align 1 _Z10split_nodeP4nodePiiPbP17attribute_id_pairS4__param_0,
	.param .u64 .ptr .align 1 _Z10split_nodeP4nodePiiPbP17attribute_id_pairS4__param_1,
	.param .u32 _Z10split_nodeP4nodePiiPbP17attribute_id_pairS4__param_2,
	.param .u64 .ptr .align 1 _Z10split_nodeP4nodePiiPbP17attribute_id_pairS4__param_3,
	.param .u64 .ptr .align 1 _Z10split_nodeP4nodePiiPbP17attribute_id_pairS4__param_4,
	.param .u64 .ptr .align 1 _Z10split_nodeP4nodePiiPbP17attribute_id_pairS4__param_5
)
{
	.reg .pred 	%p<19>;
	.reg .b16 	%rs<6>;
	.reg .b32 	%r<92>;
	.reg .b32 	%f<6>;
	.reg .b64 	%rd<37>;
	// demoted variable
	.shared .align 4 .u32 _ZZ10split_nodeP4nodePiiPbP17attribute_id_pairS4_E8cur_node_$_1;
	// demoted variable
	.shared .align 4 .u32 _ZZ10split_nodeP4nodePiiPbP17attribute_id_pairS4_E8cur_node_$_4;
	// demoted variable
	.shared .align 4 .u32 _ZZ10split_nodeP4nodePiiPbP17attribute_id_pairS4_E8cur_node_$_6;
	ld.param.u64 	%rd8, [_Z10split_nodeP4nodePiiPbP17attribute_id_pairS4__param_0];
	ld.param.u64 	%rd9, [_Z10split_nodeP4nodePiiPbP17attribute_id_pairS4__param_1];
	ld.param.u32 	%r30, [_Z10split_nodeP4nodePiiPbP17attribute_id_pairS4__param_2];
	ld.param.u64 	%rd10, [_Z10split_nodeP4nodePiiPbP17attribute_id_pairS4__param_3];
	ld.param.u64 	%rd11, [_Z10split_nodeP4nodePiiPbP17attribute_id_pairS4__param_4];
	ld.param.u64 	%rd12, [_Z10split_nodeP4nodePiiPbP17attribute_id_pairS4__param_5];
	cvta.to.global.u64 	%rd1, %rd12;
	cvta.to.global.u64 	%rd2, %rd11;
	cvta.to.global.u64 	%rd3, %rd10;
	mov.u32 	%r1, %ctaid.x;
	mov.u32 	%r2, %tid.x;
	setp.ne.s32 	%p1, %r2, 0;
	@%p1 bra 	$L__BB6_2;
	cvta.to.global.u64 	%rd13, %rd8;
	add.s32 	%r31, %r30, %r1;
	mul.wide.s32 	%rd14, %r31, 32;
	add.s64 	%rd15, %rd13, %rd14;
	ld.global.u32 	%r32, [%rd15+4];
	ld.global.u32 	%r33, [%rd15+16];
	ld.global.u32 	%r34, [%rd15+24];
	st.shared.u32 	[_ZZ10split_nodeP4nodePiiPbP17attribute_id_pairS4_E8cur_node_$_1], %r32;
	st.shared.u32 	[_ZZ10split_nodeP4nodePiiPbP17attribute_id_pairS4_E8cur_node_$_4], %r33;
	st.shared.u32 	[_ZZ10split_nodeP4nodePiiPbP17attribute_id_pairS4_E8cur_node_$_6], %r34;
$L__BB6_2:
	bar.sync 	0;
	ld.shared.u32 	%r35, [_ZZ10split_nodeP4nodePiiPbP17attribute_id_pairS4_E8cur_node_$_6];
	setp.eq.s32 	%p2, %r35, -1;
	@%p2 bra 	$L__BB6_11;
	ld.shared.u32 	%r3, [_ZZ10split_nodeP4nodePiiPbP17attribute_id_pairS4_E8cur_node_$_4];
	ld.shared.u32 	%r36, [_ZZ10split_nodeP4nodePiiPbP17attribute_id_pairS4_E8cur_node_$_1];
	shl.b32 	%r4, %r36, 2;
	setp.ge.s32 	%p3, %r2, %r4;
	@%p3 bra 	$L__BB6_11;
	mov.u32 	%r37, %ntid.x;
	min.u32 	%r38, %r37, %r4;
	mul.lo.s32 	%r39, %r1, %r37;
	shl.b32 	%r40, %r39, 1;
	min.u32 	%r41, %r3, %r40;
	add.s32 	%r42, %r41, %r2;
	cvta.to.global.u64 	%rd16, %rd9;
	mul.wide.s32 	%rd17, %r42, 4;
	add.s64 	%rd4, %rd16, %rd17;
	shl.b32 	%r43, %r38, 2;
	cvt.u64.u32 	%rd5, %r43;
	add.s32 	%r44, %r4, %r38;
	add.s32 	%r45, %r44, -1;
	div.u32 	%r46, %r45, %r38;
	mul.lo.s32 	%r5, %r46, %r2;
	add.s32 	%r86, %r5, %r3;
	add.s32 	%r7, %r86, %r46;
	setp.lt.s32 	%p4, %r46, 1;
	@%p4 bra 	$L__BB6_11;
	add.s64 	%rd18, %rd4, %rd5;
	ld.global.u32 	%r91, [%rd18];
	ld.global.u32 	%r90, [%rd4];
	add.s32 	%r47, %r86, 1;
	max.s32 	%r10, %r47, %r7;
	sub.s32 	%r48, %r10, %r86;
	and.b32  	%r11, %r48, 3;
	setp.eq.s32 	%p5, %r11, 0;
	@%p5 bra 	$L__BB6_8;
	neg.s32 	%r82, %r11;
	mov.u32 	%r84, %r90;
	mov.u32 	%r85, %r91;
$L__BB6_7:
	.pragma "nounroll";
	cvt.s64.s32 	%rd19, %r86;
	add.s64 	%rd20, %rd3, %rd19;
	ld.global.u8 	%rs1, [%rd20];
	setp.eq.s16 	%p6, %rs1, 1;
	setp.ne.s16 	%p7, %rs1, 1;
	selp.u32 	%r49, 1, 0, %p7;
	add.s32 	%r91, %r85, %r49;
	selp.u32 	%r50, 1, 0, %p6;
	add.s32 	%r90, %r84, %r50;
	selp.b32 	%r51, %r85, %r84, %p7;
	add.s32 	%r52, %r51, %r3;
	mul.wide.s32 	%rd21, %r86, 8;
	add.s64 	%rd22, %rd2, %rd21;
	ld.global.f32 	%f1, [%rd22];
	ld.global.u32 	%r53, [%rd22+4];
	mul.wide.s32 	%rd23, %r52, 8;
	add.s64 	%rd24, %rd1, %rd23;
	st.global.f32 	[%rd24], %f1;
	st.global.u32 	[%rd24+4], %r53;
	add.s32 	%r86, %r86, 1;
	add.s32 	%r82, %r82, 1;
	setp.ne.s32 	%p8, %r82, 0;
	mov.u32 	%r84, %r90;
	mov.u32 	%r85, %r91;
	@%p8 bra 	$L__BB6_7;
$L__BB6_8:
	sub.s32 	%r54, %r5, %r10;
	add.s32 	%r55, %r54, %r3;
	setp.gt.u32 	%p9, %r55, -4;
	@%p9 bra 	$L__BB6_11;
	add.s64 	%rd6, %rd2, 16;
	add.s64 	%rd7, %rd3, 1;
$L__BB6_10:
	cvt.s64.s32 	%rd25, %r86;
	mul.wide.s32 	%rd26, %r86, 8;
	add.s64 	%rd27, %rd6, %rd26;
	add.s64 	%rd28, %rd7, %rd25;
	ld.global.u8 	%rs2, [%rd28+-1];
	setp.eq.s16 	%p10, %rs2, 1;
	setp.ne.s16 	%p11, %rs2, 1;
	selp.u32 	%r56, 1, 0, %p11;
	add.s32 	%r57, %r91, %r56;
	selp.u32 	%r58, 1, 0, %p10;
	add.s32 	%r59, %r90, %r58;
	selp.b32 	%r60, %r91, %r90, %p11;
	add.s32 	%r61, %r60, %r3;
	ld.global.f32 	%f2, [%rd27+-16];
	ld.global.u32 	%r62, [%rd27+-12];
	mul.wide.s32 	%rd29, %r61, 8;
	add.s64 	%rd30, %rd1, %rd29;
	st.global.f32 	[%rd30], %f2;
	st.global.u32 	[%rd30+4], %r62;
	ld.global.u8 	%rs3, [%rd28];
	setp.eq.s16 	%p12, %rs3, 1;
	setp.ne.s16 	%p13, %rs3, 1;
	selp.u32 	%r63, 1, 0, %p13;
	add.s32 	%r64, %r57, %r63;
	selp.u32 	%r65, 1, 0, %p12;
	add.s32 	%r66, %r59, %r65;
	selp.b32 	%r67, %r57, %r59, %p13;
	add.s32 	%r68, %r67, %r3;
	ld.global.f32 	%f3, [%rd27+-8];
	ld.global.u32 	%r69, [%rd27+-4];
	mul.wide.s32 	%rd31, %r68, 8;
	add.s64 	%rd32, %rd1, %rd31;
	st.global.f32 	[%rd32], %f3;
	st.global.u32 	[%rd32+4], %r69;
	ld.global.u8 	%rs4, [%rd28+1];
	setp.eq.s16 	%p14, %rs4, 1;
	setp.ne.s16 	%p15, %rs4, 1;
	selp.u32 	%r70, 1, 0, %p15;
	add.s32 	%r71, %r64, %r70;
	selp.u32 	%r72, 1, 0, %p14;
	add.s32 	%r73, %r66, %r72;
	selp.b32 	%r74, %r64, %r66, %p15;
	add.s32 	%r75, %r74, %r3;
	ld.global.f32 	%f4, [%rd27];
	ld.global.u32 	%r76, [%rd27+4];
	mul.wide.s32 	%rd33, %r75, 8;
	add.s64 	%rd34, %rd1, %rd33;
	st.global.f32 	[%rd34], %f4;
	st.global.u32 	[%rd34+4], %r76;
	ld.global.u8 	%rs5, [%rd28+2];
	setp.eq.s16 	%p16, %rs5, 1;
	setp.ne.s16 	%p17, %rs5, 1;
	selp.u32 	%r77, 1, 0, %p17;
	add.s32 	%r91, %r71, %r77;
	selp.u32 	%r78, 1, 0, %p16;
	add.s32 	%r90, %r73, %r78;
	selp.b32 	%r79, %r71, %r73, %p17;
	add.s32 	%r80, %r79, %r3;
	ld.global.f32 	%f5, [%rd27+8];
	ld.global.u32 	%r81, [%rd27+12];
	mul.wide.s32 	%rd35, %r80, 8;
	add.s64 	%rd36, %rd1, %rd35;
	st.global.f32 	[%rd36], %f5;
	st.global.u32 	[%rd36+4], %r81;
	add.s32 	%r86, %r86, 4;
	setp.lt.s32 	%p18, %r86, %r7;
	@%p18 bra 	$L__BB6_10;
$L__BB6_11:
	ret;

}
	// .globl	_Z35set_key_buffer_for_prediction_valueP4nodePfiP17attribute_id_pairiPiS1_
.visible .entry _Z35set_key_buffer_for_prediction_valueP4nodePfiP17attribute_id_pairiPiS1_(
	.param .u64 .ptr .align 1 _Z35set_key_buffer_for_prediction_valueP4nodePfiP17attribute_id_pairiPiS1__param_0,
	.param .u64 .ptr .align 1 _Z35set_key_buffer_for_prediction_valueP4nodePfiP17attribute_id_pairiPiS1__param_1,
	.param .u32 _Z35set_key_buffer_for_prediction_valueP4nodePfiP17attribute_id_pairiPiS1__param_2,
	.param .u64 .ptr .align 1 _Z35set_key_buffer_for_prediction_valueP4nodePfiP17attribute_id_pairiPiS1__param_3,
	.param .u32 _Z35set_key_buffer_for_prediction_valueP4nodePfiP17attribute_id_pairiPiS1__param_4,
	.param .u64 .ptr .align 1 _Z35set_key_buffer_for_prediction_valueP4nodePfiP17attribute_id_pairiPiS1__param_5,
	.param .u64 .ptr .align 1 _Z35set_key_buffer_for_prediction_valueP4nodePfiP17attribute_id_pairiPiS1__param_6
)
{
	.reg .pred 	%p<4>;
	.reg .b32 	%r<20>;
	.reg .b32 	%f<2>;
	.reg .b64 	%rd<20>;
	// demoted variable
	.shared .align 4 .u32 _ZZ35set_key_buffer_for_prediction_valueP4nodePfiP17attribute_id_pairiPiS1_E8cur_node_$_1;
	// demoted variable
	.shared .align 4 .u32 _ZZ35set_key_buffer_for_prediction_valueP4nodePfiP17attribute_id_pairiPiS1_E8cur_node_$_4;
	ld.param.u64 	%rd5, [_Z35set_key_buffer_for_prediction_valueP4nodePfiP17attribute_id_pairiPiS1__param_0];
	ld.param.u64 	%rd6, [_Z35set_key_buffer_for_prediction_valueP4nodePfiP17attribute_id_pairiPiS1__param_1];
	ld.param.u32 	%r9, [_Z35set_key_buffer_for_prediction_valueP4nodePfiP17attribute_id_pairiPiS1__param_2];
	ld.param.u64 	%rd7, [_Z35set_key_buffer_for_prediction_valueP4nodePfiP17attribute_id_pairiPiS1__param_3];
	ld.param.u64 	%rd8, [_Z35set_key_buffer_for_prediction_valueP4nodePfiP17attribute_id_pairiPiS1__param_5];
	ld.param.u64 	%rd9, [_Z35set_key_buffer_for_prediction_valueP4nodePfiP17attribute_id_pairiPiS1__param_6];
	mov.u32 	%r10, %ctaid.x;
	add.s32 	%r1, %r9, %r10;
	mov.u32 	%r19, %tid.x;
	setp.ne.s32 	%p1, %r19, 0;
	@%p1 bra 	$L__BB7_2;
	cvta.to.global.u64 	%rd10, %rd5;
	mul.wide.s32 	%rd11, %r1, 32;
	add.s64 	%rd12, %rd10, %rd11;
	ld.global.u32 	%r11, [%rd12+4];
	ld.global.u32 	%r12, [%rd12+16];
	st.shared.u32 	[_ZZ35set_key_buffer_for_prediction_valueP4nodePfiP17attribute_id_pairiPiS1_E8cur_node_$_1], %r11;
	st.shared.u32 	[_ZZ35set_key_buffer_for_prediction_valueP4nodePfiP17attribute_id_pairiPiS1_E8cur_node_$_4], %r12;
$L__BB7_2:
	bar.sync 	0;
	ld.shared.u32 	%r3, [_ZZ35set_key_buffer_for_prediction_valueP4nodePfiP17attribute_id_pairiPiS1_E8cur_node_$_1];
	ld.shared.u32 	%r4, [_ZZ35set_key_buffer_for_prediction_valueP4nodePfiP17attribute_id_pairiPiS1_E8cur_node_$_4];
	setp.ge.s32 	%p2, %r19, %r3;
	@%p2 bra 	$L__BB7_5;
	mov.u32 	%r5, %ntid.x;
	cvta.to.global.u64 	%rd1, %rd7;
	cvta.to.global.u64 	%rd2, %rd9;
	cvta.to.global.u64 	%rd3, %rd6;
	cvta.to.global.u64 	%rd4, %rd8;
	shr.s32 	%r13, %r4, 31;
	shr.u32 	%r14, %r13, 30;
	add.s32 	%r15, %r4, %r14;
	shr.s32 	%r6, %r15, 2;
$L__BB7_4:
	add.s32 	%r16, %r19, %r6;
	add.s32 	%r17, %r19, %r4;
	mul.wide.s32 	%rd13, %r17, 8;
	add.s64 	%rd14, %rd1, %rd13;
	ld.global.u32 	%r18, [%rd14+4];
	mul.wide.s32 	%rd15, %r18, 4;
	add.s64 	%rd16, %rd2, %rd15;
	ld.global.f32 	%f1, [%rd16];
	mul.wide.s32 	%rd17, %r16, 4;
	add.s64 	%rd18, %rd3, %rd17;
	st.global.f32 	[%rd18], %f1;
	add.s64 	%rd19, %rd4, %rd17;
	st.global.u32 	[%rd19], %r1;
	add.s32 	%r19, %r19, %r5;
	setp.lt.s32 	%p3, %r19, %r3;
	@%p3 bra 	$L__BB7_4;
$L__BB7_5:
	ret;

}
	// .globl	_Z20set_prediction_valueP4nodePfii
.visible .entry _Z20set_prediction_valueP4nodePfii(
	.param .u64 .ptr .align 1 _Z20set_prediction_valueP4nodePfii_param_0,
	.param .u64 .ptr .align 1 _Z20set_prediction_valueP4nodePfii_param_1,
	.param .u32 _Z20set_prediction_valueP4nodePfii_param_2,
	.param .u32 _Z20set_prediction_valueP4nodePfii_param_3
)
{
	.reg .pred 	%p<2>;
	.reg .b32 	%r<9>;
	.reg .b32 	%f<4>;
	.reg .b64 	%rd<9>;

	ld.param.u64 	%rd1, [_Z20set_prediction_valueP4nodePfii_param_0];
	ld.param.u64 	%rd2, [_Z20set_prediction_valueP4nodePfii_param_1];
	ld.param.u32 	%r2, [_Z20set_prediction_valueP4nodePfii_param_2];
	ld.param.u32 	%r3, [_Z20set_prediction_valueP4nodePfii_param_3];
	mov.u32 	%r4, %ctaid.x;
	mov.u32 	%r5, %ntid.x;
	mov.u32 	%r6, %tid.x;
	mad.lo.s32 	%r1, %r4, %r5, %r6;
	setp.ge.s32 	%p1, %r1, %r3;
	@%p1 bra 	$L__BB8_2;
	cvta.to.global.u64 	%rd3, %rd1;
	cvta.to.global.u64 	%rd4, %rd2;
	add.s32 	%r7, %r2, %r1;
	mul.wide.s32 	%rd5, %r7, 32;
	add.s64 	%rd6, %rd3, %rd5;
	ld.global.u32 	%r8, [%rd6+4];
	mul.wide.s32 	%rd7, %r1, 4;
	add.s64 	%rd8, %rd4, %rd7;
	ld.global.f32 	%f1, [%rd8];
	cvt.rn.f32.s32 	%f2, %r8;
	div.rn.f32 	%f3, %f1, %f2;
	st.global.f32 	[%rd6], %f3;
$L__BB8_2:
	ret;

}
	// .globl	_ZN6thrust24THRUST_300001_SM_1000_NS8cuda_cub4core6detail13_kernel_agentINS1_15__reduce_by_key9InitAgentIN3cub18CUB_300001_SM_100024ReduceByKeyScanTileStateIfiLb1EEEiPiEEJSA_iSB_EEEvDpT0_
.visible .entry _ZN6thrust24THRUST_300001_SM_1000_NS8cuda_cub4core6detail13_kernel_agentINS1_15__reduce_by_key9InitAgentIN3cub18CUB_300001_SM_100024ReduceByKeyScanTileStateIfiLb1EEEiPiEEJSA_iSB_EEEvDpT0_(
	.param .align 8 .b8 _ZN6thrust24THRUST_300001_SM_1000_NS8cuda_cub4core6detail13_kernel_agentINS1_15__reduce_by_key9InitAgentIN3cub18CUB_300001_SM_100024ReduceByKeyScanTileStateIfiLb1EEEiPiEEJSA_iSB_EEEvDpT0__param_0[8],
	.param .u32 _ZN6thrust24THRUST_300001_SM_1000_NS8cuda_cub4core6detail13_kernel_agentINS1_15__reduce_by_key9InitAgentIN3cub18CUB_300001_SM_100024ReduceByKeyScanTileStateIfiLb1EEEiPiEEJSA_iSB_EEEvDpT0__param_1,
	.param .u64 .ptr .align 1 _ZN6thrust24THRUST_300001_SM_1000_NS8cuda_cub4core6detail13_kernel_agentINS1_15__reduce_by_key9InitAgentIN3cub18CUB_300001_SM_100024ReduceByKeyScanTileStateIfiLb1EEEiPiEEJSA_iSB_EEEvDpT0__param_2
)
.maxntid 128
{
	.reg .pred 	%p<6>;
	.reg .b32 	%r<9>;
	.reg .b64 	%rd<12>;

	ld.param.u64 	%rd3, [_ZN6thrust24THRUST_300001_SM_1000_NS8cuda_cub4core6detail13_kernel_agentINS1_15__reduce_by_key9InitAgentIN3cub18CUB_300001_SM_100024ReduceByKeyScanTileStateIfiLb1EEEiPiEEJSA_iSB_EEEvDpT0__param_0];
	ld.param.u32 	%r4, [_ZN6thrust24THRUST_300001_SM_1000_NS8cuda_cub4core6detail13_kernel_agentINS1_15__reduce_by_key9InitAgentIN3cub18CUB_300001_SM_100024ReduceByKeyScanTileStateIfiLb1EEEiPiEEJSA_iSB_EEEvDpT0__param_1];
	ld.param.u64 	%rd2, [_ZN6thrust24THRUST_300001_SM_1000_NS8cuda_cub4core6detail13_kernel_agentINS1_15__reduce_by_key9InitAgentIN3cub18CUB_300001_SM_100024ReduceByKeyScanTileStateIfiLb1EEEiPiEEJSA_iSB_EEEvDpT0__param_2];
	cvta.to.global.u64 	%rd1, %rd3;
	mov.u32 	%r1, %ctaid.x;
	mov.u32 	%r5, %ntid.x;
	mov.u32 	%r2, %tid.x;
	mad.lo.s32 	%r3, %r1, %r5, %r2;
	setp.ge.s32 	%p1, %r3, %r4;
	@%p1 bra 	$L__BB9_2;
	mul.wide.s32 	%rd4, %r3, 16;
	add.s64 	%rd5, %rd1, %rd4;
	mov.b64 	%rd6, 99;
	mov.b64 	%rd7, 0;
	st.global.v2.u64 	[%rd5+512], {%rd7, %rd6};
$L__BB9_2:
	setp.ne.s32 	%p2, %r1, 0;
	setp.gt.u32 	%p3, %r2, 31;
	or.pred  	%p4, %p2, %p3;
	@%p4 bra 	$L__BB9_4;
	mul.wide.u32 	%rd8, %r2, 16;
	add.s64 	%rd9, %rd1, %rd8;
	mov.b64 	%rd10, 0;
	st.global.v2.u64 	[%rd9], {%rd10, %rd10};
$L__BB9_4:
	or.b32  	%r7, %r1, %r2;
	setp.ne.s32 	%p5, %r7, 0;
	@%p5 bra 	$L__BB9_6;
	cvta.to.global.u64 	%rd11, %rd2;
	mov.b32 	%r8, 0;
	st.global.u32 	[%rd11], %r8;
$L__BB9_6:
	ret;

}
	// .globl	_ZN6thrust24THRUST_300001_SM_1000_NS8cuda_cub4core6detail13_kernel_agentINS1_15__reduce_by_key16ReduceByKeyAgentIPiPfS7_S8_N4cuda3std3__48equal_toIiEENSB_4plusIfEES7_iEEJS7_S8_S7_S8_S7_N3cub18CUB_300001_SM_100024ReduceByKeyScanTileStateIfiLb1EEESD_SF_iiEEEvDpT0_
.visible .entry _ZN6thrust24THRUST_300001_SM_1000_NS8cuda_cub4core6detail13_kernel_agentINS1_15__reduce_by_key16ReduceByKeyAgentIPiPfS7_S8_N4cuda3std3__48equal_toIiEENSB_4plusIfEES7_iEEJS7_S8_S7_S8_S7_N3cub18CUB_300001_SM_100024ReduceByKeyScanTileStateIfiLb1EEESD_SF_iiEEEvDpT0_(
	.param .u64 .ptr .align 1 _ZN6thrust24THRUST_300001_SM_1000_NS8cuda_cub4core6detail13_kernel_agentINS1_15__reduce_by_key16ReduceByKeyAgentIPiPfS7_S8_N4cuda3std3__48equal_toIiEENSB_4plusIfEES7_iEEJS7_S8_S7_S8_S7_N3cub18CUB_300001_SM_100024ReduceByKeyScanTileStateIfiLb1EEESD_SF_iiEEEvDpT0__param_0,
	.param .u64 .ptr .align 1 _ZN6thrust24THRUST_300001_SM_1000_NS8cuda_cub4core6detail13_kernel_agentINS1_15__reduce_by_key16ReduceByKeyAgentIPiPfS7_S8_N4cuda3std3__48equal_toIiEENSB_4plusIfEES7_iEEJS7_S8_S7_S8_S7_N3cub18CUB_300001_SM_100024ReduceByKeyScanTileStateIfiLb1EEESD_SF_iiEEEvDpT0__param_1,
	.param .u64 .ptr .align 1 _ZN6thrust24THRUST_300001_SM_1000_NS8cuda_cub4core6detail13_kernel_agentINS1_15__reduce_by_key16ReduceByKeyAgentIPiPfS7_S8_N4cuda3std3__48equal_toIiEENSB_4plusIfEES7_iEEJS7_S8_S7_S8_S7_N3cub18CUB_300001_SM_100024ReduceByKeyScanTileStateIfiLb1EEESD_SF_iiEEEvDpT0__param_2,
	.param .u64 .ptr .align 1 _ZN6thrust24THRUST_300001_SM_1000_NS8cuda_cub4core6detail13_kernel_agentINS1_15__reduce_by_key16ReduceByKeyAgentIPiPfS7_S8_N4cuda3std3__48equal_toIiEENSB_4plusIfEES7_iEEJS7_S8_S7_S8_S7_N3cub18CUB_300001_SM_100024ReduceByKeyScanTileStateIfiLb1EEESD_SF_iiEEEvDpT0__param_3,
	.param .u64 .ptr .align 1 _ZN6thrust24THRUST_300001_SM_1000_NS8cuda_cub4core6detail13_kernel_agentINS1_15__reduce_by_key16ReduceByKeyAgentIPiPfS7_S8_N4cuda3std3__48equal_toIiEENSB_4plusIfEES7_iEEJS7_S8_S7_S8_S7_N3cub18CUB_300001_SM_100024ReduceByKeyScanTileStateIfiLb1EEESD_SF_iiEEEvDpT0__param_4,
	.param .align 8 .b8 _ZN6thrust24THRUST_300001_SM_1000_NS8cuda_cub4core6detail13_kernel_agentINS1_15__reduce_by_key16ReduceByKeyAgentIPiPfS7_S8_N4cuda3std3__48equal_toIiEENSB_4plusIfEES7_iEEJS7_S8_S7_S8_S7_N3cub18CUB_300001_SM_100024ReduceByKeyScanTileStateIfiLb1EEESD_SF_iiEEEvDpT0__param_5[8],
	.param .align 1 .b8 _ZN6thrust24THRUST_300001_SM_1000_NS8cuda_cub4core6detail13_kernel_agentINS1_15__reduce_by_key16ReduceByKeyAgentIPiPfS7_S8_N4cuda3std3__48equal_toIiEENSB_4plusIfEES7_iEEJS7_S8_S7_S8_S7_N3cub18CUB_300001_SM_100024ReduceByKeyScanTileStateIfiLb1EEESD_SF_iiEEEvDpT0__param_6[1],
	.param .align 1 .b8 _ZN6thrust24THRUST_300001_SM_1000_NS8cuda_cub4core6detail13_kernel_agentINS1_15__reduce_by_key16ReduceByKeyAgentIPiPfS7_S8_N4cuda3std3__48equal_toIiEENSB_4plusIfEES7_iEEJS7_S8_S7_S8_S7_N3cub18CUB_300001_SM_100024ReduceByKeyScanTileStateIfiLb1EEESD_SF_iiEEEvDpT0__param_7[1],
	.param .u32 _ZN6thrust24THRUST_300001_SM_1000_NS8cuda_cub4core6detail13_kernel_agentINS1_15__reduce_by_key16ReduceByKeyAgentIPiPfS7_S8_N4cuda3std3__48equal_toIiEENSB_4plusIfEES7_iEEJS7_S8_S7_S8_S7_N3cub18CUB_300001_SM_100024ReduceByKeyScanTileStateIfiLb1EEESD_SF_iiEEEvDpT0__param_8,
	.param .u32 _ZN6thrust24THRUST_300001_SM_1000_NS8cuda_cub4core6detail13_kernel_agentINS1_15__reduce_by_key16ReduceByKeyAgentIPiPfS7_S8_N4cuda3std3__48equal_toIiEENSB_4plusIfEES7_iEEJS7_S8_S7_S8_S7_N3cub18CUB_300001_SM_100024ReduceByKeyScanTileStateIfiLb1EEESD_SF_iiEEEvDpT0__param_9
)
.maxntid 256
{
	.reg .pred 	%p<470>;
	.reg .b32 	%r<1628>;
	.reg .b32 	%f<490>;
	.reg .b64 	%rd<351>;

	ld.param.u64 	%rd3, [_ZN6thrust24THRUST_300001_SM_1000_NS8cuda_cub4core6detail13_kernel_agentINS1_15__reduce_by_key16ReduceByKeyAgentIPiPfS7_S8_N4cuda3std3__48equal_toIiEENSB_4plusIfEES7_iEEJS7_S8_S7_S8_S7_N3cub18CUB_300001_SM_100024ReduceByKeyScanTileStateIfiLb1EEESD_SF_iiEEEvDpT0__param_5];
	ld.param.u64 	%rd58, [_ZN6thrust24THRUST_300001_SM_1000_NS8cuda_cub4core6detail13_kernel_agentINS1_15__reduce_by_key16ReduceByKeyAgentIPiPfS7_S8_N4cuda3std3__48equal_toIiEENSB_4plusIfEES7_iEEJS7_S8_S7_S8_S7_N3cub18CUB_300001_SM_100024ReduceByKeyScanTileStateIfiLb1EEESD_SF_iiEEEvDpT0__param_2];
	ld.param.u64 	%rd59, [_ZN6thrust24THRUST_300001_SM_1000_NS8cuda_cub4core6detail13_kernel_agentINS1_15__reduce_by_key16ReduceByKeyAgentIPiPfS7_S8_N4cuda3std3__48equal_toIiEENSB_4plusIfEES7_iEEJS7_S8_S7_S8_S7_N3cub18CUB_300001_SM_100024ReduceByKeyScanTileStateIfiLb1EEESD_SF_iiEEEvDpT0__param_3];
	ld.param.u32 	%r344, [_ZN6thrust24THRUST_300001_SM_1000_NS8cuda_cub4core6detail13_kernel_agentINS1_15__reduce_by_key16ReduceByKeyAgentIPiPfS7_S8_N4cuda3std3__48equal_toIiEENSB_4plusIfEES7_iEEJS7_S8_S7_S8_S7_N3cub18CUB_300001_SM_100024ReduceByKeyScanTileStateIfiLb1EEESD_SF_iiEEEvDpT0__param_8];
	cvta.to.global.u64 	%rd1, %rd59;
	cvta.to.global.u64 	%rd2, %rd58;
	mov.u32 	%r1, %ctaid.x;
	mul.lo.s32 	%r2, %r1, 2304;
	sub.s32 	%r3, %r344, %r2;
	setp.lt.s32 	%p12, %r3, 2305;
	@%p12 bra 	$L__BB10_122;
	setp.ne.s32 	%p289, %r1, 0;
	@%p289 bra 	$L__BB10_52;
	ld.param.u64 	%rd338, [_ZN6thrust24THRUST_300001_SM_1000_NS8cuda_cub4core6detail13_kernel_agentINS1_15__reduce_by_key16ReduceByKeyAgentIPiPfS7_S8_N4cuda3std3__48equal_toIiEENSB_4plusIfEES7_iEEJS7_S8_S7_S8_S7_N3cub18CUB_300001_SM_100024ReduceByKeyScanTileStateIfiLb1EEESD_SF_iiEEEvDpT0__param_1];
	ld.param.u64 	%rd333, [_ZN6thrust24THRUST_300001_SM_1000_NS8cuda_cub4core6detail13_kernel_agentINS1_15__reduce_by_key16ReduceByKeyAgentIPiPfS7_S8_N4cuda3std3__48equal_toIiEENSB_4plusIfEES7_iEEJS7_S8_S7_S8_S7_N3cub18CUB_300001_SM_100024ReduceByKeyScanTileStateIfiLb1EEESD_SF_iiEEEvDpT0__param_0];
	mov.u32 	%r1556, %tid.x;
	and.b32  	%r1364, %r1556, 31;
	and.b32  	%r1365, %r1556, 992;
	add.s32 	%r1366, %r2, %r1364;
	mad.lo.s32 	%r1367, %r1365, 9, %r1366;
	mul.wide.u32 	%rd294, %r1367, 4;
	add.s64 	%rd276, %rd333, %rd294;
	// begin inline asm
	ld.global.nc.u32 %r1343, [%rd276];
	// end inline asm
	add.s64 	%rd277, %rd276, 128;
	// begin inline asm
	ld.global.nc.u32 %r1344, [%rd277];
	// end inline asm
	add.s64 	%rd278, %rd276, 256;
	// begin inline asm
	ld.global.nc.u32 %r1345, [%rd278];
	// end inline asm
	add.s64 	%rd279, %rd276, 384;
	// begin inline asm
	ld.global.nc.u32 %r1346, [%rd279];
	// end inline asm
	add.s64 	%rd280, %rd276, 512;
	// begin inline asm
	ld.global.nc.u32 %r1347, [%rd280];
	// end inline asm
	add.s64 	%rd281, %rd276, 640;
	// begin inline asm
	ld.global.nc.u32 %r1348, [%rd281];
	// end inline asm
	add.s64 	%rd282, %rd276, 768;
	// begin inline asm
	ld.global.nc.u32 %r1349, [%rd282];
	// end inline asm
	add.s64 	%rd283, %rd276, 896;
	// begin inline asm
	ld.global.nc.u32 %r1350, [%rd283];
	// end inline asm
	add.s64 	%rd284, %rd276, 1024;
	// begin inline asm
	ld.global.nc.u32 %r1351, [%rd284];
	// end inline asm
	// begin inline asm
	mov.u32 %r1352, %laneid;
	// end inline asm
	shr.u32 	%r6, %r1556, 5;
	mad.lo.s32 	%r1368, %r6, 288, %r1352;
	shl.b32 	%r1369, %r1368, 2;
	mov.u32 	%r1370, _ZN6thrust24THRUST_300001_SM_1000_NS8cuda_cub4core6detail5shmemE;
	add.s32 	%r1371, %r1370, %r1369;
	st.shared.u32 	[%r1371], %r1343;
	st.shared.u32 	[%r1371+128], %r1344;
	st.shared.u32 	[%r1371+256], %r1345;
	st.shared.u32 	[%r1371+384], %r1346;
	st.shared.u32 	[%r1371+512], %r1347;
	st.shared.u32 	[%r1371+640], %r1348;
	st.shared.u32 	[%r1371+768], %r1349;
	st.shared.u32 	[%r1371+896], %r1350;
	st.shared.u32 	[%r1371+1024], %r1351;
	bar.warp.sync 	-1;
	shl.b32 	%r1372, %r1352, 5;
	add.s32 	%r1373, %r1371, %r1372;
	ld.shared.u32 	%r7, [%r1373];
	ld.shared.u32 	%r8, [%r1373+4];
	ld.shared.u32 	%r9, [%r1373+8];
	ld.shared.u32 	%r10, [%r1373+12];
	ld.shared.u32 	%r11, [%r1373+16];
	ld.shared.u32 	%r12, [%r1373+20];
	ld.shared.u32 	%r13, [%r1373+24];
	ld.shared.u32 	%r14, [%r1373+28];
	ld.shared.u32 	%r15, [%r1373+32];
	bar.sync 	0;
	add.s64 	%rd285, %rd338, %rd294;
	// begin inline asm
	ld.global.nc.u32 %r1353, [%rd285];
	// end inline asm
	add.s64 	%rd286, %rd285, 128;
	// begin inline asm
	ld.global.nc.u32 %r1354, [%rd286];
	// end inline asm
	add.s64 	%rd287, %rd285, 256;
	// begin inline asm
	ld.global.nc.u32 %r1355, [%rd287];
	// end inline asm
	add.s64 	%rd288, %rd285, 384;
	// begin inline asm
	ld.global.nc.u32 %r1356, [%rd288];
	// end inline asm
	add.s64 	%rd289, %rd285, 512;
	// begin inline asm
	ld.global.nc.u32 %r1357, [%rd289];
	// end inline asm
	add.s64 	%rd290, %rd285, 640;
	// begin inline asm
	ld.global.nc.u32 %r1358, [%rd290];
	// end inline asm
	add.s64 	%rd291, %rd285, 768;
	// begin inline asm
	ld.global.nc.u32 %r1359, [%rd291];
	// end inline asm
	add.s64 	%rd292, %rd285, 896;
	// begin inline asm
	ld.global.nc.u32 %r1360, [%rd292];
	// end inline asm
	add.s64 	%rd293, %rd285, 1024;
	// begin inline asm
	ld.global.nc.u32 %r1361, [%rd293];
	// end inline asm
	st.shared.u32 	[%r1371], %r1353;
	st.shared.u32 	[%r1371+128], %r1354;
	st.shared.u32 	[%r1371+256], %r1355;
	st.shared.u32 	[%r1371+384], %r1356;
	st.shared.u32 	[%r1371+512], %r1357;
	st.shared.u32 	[%r1371+640], %r1358;
	st.shared.u32 	[%r1371+768], %r1359;
	st.shared.u32 	[%r1371+896], %r1360;
	st.shared.u32 	[%r1371+1024], %r1361;
	bar.warp.sync 	-1;
	ld.shared.f32 	%f1, [%r1373];
	ld.shared.f32 	%f2, [%r1373+4];
	ld.shared.f32 	%f3, [%r1373+8];
	ld.shared.f32 	%f4, [%r1373+12];
	ld.shared.f32 	%f5, [%r1373+16];
	ld.shared.f32 	%f6, [%r1373+20];
	ld.shared.f32 	%f7, [%r1373+24];
	ld.shared.f32 	%f8, [%r1373+28];
	ld.shared.f32 	%f9, [%r1373+32];
	bar.sync 	0;
	shl.b32 	%r1374, %r1556, 2;
	add.s32 	%r1375, %r1370, %r1374;
	add.s32 	%r16, %r1375, 1148;
	st.shared.u32 	[%r1375+1148], %r15;
	bar.sync 	0;
	setp.eq.s32 	%p399, %r1556, 0;
	mov.b32 	%r1550, 0;
	@%p399 bra 	$L__BB10_4;
	ld.shared.u32 	%r1551, [%r16+-4];
	setp.ne.s32 	%p400, %r1551, %r7;
	selp.u32 	%r1550, 1, 0, %p400;
$L__BB10_4:
	setp.ne.s32 	%p401, %r7, %r8;
	selp.u32 	%r1436, 1, 0, %p401;
	setp.ne.s32 	%p402, %r8, %r9;
	selp.u32 	%r1437, 1, 0, %p402;
	setp.ne.s32 	%p403, %r9, %r10;
	selp.u32 	%r1438, 1, 0, %p403;
	setp.ne.s32 	%p404, %r10, %r11;
	selp.u32 	%r1439, 1, 0, %p404;
	setp.ne.s32 	%p405, %r11, %r12;
	selp.u32 	%r1440, 1, 0, %p405;
	setp.ne.s32 	%p406, %r12, %r13;
	selp.u32 	%r1441, 1, 0, %p406;
	setp.ne.s32 	%p407, %r13, %r14;
	selp.u32 	%r1442, 1, 0, %p407;
	setp.ne.s32 	%p408, %r14, %r15;
	selp.u32 	%r1443, 1, 0, %p408;
	add.s32 	%r1444, %r1550, %r1436;
	add.f32 	%f408, %f1, %f2;
	selp.f32 	%f409, %f2, %f408, %p401;
	add.s32 	%r1445, %r1444, %r1437;
	add.f32 	%f410, %f409, %f3;
	selp.f32 	%f411, %f3, %f410, %p402;
	add.s32 	%r21, %r1445, %r1438;
	add.f32 	%f412, %f411, %f4;
	selp.f32 	%f413, %f4, %f412, %p403;
	add.s32 	%r1446, %r21, %r1439;
	add.f32 	%f414, %f413, %f5;
	selp.f32 	%f415, %f5, %f414, %p404;
	add.s32 	%r1447, %r1446, %r1440;
	add.f32 	%f416, %f415, %f6;
	selp.f32 	%f417, %f6, %f416, %p405;
	add.s32 	%r22, %r1447, %r1441;
	add.f32 	%f418, %f417, %f7;
	selp.f32 	%f419, %f7, %f418, %p406;
	add.s32 	%r23, %r22, %r1442;
	add.f32 	%f420, %f419, %f8;
	selp.f32 	%f421, %f8, %f420, %p407;
	add.s32 	%r1377, %r23, %r1443;
	add.f32 	%f422, %f421, %f9;
	selp.f32 	%f423, %f9, %f422, %p408;
	mov.b32 	%r1433, 1;
	mov.b32 	%r1434, 0;
	mov.b32 	%r1435, -1;
	// begin inline asm
	shfl.sync.up.b32 %r1376, %r1377, %r1433, %r1434, %r1435;
	// end inline asm
	mov.b32 	%r1382, %f423;
	// begin inline asm
	shfl.sync.up.b32 %r1381, %r1382, %r1433, %r1434, %r1435;
	// end inline asm
	mov.b32 	%f424, %r1381;
	setp.eq.s32 	%p409, %r1377, 0;
	add.f32 	%f425, %f423, %f424;
	selp.f32 	%f426, %f425, %f423, %p409;
	setp.lt.s32 	%p410, %r1352, 1;
	selp.f32 	%f427, %f423, %f426, %p410;
	selp.b32 	%r1448, 0, %r1376, %p410;
	add.s32 	%r1387, %r1448, %r1377;
	mov.b32 	%r1393, 2;
	// begin inline asm
	shfl.sync.up.b32 %r1386, %r1387, %r1393, %r1434, %r1435;
	// end inline asm
	mov.b32 	%r1392, %f427;
	// begin inline asm
	shfl.sync.up.b32 %r1391, %r1392, %r1393, %r1434, %r1435;
	// end inline asm
	mov.b32 	%f428, %r1391;
	setp.eq.s32 	%p411, %r1387, 0;
	add.f32 	%f429, %f427, %f428;
	selp.f32 	%f430, %f429, %f427, %p411;
	setp.lt.s32 	%p412, %r1352, 2;
	selp.f32 	%f431, %f427, %f430, %p412;
	selp.b32 	%r1449, 0, %r1386, %p412;
	add.s32 	%r1397, %r1449, %r1387;
	mov.b32 	%r1403, 4;
	// begin inline asm
	shfl.sync.up.b32 %r1396, %r1397, %r1403, %r1434, %r1435;
	// end inline asm
	mov.b32 	%r1402, %f431;
	// begin inline asm
	shfl.sync.up.b32 %r1401, %r1402, %r1403, %r1434, %r1435;
	// end inline asm
	mov.b32 	%f432, %r1401;
	setp.eq.s32 	%p413, %r1397, 0;
	add.f32 	%f433, %f431, %f432;
	selp.f32 	%f434, %f433, %f431, %p413;
	setp.lt.s32 	%p414, %r1352, 4;
	selp.f32 	%f435, %f431, %f434, %p414;
	selp.b32 	%r1450, 0, %r1396, %p414;
	add.s32 	%r1407, %r1450, %r1397;
	mov.b32 	%r1413, 8;
	// begin inline asm
	shfl.sync.up.b32 %r1406, %r1407, %r1413, %r1434, %r1435;
	// end inline asm
	mov.b32 	%r1412, %f435;
	// begin inline asm
	shfl.sync.up.b32 %r1411, %r1412, %r1413, %r1434, %r1435;
	// end inline asm
	mov.b32 	%f436, %r1411;
	setp.eq.s32 	%p415, %r1407, 0;
	add.f32 	%f437, %f435, %f436;
	selp.f32 	%f438, %f437, %f435, %p415;
	setp.lt.s32 	%p416, %r1352, 8;
	selp.f32 	%f439, %f435, %f438, %p416;
	selp.b32 	%r1451, 0, %r1406, %p416;
	add.s32 	%r1417, %r1451, %r1407;
	mov.b32 	%r1423, 16;
	// begin inline asm
	shfl.sync.up.b32 %r1416, %r1417, %r1423, %r1434, %r1435;
	// end inline asm
	mov.b32 	%r1422, %f439;
	// begin inline asm
	shfl.sync.up.b32 %r1421, %r1422, %r1423, %r1434, %r1435;
	// end inline asm
	mov.b32 	%f440, %r1421;
	setp.eq.s32 	%p417, %r1417, 0;
	add.f32 	%f441, %f439, %f440;
	selp.f32 	%f10, %f441, %f439, %p417;
	setp.lt.s32 	%p418, %r1352, 16;
	selp.f32 	%f442, %f439, %f10, %p418;
	selp.b32 	%r1452, 0, %r1416, %p418;
	add.s32 	%r1427, %r1452, %r1417;
	// begin inline asm
	shfl.sync.up.b32 %r1426, %r1427, %r1433, %r1434, %r1435;
	// end inline asm
	mov.b32 	%r1432, %f442;
	// begin inline asm
	shfl.sync.up.b32 %r1431, %r1432, %r1433, %r1434, %r1435;
	// end inline asm
	setp.ne.s32 	%p419, %r1352, 31;
	@%p419 bra 	$L__BB10_6;
	shl.b32 	%r1453, %r6, 3;
	mov.u32 	%r1454, _ZN6thrust24THRUST_300001_SM_1000_NS8cuda_cub4core6detail5shmemE;
	add.s32 	%r1455, %r1454, %r1453;
	mov.b32 	%r1456, %f10;
	st.shared.v2.u32 	[%r1455], {%r1427, %r1456};
$L__BB10_6:
	mov.b32 	%f443, %r1431;
	setp.ne.s32 	%p420, %r13, %r14;
	setp.ne.s32 	%p421, %r12, %r13;
	setp.ne.s32 	%p422, %r11, %r12;
	setp.ne.s32 	%p423, %r10, %r11;
	setp.ne.s32 	%p424, %r9, %r10;
	setp.ne.s32 	%p425, %r8, %r9;
	setp.ne.s32 	%p426, %r7, %r8;
	setp.ne.s32 	%p427, %r1556, 0;
	bar.sync 	0;
	ld.shared.v4.u32 	{%r27, %r1457, %r28, %r1458}, [_ZN6thrust24THRUST_300001_SM_1000_NS8cuda_cub4core6detail5shmemE];
	mov.b32 	%f444, %r1458;
	mov.b32 	%f445, %r1457;
	add.s32 	%r1459, %r28, %r27;
	setp.eq.s32 	%p428, %r28, 0;
	add.f32 	%f446, %f445, %f444;
	selp.f32 	%f447, %f446, %f444, %p428;
	setp.eq.s32 	%p429, %r6, 2;
	selp.f32 	%f448, %f447, %f445, %p429;
	selp.b32 	%r1460, %r1459, %r27, %p429;
	ld.shared.v4.u32 	{%r29, %r1461, %r30, %r1462}, [_ZN6thrust24THRUST_300001_SM_1000_NS8cuda_cub4core6detail5shmemE+16];
	mov.b32 	%f449, %r1462;
	mov.b32 	%f450, %r1461;
	add.s32 	%r1463, %r29, %r1459;
	setp.eq.s32 	%p430, %r29, 0;
	add.f32 	%f451, %f447, %f450;
	selp.f32 	%f452, %f451, %f450, %p430;
	setp.eq.s32 	%p431, %r6, 3;
	selp.f32 	%f453, %f452, %f448, %p431;
	selp.b32 	%r1464, %r1463, %r1460, %p431;
	add.s32 	%r1465, %r30, %r1463;
	setp.eq.s32 	%p432, %r30, 0;
	add.f32 	%f454, %f452, %f449;
	selp.f32 	%f455, %f454, %f449, %p432;
	setp.eq.s32 	%p433, %r6, 4;
	selp.f32 	%f456, %f455, %f453, %p433;
	selp.b32 	%r1466, %r1465, %r1464, %p433;
	ld.shared.v4.u32 	{%r31, %r1467, %r32, %r1468}, [_ZN6thrust24THRUST_300001_SM_1000_NS8cuda_cub4core6detail5shmemE+32];
	mov.b32 	%f457, %r1468;
	mov.b32 	%f458, %r1467;
	add.s32 	%r1469, %r31, %r1465;
	setp.eq.s32 	%p434, %r31, 0;
	add.f32 	%f459, %f455, %f458;
	selp.f32 	%f460, %f459, %f458, %p434;
	setp.eq.s32 	%p435, %r6, 5;
	selp.f32 	%f461, %f460, %f456, %p435;
	selp.b32 	%r1470, %r1469, %r1466, %p435;
	add.s32 	%r1471, %r32, %r1469;
	setp.eq.s32 	%p436, %r32, 0;
	add.f32 	%f462, %f460, %f457;
	selp.f32 	%f463, %f462, %f457, %p436;
	setp.eq.s32 	%p437, %r6, 6;
	selp.f32 	%f464, %f463, %f461, %p437;
	selp.b32 	%r1472, %r1471, %r1470, %p437;
	ld.shared.v4.u32 	{%r33, %r1473, %r34, %r1474}, [_ZN6thrust24THRUST_300001_SM_1000_NS8cuda_cub4core6detail5shmemE+48];
	mov.b32 	%f465, %r1474;
	mov.b32 	%f466, %r1473;
	add.s32 	%r1475, %r33, %r1471;
	setp.eq.s32 	%p438, %r33, 0;
	add.f32 	%f467, %f463, %f466;
	selp.f32 	%f468, %f467, %f466, %p438;
	setp.eq.s32 	%p439, %r6, 7;
	selp.f32 	%f469, %f468, %f464, %p439;
	selp.b32 	%r1476, %r1475, %r1472, %p439;
	add.s32 	%r35, %r34, %r1475;
	setp.eq.s32 	%p440, %r34, 0;
	add.f32 	%f470, %f468, %f465;
	selp.f32 	%f11, %f470, %f465, %p440;
	setp.eq.s32 	%p441, %r1476, 0;
	add.f32 	%f471, %f469, 0f00000000;
	selp.f32 	%f472, %f471, %f469, %p441;
	setp.lt.u32 	%p442, %r1556, 32;
	selp.f32 	%f473, 0f00000000, %f472, %p442;
	selp.b32 	%r1477, 0, %r1476, %p442;
	setp.eq.s32 	%p443, %r1426, 0;
	add.f32 	%f474, %f473, %f443;
	selp.f32 	%f475, %f474, %f443, %p443;
	setp.eq.s32 	%p444, %r1352, 0;
	selp.f32 	%f12, %f473, %f475, %p444;
	selp.b32 	%r1478, 0, %r1426, %p444;
	add.s32 	%r36, %r1477, %r1478;
	add.s32 	%r37, %r36, %r1550;
	setp.eq.s32 	%p445, %r1550, 0;
	add.f32 	%f476, %f1, %f12;
	selp.f32 	%f13, %f476, %f1, %p445;
	selp.u32 	%r1479, 1, 0, %p426;
	add.s32 	%r1480, %r1550, %r1479;
	add.s32 	%r38, %r1480, %r36;
	add.f32 	%f477, %f13, %f2;
	selp.f32 	%f14, %f2, %f477, %p426;
	selp.u32 	%r1481, 1, 0, %p425;
	add.s32 	%r39, %r38, %r1481;
	add.f32 	%f478, %f14, %f3;
	selp.f32 	%f15, %f3, %f478, %p425;
	add.s32 	%r40, %r21, %r36;
	add.f32 	%f479, %f15, %f4;
	selp.f32 	%f16, %f4, %f479, %p424;
	selp.u32 	%r1482, 1, 0, %p423;
	add.s32 	%r41, %r40, %r1482;
	add.f32 	%f480, %f16, %f5;
	selp.f32 	%f17, %f5, %f480, %p423;
	selp.u32 	%r1483, 1, 0, %p422;
	add.s32 	%r42, %r41, %r1483;
	add.f32 	%f481, %f17, %f6;
	selp.f32 	%f18, %f6, %f481, %p422;
	add.s32 	%r43, %r22, %r36;
	add.f32 	%f482, %f18, %f7;
	selp.f32 	%f19, %f7, %f482, %p421;
	add.s32 	%r44, %r23, %r36;
	add.f32 	%f483, %f19, %f8;
	selp.f32 	%f20, %f8, %f483, %p420;
	@%p427 bra 	$L__BB10_8;
	add.s64 	%rd295, %rd3, 512;
	mov.b32 	%r1484, %f11;
	mov.b64 	%rd296, {%r35, %r1484};
	mov.b64 	%rd297, 101;
	// begin inline asm
	st.relaxed.gpu.v2.u64 [%rd295], {%rd296, %rd297};
	// end inline asm
$L__BB10_8:
	setp.lt.s32 	%p446, %r35, 257;
	@%p446 bra 	$L__BB10_34;
	bar.sync 	0;
	@%p445 bra 	$L__BB10_11;
	shl.b32 	%r1485, %r36, 3;
	mov.u32 	%r1486, _ZN6thrust24THRUST_300001_SM_1000_NS8cuda_cub4core6detail5shmemE;
	add.s32 	%r1487, %r1486, %r1485;
	mov.b32 	%r1488, %f12;
	st.shared.v2.u32 	[%r1487], {%r1551, %r1488};
$L__BB10_11:
	setp.eq.s32 	%p457, %r7, %r8;
	@%p457 bra 	$L__BB10_13;
	shl.b32 	%r1489, %r37, 3;
	mov.u32 	%r1490, _ZN6thrust24THRUST_300001_SM_1000_NS8cuda_cub4core6detail5shmemE;
	add.s32 	%r1491, %r1490, %r1489;
	mov.b32 	%r1492, %f13;
	st.shared.v2.u32 	[%r1491], {%r7, %r1492};
$L__BB10_13:
	setp.eq.s32 	%p458, %r8, %r9;
	@%p458 bra 	$L__BB10_15;
	shl.b32 	%r1493, %r38, 3;
	mov.u32 	%r1494, _ZN6thrust24THRUST_300001_SM_1000_NS8cuda_cub4core6detail5shmemE;
	add.s32 	%r1495, %r1494, %r1493;
	mov.b32 	%r1496, %f14;
	st.shared.v2.u32 	[%r1495], {%r8, %r1496};
$L__BB10_15:
	setp.eq.s32 	%p459, %r9, %r10;
	@%p459 bra 	$L__BB10_17;
	shl.b32 	%r1497, %r39, 3;
	mov.u32 	%r1498, _ZN6thrust24THRUST_300001_SM_1000_NS8cuda_cub4core6detail5shmemE;
	add.s32 	%r1499, %r1498, %r1497;
	mov.b32 	%r1500, %f15;
	st.shared.v2.u32 	[%r1499], {%r9, %r1500};
$L__BB10_17:
	setp.eq.s32 	%p460, %r10, %r11;
	@%p460 bra 	$L__BB10_19;
	shl.b32 	%r1501, %r40, 3;
	mov.u32 	%r1502, _ZN6thrust24THRUST_300001_SM_1000_NS8cuda_cub4core6detail5shmemE;
	add.s32 	%r1503, %r1502, %r1501;
	mov.b32 	%r1504, %f16;
	st.shared.v2.u32 	[%r1503], {%r10, %r1504};
$L__BB10_19:
	setp.eq.s32 	%p461, %r11, %r12;
	@%p461 bra 	$L__BB10_21;
	shl.b32 	%r1505, %r41, 3;
	mov.u32 	%r1506, _ZN6thrust24THRUST_300001_SM_1000_NS8cuda_cub4core6detail5shmemE;
	add.s32 	%r1507, %r1506, %r1505;
	mov.b32 	%r1508, %f17;
	st.shared.v2.u32 	[%r1507], {%r11, %r1508};
$L__BB10_21:
	setp.eq.s32 	%p462, %r12, %r13;
	@%p462 bra 	$L__BB10_23;
	shl.b32 	%r1509, %r42, 3;
	mov.u32 	%r1510, _ZN6thrust24THRUST_300001_SM_1000_NS8cuda_cub4core6detail5shmemE;
	add.s32 	%r1511, %r1510, %r1509;
	mov.b32 	%r1512, %f18;
	st.shared.v2.u32 	[%r1511], {%r12, %r1512};
$L__BB10_23:
	setp.eq.s32 	%p463, %r13, %r14;
	@%p463 bra 	$L__BB10_25;
	shl.b32 	%r1513, %r43, 3;
	mov.u32 	%r1514, _ZN6thrust24THRUST_300001_SM_1000_NS8cuda_cub4core6detail5shmemE;
	add.s32 	%r1515, %r1514, %r1513;
	mov.b32 	%r1516, %f19;
	st.shared.v2.u32 	[%r1515], {%r13, %r1516};
$L__BB10_25:
	setp.eq.s32 	%p464, %r14, %r15;
	@%p464 bra 	$L__BB10_27;
	shl.b32 	%r1517, %r44, 3;
	mov.u32 	%r1518, _ZN6thrust24THRUST_300001_SM_1000_NS8cuda_cub4core6detail5shmemE;
	add.s32 	%r1519, %r1518, %r1517;
	mov.b32 	%r1520, %f20;
	st.shared.v2.u32 	[%r1519], {%r14, %r1520};
$L__BB10_27:
	bar.sync 	0;
	setp.ge.u32 	%p465, %r1556, %r35;
	@%p465 bra 	$L__BB10_322;
	add.s32 	%r1521, %r28, %r29;
	add.s32 	%r1522, %r1521, %r30;
	add.s32 	%r1523, %r1522, %r31;
	add.s32 	%r1524, %r1523, %r32;
	add.s32 	%r1525, %r1524, %r33;
	add.s32 	%r1526, %r1525, %r34;
	add.s32 	%r1527, %r1526, %r27;
	not.b32 	%r1528, %r1556;
	add.s32 	%r45, %r1527, %r1528;
	and.b32  	%r1529, %r45, 768;
	setp.eq.s32 	%p466, %r1529, 768;
	@%p466 bra 	$L__BB10_31;
	shr.u32 	%r1530, %r45, 8;
	add.s32 	%r1531, %r1530, 1;
	and.b32  	%r1532, %r1531, 3;
	mul.wide.u32 	%rd325, %r1556, 4;
	add.s64 	%rd342, %rd1, %rd325;
	add.s64 	%rd341, %rd2, %rd325;
	shl.b32 	%r1533, %r1556, 3;
	mov.u32 	%r1534, _ZN6thrust24THRUST_300001_SM_1000_NS8cuda_cub4core6detail5shmemE;
	add.s32 	%r1553, %r1534, %r1533;
	neg.s32 	%r1552, %r1532;
	shl.b32 	%r1535, %r1531, 8;
	and.b32  	%r1536, %r1535, 768;
	add.s32 	%r1556, %r1556, %r1536;
$L__BB10_30:
	.pragma "nounroll";
	ld.shared.v2.u32 	{%r1537, %r1538}, [%r1553];
	st.global.u32 	[%rd341], %r1537;
	st.global.u32 	[%rd342], %r1538;
	add.s64 	%rd342, %rd342, 1024;
	add.s64 	%rd341, %rd341, 1024;
	add.s32 	%r1553, %r1553, 2048;
	add.s32 	%r1552, %r1552, 1;
	setp.ne.s32 	%p467, %r1552, 0;
	@%p467 bra 	$L__BB10_30;
$L__BB10_31:
	setp.lt.u32 	%p468, %r45, 768;
	@%p468 bra 	$L__BB10_322;
	mul.wide.u32 	%rd326, %r1556, 4;
	add.s64 	%rd327, %rd326, 2048;
	add.s64 	%rd344, %rd2, %rd327;
	add.s64 	%rd343, %rd1, %rd327;
	shl.b32 	%r1539, %r1556, 3;
	mov.u32 	%r1540, _ZN6thrust24THRUST_300001_SM_1000_NS8cuda_cub4core6detail5shmemE;
	add.s32 	%r1541, %r1539, %r1540;
	add.s32 	%r1555, %r1541, 4096;
$L__BB10_33:
	ld.shared.v2.u32 	{%r1542, %r1543}, [%r1555+-4096];
	st.global.u32 	[%rd344+-2048], %r1542;
	st.global.u32 	[%rd343+-2048], %r1543;
	ld.shared.v2.u32 	{%r1544, %r1545}, [%r1555+-2048];
	st.global.u32 	[%rd344+-1024], %r1544;
	st.global.u32 	[%rd343+-1024], %r1545;
	ld.shared.v2.u32 	{%r1546, %r1547}, [%r1555];
	st.global.u32 	[%rd344], %r1546;
	st.global.u32 	[%rd343], %r1547;
	ld.shared.v2.u32 	{%r1548, %r1549}, [%r1555+2048];
	st.global.u32 	[%rd344+1024], %r1548;
	st.global.u32 	[%rd343+1024], %r1549;
	add.s32 	%r1556, %r1556, 1024;
	add.s64 	%rd344, %rd344, 4096;
	add.s64 	%rd343, %rd343, 4096;
	add.s32 	%r1555, %r1555, 8192;
	setp.lt.s32 	%p469, %r1556, %r35;
	@%p469 bra 	$L__BB10_33;
	bra.uni 	$L__BB10_322;
$L__BB10_34:
	@%p445 bra 	$L__BB10_36;
	mul.wide.s32 	%rd298, %r36, 4;
	add.s64 	%rd299, %rd2, %rd298;
	st.global.u32 	[%rd299], %r1551;
	add.s64 	%rd300, %rd1, %rd298;
	st.global.f32 	[%rd300], %f12;
$L__BB10_36:
	setp.eq.s32 	%p448, %r7, %r8;
	@%p448 bra 	$L__BB10_38;
	mul.wide.s32 	%rd301, %r37, 4;
	add.s64 	%rd302, %rd2, %rd301;
	st.global.u32 	[%rd302], %r7;
	add.s64 	%rd303, %rd1, %rd301;
	st.global.f32 	[%rd303], %f13;
$L__BB10_38:
	setp.eq.s32 	%p449, %r8, %r9;
	@%p449 bra 	$L__BB10_40;
	mul.wide.s32 	%rd304, %r38, 4;
	add.s64 	%rd305, %rd2, %rd304;
	st.global.u32 	[%rd305], %r8;
	add.s64 	%rd306, %rd1, %rd304;
	st.global.f32 	[%rd306], %f14;
$L__BB10_40:
	setp.eq.s32 	%p450, %r9, %r10;
	@%p450 bra 	$L__BB10_42;
	mul.wide.s32 	%rd307, %r39, 4;
	add.s64 	%rd308, %rd2, %rd307;
	st.global.u32 	[%rd308], %r9;
	add.s64 	%rd309, %rd1, %rd307;
	st.global.f32 	[%rd309], %f15;
$L__BB10_42:
	setp.eq.s32 	%p451, %r10, %r11;
	@%p451 bra 	$L__BB10_44;
	mul.wide.s32 	%rd310, %r40, 4;
	add.s64 	%rd311, %rd2, %rd310;
	st.global.u32 	[%rd311], %r10;
	add.s64 	%rd312, %rd1, %rd310;
	st.global.f32 	[%rd312], %f16;
$L__BB10_44:
	setp.eq.s32 	%p452, %r11, %r12;
	@%p452 bra 	$L__BB10_46;
	mul.wide.s32 	%rd313, %r41, 4;
	add.s64 	%rd314, %rd2, %rd313;
	st.global.u32 	[%rd314], %r11;
	add.s64 	%rd315, %rd1, %rd313;
	st.global.f32 	[%rd315], %f17;
$L__BB10_46:
	setp.eq.s32 	%p453, %r12, %r13;
	@%p453 bra 	$L__BB10_48;
	mul.wide.s32 	%rd316, %r42, 4;
	add.s64 	%rd317, %rd2, %rd316;
	st.global.u32 	[%rd317], %r12;
	add.s64 	%rd318, %rd1, %rd316;
	st.global.f32 	[%rd318], %f18;
$L__BB10_48:
	setp.eq.s32 	%p454, %r13, %r14;
	@%p454 bra 	$L__BB10_50;
	mul.wide.s32 	%rd319, %r43, 4;
	add.s64 	%rd320, %rd2, %rd319;
	st.global.u32 	[%rd320], %r13;
	add.s64 	%rd321, %rd1, %rd319;
	st.global.f32 	[%rd321], %f19;
$L__BB10_50:
	setp.eq.s32 	%p455, %r14, %r15;
	@%p455 bra 	$L__BB10_322;
	mul.wide.s32 	%rd322, %r44, 4;
	add.s64 	%rd323, %rd2, %rd322;
	st.global.u32 	[%rd323], %r14;
	add.s64 	%rd324, %rd1, %rd322;
	st.global.f32 	[%rd324], %f20;
	bra.uni 	$L__BB10_322;
$L__BB10_52:
	ld.param.u64 	%rd331, [_ZN6thrust24THRUST_300001_SM_1000_NS8cuda_cub4core6detail13_kernel_agentINS1_15__reduce_by_key16ReduceByKeyAgentIPiPfS7_S8_N4cuda3std3__48equal_toIiEENSB_4plusIfEES7_iEEJS7_S8_S7_S8_S7_N3cub18CUB_300001_SM_100024ReduceByKeyScanTileStateIfiLb1EEESD_SF_iiEEEvDpT0__param_0];
	mov.u32 	%r1569, %tid.x;
	and.b32  	%r984, %r1569, 31;
	and.b32  	%r985, %r1569, 992;
	add.s32 	%r986, %r2, %r984;
	mad.lo.s32 	%r60, %r985, 9, %r986;
	mul.wide.u32 	%rd211, %r60, 4;
	add.s64 	%rd202, %rd331, %rd211;
	// begin inline asm
	ld.global.nc.u32 %r973, [%rd202];
	// end inline asm
	add.s64 	%rd203, %rd202, 128;
	// begin inline asm
	ld.global.nc.u32 %r974, [%rd203];
	// end inline asm
	add.s64 	%rd204, %rd202, 256;
	// begin inline asm
	ld.global.nc.u32 %r975, [%rd204];
	// end inline asm
	add.s64 	%rd205, %rd202, 384;
	// begin inline asm
	ld.global.nc.u32 %r976, [%rd205];
	// end inline asm
	add.s64 	%rd206, %rd202, 512;
	// begin inline asm
	ld.global.nc.u32 %r977, [%rd206];
	// end inline asm
	add.s64 	%rd207, %rd202, 640;
	// begin inline asm
	ld.global.nc.u32 %r978, [%rd207];
	// end inline asm
	add.s64 	%rd208, %rd202, 768;
	// begin inline asm
	ld.global.nc.u32 %r979, [%rd208];
	// end inline asm
	add.s64 	%rd209, %rd202, 896;
	// begin inline asm
	ld.global.nc.u32 %r980, [%rd209];
	// end inline asm
	add.s64 	%rd210, %rd202, 1024;
	// begin inline asm
	ld.global.nc.u32 %r981, [%rd210];
	// end inline asm
	// begin inline asm
	mov.u32 %r982, %laneid;
	// end inline asm
	shr.u32 	%r62, %r1569, 5;
	mad.lo.s32 	%r987, %r62, 288, %r982;
	shl.b32 	%r988, %r987, 2;
	mov.u32 	%r989, _ZN6thrust24THRUST_300001_SM_1000_NS8cuda_cub4core6detail5shmemE;
	add.s32 	%r63, %r989, %r988;
	st.shared.u32 	[%r63], %r973;
	st.shared.u32 	[%r63+128], %r974;
	st.shared.u32 	[%r63+256], %r975;
	st.shared.u32 	[%r63+384], %r976;
	st.shared.u32 	[%r63+512], %r977;
	st.shared.u32 	[%r63+640], %r978;
	st.shared.u32 	[%r63+768], %r979;
	st.shared.u32 	[%r63+896], %r980;
	st.shared.u32 	[%r63+1024], %r981;
	bar.warp.sync 	-1;
	shl.b32 	%r990, %r982, 5;
	add.s32 	%r64, %r63, %r990;
	ld.shared.u32 	%r65, [%r64];
	ld.shared.u32 	%r66, [%r64+4];
	ld.shared.u32 	%r67, [%r64+8];
	ld.shared.u32 	%r68, [%r64+12];
	ld.shared.u32 	%r69, [%r64+16];
	ld.shared.u32 	%r70, [%r64+20];
	ld.shared.u32 	%r71, [%r64+24];
	ld.shared.u32 	%r72, [%r64+28];
	ld.shared.u32 	%r73, [%r64+32];
	setp.ne.s32 	%p290, %r1569, 0;
	mov.b32 	%r1558, 0;
	@%p290 bra 	$L__BB10_54;
	ld.param.u64 	%rd332, [_ZN6thrust24THRUST_300001_SM_1000_NS8cuda_cub4core6detail13_kernel_agentINS1_15__reduce_by_key16ReduceByKeyAgentIPiPfS7_S8_N4cuda3std3__48equal_toIiEENSB_4plusIfEES7_iEEJS7_S8_S7_S8_S7_N3cub18CUB_300001_SM_100024ReduceByKeyScanTileStateIfiLb1EEESD_SF_iiEEEvDpT0__param_0];
	mul.wide.u32 	%rd213, %r2, 4;
	add.s64 	%rd214, %rd332, %rd213;
	add.s64 	%rd212, %rd214, -4;
	// begin inline asm
	ld.global.nc.u32 %r1558, [%rd212];
	// end inline asm
$L__BB10_54:
	ld.param.u64 	%rd337, [_ZN6thrust24THRUST_300001_SM_1000_NS8cuda_cub4core6detail13_kernel_agentINS1_15__reduce_by_key16ReduceByKeyAgentIPiPfS7_S8_N4cuda3std3__48equal_toIiEENSB_4plusIfEES7_iEEJS7_S8_S7_S8_S7_N3cub18CUB_300001_SM_100024ReduceByKeyScanTileStateIfiLb1EEESD_SF_iiEEEvDpT0__param_1];
	setp.eq.s32 	%p291, %r1569, 0;
	bar.sync 	0;
	add.s64 	%rd215, %rd337, %rd211;
	// begin inline asm
	ld.global.nc.u32 %r992, [%rd215];
	// end inline asm
	add.s64 	%rd216, %rd215, 128;
	// begin inline asm
	ld.global.nc.u32 %r993, [%rd216];
	// end inline asm
	add.s64 	%rd217, %rd215, 256;
	// begin inline asm
	ld.global.nc.u32 %r994, [%rd217];
	// end inline asm
	add.s64 	%rd218, %rd215, 384;
	// begin inline asm
	ld.global.nc.u32 %r995, [%rd218];
	// end inline asm
	add.s64 	%rd219, %rd215, 512;
	// begin inline asm
	ld.global.nc.u32 %r996, [%rd219];
	// end inline asm
	add.s64 	%rd220, %rd215, 640;
	// begin inline asm
	ld.global.nc.u32 %r997, [%rd220];
	// end inline asm
	add.s64 	%rd221, %rd215, 768;
	// begin inline asm
	ld.global.nc.u32 %r998, [%rd221];
	// end inline asm
	add.s64 	%rd222, %rd215, 896;
	// begin inline asm
	ld.global.nc.u32 %r999, [%rd222];
	// end inline asm
	add.s64 	%rd223, %rd215, 1024;
	// begin inline asm
	ld.global.nc.u32 %r1000, [%rd223];
	// end inline asm
	st.shared.u32 	[%r63], %r992;
	st.shared.u32 	[%r63+128], %r993;
	st.shared.u32 	[%r63+256], %r994;
	st.shared.u32 	[%r63+384], %r995;
	st.shared.u32 	[%r63+512], %r996;
	st.shared.u32 	[%r63+640], %r997;
	st.shared.u32 	[%r63+768], %r998;
	st.shared.u32 	[%r63+896], %r999;
	st.shared.u32 	[%r63+1024], %r1000;
	bar.warp.sync 	-1;
	ld.shared.f32 	%f21, [%r64];
	ld.shared.f32 	%f22, [%r64+4];
	ld.shared.f32 	%f23, [%r64+8];
	ld.shared.f32 	%f24, [%r64+12];
	ld.shared.f32 	%f25, [%r64+16];
	ld.shared.f32 	%f26, [%r64+20];
	ld.shared.f32 	%f27, [%r64+24];
	ld.shared.f32 	%f28, [%r64+28];
	ld.shared.f32 	%f29, [%r64+32];
	bar.sync 	0;
	shl.b32 	%r1001, %r1569, 2;
	add.s32 	%r1003, %r989, %r1001;
	add.s32 	%r76, %r1003, 1148;
	st.shared.u32 	[%r1003+1148], %r73;
	bar.sync 	0;
	@%p291 bra 	$L__BB10_56;
	ld.shared.u32 	%r1558, [%r76+-4];
$L__BB10_56:
	setp.ne.s32 	%p292, %r1558, %r65;
	selp.u32 	%r1064, 1, 0, %p292;
	setp.ne.s32 	%p293, %r65, %r66;
	selp.u32 	%r1065, 1, 0, %p293;
	setp.ne.s32 	%p294, %r66, %r67;
	selp.u32 	%r1066, 1, 0, %p294;
	setp.ne.s32 	%p295, %r67, %r68;
	selp.u32 	%r1067, 1, 0, %p295;
	setp.ne.s32 	%p296, %r68, %r69;
	selp.u32 	%r1068, 1, 0, %p296;
	setp.ne.s32 	%p297, %r69, %r70;
	selp.u32 	%r1069, 1, 0, %p297;
	setp.ne.s32 	%p298, %r70, %r71;
	selp.u32 	%r1070, 1, 0, %p298;
	setp.ne.s32 	%p299, %r71, %r72;
	selp.u32 	%r1071, 1, 0, %p299;
	setp.ne.s32 	%p300, %r72, %r73;
	selp.u32 	%r1072, 1, 0, %p300;
	add.s32 	%r1073, %r1065, %r1064;
	add.f32 	%f291, %f21, %f22;
	selp.f32 	%f292, %f22, %f291, %p293;
	add.s32 	%r1074, %r1073, %r1066;
	add.f32 	%f293, %f292, %f23;
	selp.f32 	%f294, %f23, %f293, %p294;
	add.s32 	%r1075, %r1074, %r1067;
	add.f32 	%f295, %f294, %f24;
	selp.f32 	%f296, %f24, %f295, %p295;
	add.s32 	%r1076, %r1075, %r1068;
	add.f32 	%f297, %f296, %f25;
	selp.f32 	%f298, %f25, %f297, %p296;
	add.s32 	%r1077, %r1076, %r1069;
	add.f32 	%f299, %f298, %f26;
	selp.f32 	%f300, %f26, %f299, %p297;
	add.s32 	%r1078, %r1077, %r1070;
	add.f32 	%f301, %f300, %f27;
	selp.f32 	%f302, %f27, %f301, %p298;
	add.s32 	%r1079, %r1078, %r1071;
	add.f32 	%f303, %f302, %f28;
	selp.f32 	%f304, %f28, %f303, %p299;
	add.s32 	%r1005, %r1079, %r1072;
	add.f32 	%f305, %f304, %f29;
	selp.f32 	%f306, %f29, %f305, %p300;
	mov.b32 	%r1061, 1;
	mov.b32 	%r1062, 0;
	mov.b32 	%r1063, -1;
	// begin inline asm
	shfl.sync.up.b32 %r1004, %r1005, %r1061, %r1062, %r1063;
	// end inline asm
	mov.b32 	%r1010, %f306;
	// begin inline asm
	shfl.sync.up.b32 %r1009, %r1010, %r1061, %r1062, %r1063;
	// end inline asm
	mov.b32 	%f307, %r1009;
	setp.eq.s32 	%p301, %r1005, 0;
	add.f32 	%f308, %f306, %f307;
	selp.f32 	%f309, %f308, %f306, %p301;
	setp.lt.s32 	%p302, %r982, 1;
	selp.b32 	%r1080, 0, %r1004, %p302;
	add.s32 	%r1015, %r1080, %r1005;
	selp.f32 	%f310, %f306, %f309, %p302;
	mov.b32 	%r1021, 2;
	// begin inline asm
	shfl.sync.up.b32 %r1014, %r1015, %r1021, %r1062, %r1063;
	// end inline asm
	mov.b32 	%r1020, %f310;
	// begin inline asm
	shfl.sync.up.b32 %r1019, %r1020, %r1021, %r1062, %r1063;
	// end inline asm
	mov.b32 	%f311, %r1019;
	setp.eq.s32 	%p303, %r1015, 0;
	add.f32 	%f312, %f310, %f311;
	selp.f32 	%f313, %f312, %f310, %p303;
	setp.lt.s32 	%p304, %r982, 2;
	selp.b32 	%r1081, 0, %r1014, %p304;
	add.s32 	%r1025, %r1081, %r1015;
	selp.f32 	%f314, %f310, %f313, %p304;
	mov.b32 	%r1031, 4;
	// begin inline asm
	shfl.sync.up.b32 %r1024, %r1025, %r1031, %r1062, %r1063;
	// end inline asm
	mov.b32 	%r1030, %f314;
	// begin inline asm
	shfl.sync.up.b32 %r1029, %r1030, %r1031, %r1062, %r1063;
	// end inline asm
	mov.b32 	%f315, %r1029;
	setp.eq.s32 	%p305, %r1025, 0;
	add.f32 	%f316, %f314, %f315;
	selp.f32 	%f317, %f316, %f314, %p305;
	setp.lt.s32 	%p306, %r982, 4;
	selp.b32 	%r1082, 0, %r1024, %p306;
	add.s32 	%r1035, %r1082, %r1025;
	selp.f32 	%f318, %f314, %f317, %p306;
	mov.b32 	%r1041, 8;
	// begin inline asm
	shfl.sync.up.b32 %r1034, %r1035, %r1041, %r1062, %r1063;
	// end inline asm
	mov.b32 	%r1040, %f318;
	// begin inline asm
	shfl.sync.up.b32 %r1039, %r1040, %r1041, %r1062, %r1063;
	// end inline asm
	mov.b32 	%f319, %r1039;
	setp.eq.s32 	%p307, %r1035, 0;
	add.f32 	%f320, %f318, %f319;
	selp.f32 	%f321, %f320, %f318, %p307;
	setp.lt.s32 	%p308, %r982, 8;
	selp.b32 	%r1083, 0, %r1034, %p308;
	add.s32 	%r1045, %r1083, %r1035;
	selp.f32 	%f322, %f318, %f321, %p308;
	mov.b32 	%r1051, 16;
	// begin inline asm
	shfl.sync.up.b32 %r1044, %r1045, %r1051, %r1062, %r1063;
	// end inline asm
	mov.b32 	%r1050, %f322;
	// begin inline asm
	shfl.sync.up.b32 %r1049, %r1050, %r1051, %r1062, %r1063;
	// end inline asm
	mov.b32 	%f323, %r1049;
	setp.eq.s32 	%p309, %r1045, 0;
	add.f32 	%f324, %f322, %f323;
	selp.f32 	%f30, %f324, %f322, %p309;
	setp.lt.s32 	%p310, %r982, 16;
	selp.b32 	%r1084, 0, %r1044, %p310;
	add.s32 	%r1055, %r1084, %r1045;
	selp.f32 	%f325, %f322, %f30, %p310;
	// begin inline asm
	shfl.sync.up.b32 %r1561, %r1055, %r1061, %r1062, %r1063;
	// end inline asm
	mov.b32 	%r1060, %f325;
	// begin inline asm
	shfl.sync.up.b32 %r1059, %r1060, %r1061, %r1062, %r1063;
	// end inline asm
	mov.b32 	%f485, %r1059;
	setp.ne.s32 	%p311, %r982, 31;
	@%p311 bra 	$L__BB10_58;
	shl.b32 	%r1085, %r62, 3;
	mov.u32 	%r1086, _ZN6thrust24THRUST_300001_SM_1000_NS8cuda_cub4core6detail5shmemE;
	add.s32 	%r1087, %r1086, %r1085;
	mov.b32 	%r1088, %f30;
	st.shared.v2.u32 	[%r1087], {%r1055, %r1088};
$L__BB10_58:
	bar.sync 	0;
	ld.shared.v4.u32 	{%r1089, %r1090, %r1091, %r1092}, [_ZN6thrust24THRUST_300001_SM_1000_NS8cuda_cub4core6detail5shmemE];
	mov.b32 	%f326, %r1092;
	mov.b32 	%f327, %r1090;
	add.s32 	%r1093, %r1091, %r1089;
	setp.eq.s32 	%p312, %r1091, 0;
	add.f32 	%f328, %f327, %f326;
	selp.f32 	%f329, %f328, %f326, %p312;
	setp.eq.s32 	%p313, %r62, 2;
	selp.b32 	%r1094, %r1093, %r1089, %p313;
	selp.f32 	%f330, %f329, %f327, %p313;
	ld.shared.v4.u32 	{%r1095, %r1096, %r1097, %r1098}, [_ZN6thrust24THRUST_300001_SM_1000_NS8cuda_cub4core6detail5shmemE+16];
	mov.b32 	%f331, %r1098;
	mov.b32 	%f332, %r1096;
	add.s32 	%r1099, %r1095, %r1093;
	setp.eq.s32 	%p314, %r1095, 0;
	add.f32 	%f333, %f329, %f332;
	selp.f32 	%f334, %f333, %f332, %p314;
	setp.eq.s32 	%p315, %r62, 3;
	selp.b32 	%r1100, %r1099, %r1094, %p315;
	selp.f32 	%f335, %f334, %f330, %p315;
	add.s32 	%r1101, %r1097, %r1099;
	setp.eq.s32 	%p316, %r1097, 0;
	add.f32 	%f336, %f334, %f331;
	selp.f32 	%f337, %f336, %f331, %p316;
	setp.eq.s32 	%p317, %r62, 4;
	selp.b32 	%r1102, %r1101, %r1100, %p317;
	selp.f32 	%f338, %f337, %f335, %p317;
	ld.shared.v4.u32 	{%r1103, %r1104, %r1105, %r1106}, [_ZN6thrust24THRUST_300001_SM_1000_NS8cuda_cub4core6detail5shmemE+32];
	mov.b32 	%f339, %r1106;
	mov.b32 	%f340, %r1104;
	add.s32 	%r1107, %r1103, %r1101;
	setp.eq.s32 	%p318, %r1103, 0;
	add.f32 	%f341, %f337, %f340;
	selp.f32 	%f342, %f341, %f340, %p318;
	setp.eq.s32 	%p319, %r62, 5;
	selp.b32 	%r1108, %r1107, %r1102, %p319;
	selp.f32 	%f343, %f342, %f338, %p319;
	add.s32 	%r1109, %r1105, %r1107;
	setp.eq.s32 	%p320, %r1105, 0;
	add.f32 	%f344, %f342, %f339;
	selp.f32 	%f345, %f344, %f339, %p320;
	setp.eq.s32 	%p321, %r62, 6;
	selp.b32 	%r1110, %r1109, %r1108, %p321;
	selp.f32 	%f346, %f345, %f343, %p321;
	ld.shared.v4.u32 	{%r1111, %r1112, %r1113, %r1114}, [_ZN6thrust24THRUST_300001_SM_1000_NS8cuda_cub4core6detail5shmemE+48];
	mov.b32 	%f347, %r1114;
	mov.b32 	%f348, %r1112;
	add.s32 	%r1115, %r1111, %r1109;
	setp.eq.s32 	%p322, %r1111, 0;
	add.f32 	%f349, %f345, %f348;
	selp.f32 	%f350, %f349, %f348, %p322;
	setp.eq.s32 	%p323, %r62, 7;
	selp.b32 	%r81, %r1115, %r1110, %p323;
	selp.f32 	%f32, %f350, %f346, %p323;
	add.s32 	%r82, %r1113, %r1115;
	setp.eq.s32 	%p324, %r1113, 0;
	add.f32 	%f351, %f350, %f347;
	selp.f32 	%f33, %f351, %f347, %p324;
	setp.lt.u32 	%p325, %r1569, 32;
	@%p325 bra 	$L__BB10_60;
	setp.eq.s32 	%p326, %r1561, 0;
	add.f32 	%f352, %f32, %f485;
	selp.f32 	%f353, %f352, %f485, %p326;
	setp.eq.s32 	%p327, %r982, 0;
	selp.b32 	%r1116, 0, %r1561, %p327;
	add.s32 	%r1561, %r81, %r1116;
	selp.f32 	%f485, %f32, %f353, %p327;
	bra.uni 	$L__BB10_76;
$L__BB10_60:
	setp.ne.s32 	%p328, %r1569, 0;
	mul.wide.u32 	%rd225, %r1, 16;
	add.s64 	%rd16, %rd3, %rd225;
	@%p328 bra 	$L__BB10_62;
	st.shared.u32 	[_ZN6thrust24THRUST_300001_SM_1000_NS8cuda_cub4core6detail5shmemE+116], %r82;
	st.shared.f32 	[_ZN6thrust24THRUST_300001_SM_1000_NS8cuda_cub4core6detail5shmemE+120], %f33;
	add.s64 	%rd226, %rd16, 512;
	mov.b32 	%r1117, %f33;
	mov.b64 	%rd227, {%r82, %r1117};
	mov.b64 	%rd228, 100;
	// begin inline asm
	st.relaxed.gpu.v2.u64 [%rd226], {%rd227, %rd228};
	// end inline asm
$L__BB10_62:
	mov.u32 	%r1118, %nctaid.x;
	setp.gt.u32 	%p329, %r1118, 499;
	@%p329 bra 	$L__BB10_64;
	membar.cta;
	bra.uni 	$L__BB10_65;
$L__BB10_64:
	mov.b32 	%r1119, 450;
	// begin inline asm
	nanosleep.u32 %r1119;
	// end inline asm
$L__BB10_65:
	mul.wide.u32 	%rd229, %r1569, 16;
	xor.b64  	%rd230, %rd229, -16;
	add.s64 	%rd231, %rd16, %rd230;
	add.s64 	%rd17, %rd231, 512;
$L__BB10_66:
	// begin inline asm
	ld.relaxed.gpu.v2.u64 {%rd232, %rd345}, [%rd17];
	// end inline asm
	setp.eq.s64 	%p330, %rd345, 99;
	mov.b32 	%r1120, -1;
	vote.sync.any.pred 	%p331, %p330, %r1120;
	@%p331 bra 	$L__BB10_66;
	mov.b64 	{%r1173, %r1129}, %rd232;
	mov.b32 	%f354, %r1129;
	cvt.u32.u64 	%r1124, %rd232;
	setp.eq.s64 	%p332, %rd345, 101;
	mov.b32 	%r1172, -1;
	vote.sync.ballot.b32 	%r1174, %p332, %r1172;
	// begin inline asm
	mov.u32 %r1122, %lanemask_ge;
	// end inline asm
	and.b32  	%r1175, %r1174, %r1122;
	or.b32  	%r1176, %r1175, -2147483648;
	add.s32 	%r1177, %r1176, -1;
	not.b32 	%r1178, %r1176;
	and.b32  	%r1179, %r1178, %r1177;
	popc.b32 	%r1126, %r1179;
	mov.b32 	%r1130, 1;
	// begin inline asm
	shfl.sync.down.b32 %r1123, %r1124, %r1130, %r1126, %r1172;
	// end inline asm
	// begin inline asm
	shfl.sync.down.b32 %r1128, %r1129, %r1130, %r1126, %r1172;
	// end inline asm
	mov.b32 	%f355, %r1128;
	setp.lt.s32 	%p334, %r982, %r1126;
	setp.eq.s32 	%p335, %r1124, 0;
	add.f32 	%f356, %f354, %f355;
	selp.b32 	%r1180, %r1123, 0, %p334;
	add.s32 	%r1134, %r1180, %r1124;
	selp.f32 	%f357, %f356, %f354, %p335;
	selp.f32 	%f358, %f357, %f354, %p334;
	mov.b32 	%r1140, 2;
	// begin inline asm
	shfl.sync.down.b32 %r1133, %r1134, %r1140, %r1126, %r1172;
	// end inline asm
	mov.b32 	%r1139, %f358;
	// begin inline asm
	shfl.sync.down.b32 %r1138, %r1139, %r1140, %r1126, %r1172;
	// end inline asm
	mov.b32 	%f359, %r1138;
	add.s32 	%r1181, %r982, 2;
	setp.gt.s32 	%p336, %r1181, %r1126;
	setp.eq.s32 	%p337, %r1134, 0;
	add.f32 	%f360, %f358, %f359;
	selp.f32 	%f361, %f360, %f358, %p337;
	selp.b32 	%r1182, 0, %r1133, %p336;
	add.s32 	%r1144, %r1134, %r1182;
	selp.f32 	%f362, %f358, %f361, %p336;
	mov.b32 	%r1150, 4;
	// begin inline asm
	shfl.sync.down.b32 %r1143, %r1144, %r1150, %r1126, %r1172;
	// end inline asm
	mov.b32 	%r1149, %f362;
	// begin inline asm
	shfl.sync.down.b32 %r1148, %r1149, %r1150, %r1126, %r1172;
	// end inline asm
	mov.b32 	%f363, %r1148;
	add.s32 	%r1183, %r982, 4;
	setp.gt.s32 	%p338, %r1183, %r1126;
	setp.eq.s32 	%p339, %r1144, 0;
	add.f32 	%f364, %f362, %f363;
	selp.f32 	%f365, %f364, %f362, %p339;
	selp.b32 	%r1184, 0, %r1143, %p338;
	add.s32 	%r1154, %r1144, %r1184;
	selp.f32 	%f366, %f362, %f365, %p338;
	mov.b32 	%r1160, 8;
	// begin inline asm
	shfl.sync.down.b32 %r1153, %r1154, %r1160, %r1126, %r1172;
	// end inline asm
	mov.b32 	%r1159, %f366;
	// begin inline asm
	shfl.sync.down.b32 %r1158, %r1159, %r1160, %r1126, %r1172;
	// end inline asm
	mov.b32 	%f367, %r1158;
	add.s32 	%r1185, %r982, 8;
	setp.gt.s32 	%p340, %r1185, %r1126;
	setp.eq.s32 	%p341, %r1154, 0;
	add.f32 	%f368, %f366, %f367;
	selp.f32 	%f369, %f368, %f366, %p341;
	selp.b32 	%r1186, 0, %r1153, %p340;
	add.s32 	%r1164, %r1154, %r1186;
	selp.f32 	%f370, %f366, %f369, %p340;
	mov.b32 	%r1170, 16;
	// begin inline asm
	shfl.sync.down.b32 %r1163, %r1164, %r1170, %r1126, %r1172;
	// end inline asm
	mov.b32 	%r1169, %f370;
	// begin inline asm
	shfl.sync.down.b32 %r1168, %r1169, %r1170, %r1126, %r1172;
	// end inline asm
	mov.b32 	%f371, %r1168;
	add.s32 	%r1187, %r982, 16;
	setp.gt.s32 	%p342, %r1187, %r1126;
	setp.eq.s32 	%p343, %r1164, 0;
	add.f32 	%f372, %f370, %f371;
	selp.f32 	%f373, %f372, %f370, %p343;
	selp.b32 	%r1188, 0, %r1163, %p342;
	add.s32 	%r1559, %r1188, %r1164;
	selp.f32 	%f484, %f370, %f373, %p342;
	not.b32 	%r1189, %r1569;
	add.s32 	%r1560, %r1, %r1189;
	add.s64 	%rd20, %rd3, 512;
$L__BB10_68:
	setp.ne.s64 	%p344, %rd345, 101;
	mov.b32 	%r1190, -1;
	vote.sync.all.pred 	%p345, %p344, %r1190;
	not.pred 	%p346, %p345;
	@%p346 bra 	$L__BB10_72;
	mul.wide.s32 	%rd274, %r1560, 16;
	add.s64 	%rd275, %rd20, %rd274;
	add.s64 	%rd273, %rd275, -512;
$L__BB10_70:
	// begin inline asm
	ld.relaxed.gpu.v2.u64 {%rd271, %rd345}, [%rd273];
	// end inline asm
	setp.eq.s64 	%p384, %rd345, 99;
	mov.b32 	%r1274, -1;
	vote.sync.any.pred 	%p385, %p384, %r1274;
	@%p385 bra 	$L__BB10_70;
	mov.b64 	{%r1326, %r1282}, %rd271;
	mov.b32 	%f386, %r1282;
	cvt.u32.u64 	%r1277, %rd271;
	setp.eq.s64 	%p386, %rd345, 101;
	mov.b32 	%r1325, -1;
	vote.sync.ballot.b32 	%r1327, %p386, %r1325;
	and.b32  	%r1328, %r1327, %r1122;
	or.b32  	%r1329, %r1328, -2147483648;
	add.s32 	%r1330, %r1329, -1;
	not.b32 	%r1331, %r1329;
	and.b32  	%r1332, %r1331, %r1330;
	popc.b32 	%r1279, %r1332;
	mov.b32 	%r1283, 1;
	// begin inline asm
	shfl.sync.down.b32 %r1276, %r1277, %r1283, %r1279, %r1325;
	// end inline asm
	// begin inline asm
	shfl.sync.down.b32 %r1281, %r1282, %r1283, %r1279, %r1325;
	// end inline asm
	mov.b32 	%f387, %r1281;
	setp.lt.s32 	%p388, %r982, %r1279;
	setp.eq.s32 	%p389, %r1277, 0;
	add.f32 	%f388, %f386, %f387;
	selp.b32 	%r1333, %r1276, 0, %p388;
	add.s32 	%r1287, %r1333, %r1277;
	selp.f32 	%f389, %f388, %f386, %p389;
	selp.f32 	%f390, %f389, %f386, %p388;
	mov.b32 	%r1293, 2;
	// begin inline asm
	shfl.sync.down.b32 %r1286, %r1287, %r1293, %r1279, %r1325;
	// end inline asm
	mov.b32 	%r1292, %f390;
	// begin inline asm
	shfl.sync.down.b32 %r1291, %r1292, %r1293, %r1279, %r1325;
	// end inline asm
	mov.b32 	%f391, %r1291;
	add.s32 	%r1334, %r982, 2;
	setp.gt.s32 	%p390, %r1334, %r1279;
	setp.eq.s32 	%p391, %r1287, 0;
	add.f32 	%f392, %f390, %f391;
	selp.f32 	%f393, %f392, %f390, %p391;
	selp.b32 	%r1335, 0, %r1286, %p390;
	add.s32 	%r1297, %r1287, %r1335;
	selp.f32 	%f394, %f390, %f393, %p390;
	mov.b32 	%r1303, 4;
	// begin inline asm
	shfl.sync.down.b32 %r1296, %r1297, %r1303, %r1279, %r1325;
	// end inline asm
	mov.b32 	%r1302, %f394;
	// begin inline asm
	shfl.sync.down.b32 %r1301, %r1302, %r1303, %r1279, %r1325;
	// end inline asm
	mov.b32 	%f395, %r1301;
	add.s32 	%r1336, %r982, 4;
	setp.gt.s32 	%p392, %r1336, %r1279;
	setp.eq.s32 	%p393, %r1297, 0;
	add.f32 	%f396, %f394, %f395;
	selp.f32 	%f397, %f396, %f394, %p393;
	selp.b32 	%r1337, 0, %r1296, %p392;
	add.s32 	%r1307, %r1297, %r1337;
	selp.f32 	%f398, %f394, %f397, %p392;
	mov.b32 	%r1313, 8;
	// begin inline asm
	shfl.sync.down.b32 %r1306, %r1307, %r1313, %r1279, %r1325;
	// end inline asm
	mov.b32 	%r1312, %f398;
	// begin inline asm
	shfl.sync.down.b32 %r1311, %r1312, %r1313, %r1279, %r1325;
	// end inline asm
	mov.b32 	%f399, %r1311;
	add.s32 	%r1338, %r982, 8;
	setp.gt.s32 	%p394, %r1338, %r1279;
	setp.eq.s32 	%p395, %r1307, 0;
	add.f32 	%f400, %f398, %f399;
	selp.f32 	%f401, %f400, %f398, %p395;
	selp.b32 	%r1339, 0, %r1306, %p394;
	add.s32 	%r1317, %r1307, %r1339;
	selp.f32 	%f402, %f398, %f401, %p394;
	mov.b32 	%r1323, 16;
	// begin inline asm
	shfl.sync.down.b32 %r1316, %r1317, %r1323, %r1279, %r1325;
	// end inline asm
	mov.b32 	%r1322, %f402;
	// begin inline asm
	shfl.sync.down.b32 %r1321, %r1322, %r1323, %r1279, %r1325;
	// end inline asm
	mov.b32 	%f403, %r1321;
	add.s32 	%r1340, %r982, 16;
	setp.gt.s32 	%p396, %r1340, %r1279;
	setp.eq.s32 	%p397, %r1317, 0;
	add.f32 	%f404, %f402, %f403;
	selp.f32 	%f405, %f404, %f402, %p397;
	selp.b32 	%r1341, 0, %r1316, %p396;
	selp.f32 	%f406, %f402, %f405, %p396;
	add.s32 	%r1342, %r1341, %r1559;
	add.s32 	%r89, %r1342, %r1317;
	setp.eq.s32 	%p398, %r1559, 0;
	add.f32 	%f407, %f484, %f406;
	selp.f32 	%f484, %f407, %f484, %p398;
	add.s32 	%r1560, %r1560, -32;
	mov.u32 	%r1559, %r89;
	bra.uni 	$L__BB10_68;
$L__BB10_72:
	@%p328 bra 	$L__BB10_74;
	add.s32 	%r1192, %r1559, %r82;
	setp.eq.s32 	%p348, %r82, 0;
	add.f32 	%f374, %f33, %f484;
	selp.f32 	%f375, %f374, %f33, %p348;
	add.s64 	%rd235, %rd16, 512;
	mov.b32 	%r1193, %f375;
	mov.b64 	%rd236, {%r1192, %r1193};
	mov.b64 	%rd237, 101;
	// begin inline asm
	st.relaxed.gpu.v2.u64 [%rd235], {%rd236, %rd237};
	// end inline asm
	st.shared.u32 	[_ZN6thrust24THRUST_300001_SM_1000_NS8cuda_cub4core6detail5shmemE+100], %r1559;
	mov.b32 	%r1194, %f484;
	st.shared.v2.u32 	[_ZN6thrust24THRUST_300001_SM_1000_NS8cuda_cub4core6detail5shmemE+104], {%r1194, %r1192};
	st.shared.f32 	[_ZN6thrust24THRUST_300001_SM_1000_NS8cuda_cub4core6detail5shmemE+112], %f375;
$L__BB10_74:
	setp.ne.s32 	%p349, %r982, 0;
	@%p349 bra 	$L__BB10_76;
	mov.b32 	%r1195, %f484;
	st.shared.v2.u32 	[_ZN6thrust24THRUST_300001_SM_1000_NS8cuda_cub4core6detail5shmemE+72], {%r1559, %r1195};
	mov.u32 	%r1561, %r1559;
	mov.f32 	%f485, %f484;
$L__BB10_76:
	setp.eq.s32 	%p350, %r1569, 0;
	bar.sync 	0;
	@%p350 bra 	$L__BB10_78;
	ld.shared.v2.u32 	{%r1196, %r1197}, [_ZN6thrust24THRUST_300001_SM_1000_NS8cuda_cub4core6detail5shmemE+72];
	mov.b32 	%f376, %r1197;
	add.s32 	%r92, %r1196, %r1561;
	setp.eq.s32 	%p351, %r1561, 0;
	add.f32 	%f377, %f485, %f376;
	selp.f32 	%f485, %f377, %f485, %p351;
	mov.u32 	%r1561, %r92;
$L__BB10_78:
	setp.ne.s32 	%p352, %r71, %r72;
	setp.ne.s32 	%p353, %r70, %r71;
	setp.ne.s32 	%p354, %r69, %r70;
	setp.ne.s32 	%p355, %r68, %r69;
	setp.ne.s32 	%p356, %r67, %r68;
	setp.ne.s32 	%p357, %r66, %r67;
	setp.ne.s32 	%p358, %r65, %r66;
	setp.ne.s32 	%p359, %r1558, %r65;
	selp.u32 	%r1198, 1, 0, %p359;
	add.s32 	%r94, %r1561, %r1198;
	add.f32 	%f378, %f485, %f21;
	selp.f32 	%f41, %f21, %f378, %p359;
	selp.u32 	%r1199, 1, 0, %p358;
	add.s32 	%r1200, %r1199, %r1198;
	add.s32 	%r95, %r1200, %r1561;
	add.f32 	%f379, %f41, %f22;
	selp.f32 	%f42, %f22, %f379, %p358;
	selp.u32 	%r1201, 1, 0, %p357;
	add.s32 	%r96, %r95, %r1201;
	add.f32 	%f380, %f42, %f23;
	selp.f32 	%f43, %f23, %f380, %p357;
	selp.u32 	%r1202, 1, 0, %p356;
	add.s32 	%r97, %r96, %r1202;
	add.f32 	%f381, %f43, %f24;
	selp.f32 	%f44, %f24, %f381, %p356;
	selp.u32 	%r1203, 1, 0, %p355;
	add.s32 	%r98, %r97, %r1203;
	add.f32 	%f382, %f44, %f25;
	selp.f32 	%f45, %f25, %f382, %p355;
	selp.u32 	%r1204, 1, 0, %p354;
	add.s32 	%r99, %r98, %r1204;
	add.f32 	%f383, %f45, %f26;
	selp.f32 	%f46, %f26, %f383, %p354;
	selp.u32 	%r1205, 1, 0, %p353;
	add.s32 	%r100, %r99, %r1205;
	add.f32 	%f384, %f46, %f27;
	selp.f32 	%f47, %f27, %f384, %p353;
	selp.u32 	%r1206, 1, 0, %p352;
	add.s32 	%r101, %r100, %r1206;
	add.f32 	%f385, %f47, %f28;
	selp.f32 	%f48, %f28, %f385, %p352;
	ld.shared.u32 	%r102, [_ZN6thrust24THRUST_300001_SM_1000_NS8cuda_cub4core6detail5shmemE+116];
	ld.shared.u32 	%r103, [_ZN6thrust24THRUST_300001_SM_1000_NS8cuda_cub4core6detail5shmemE+100];
	setp.lt.s32 	%p360, %r102, 257;
	@%p360 bra 	$L__BB10_104;
	setp.eq.s32 	%p370, %r1558, %r65;
	bar.sync 	0;
	@%p370 bra 	$L__BB10_81;
	sub.s32 	%r1207, %r1561, %r103;
	shl.b32 	%r1208, %r1207, 3;
	mov.u32 	%r1209, _ZN6thrust24THRUST_300001_SM_1000_NS8cuda_cub4core6detail5shmemE;
	add.s32 	%r1210, %r1209, %r1208;
	mov.b32 	%r1211, %f485;
	st.shared.v2.u32 	[%r1210], {%r1558, %r1211};
$L__BB10_81:
	setp.eq.s32 	%p371, %r65, %r66;
	@%p371 bra 	$L__BB10_83;
	sub.s32 	%r1212, %r94, %r103;
	shl.b32 	%r1213, %r1212, 3;
	mov.u32 	%r1214, _ZN6thrust24THRUST_300001_SM_1000_NS8cuda_cub4core6detail5shmemE;
	add.s32 	%r1215, %r1214, %r1213;
	mov.b32 	%r1216, %f41;
	st.shared.v2.u32 	[%r1215], {%r65, %r1216};
$L__BB10_83:
	setp.eq.s32 	%p372, %r66, %r67;
	@%p372 bra 	$L__BB10_85;
	sub.s32 	%r1217, %r95, %r103;
	shl.b32 	%r1218, %r1217, 3;
	mov.u32 	%r1219, _ZN6thrust24THRUST_300001_SM_1000_NS8cuda_cub4core6detail5shmemE;
	add.s32 	%r1220, %r1219, %r1218;
	mov.b32 	%r1221, %f42;
	st.shared.v2.u32 	[%r1220], {%r66, %r1221};
$L__BB10_85:
	setp.eq.s32 	%p373, %r67, %r68;
	@%p373 bra 	$L__BB10_87;
	sub.s32 	%r1222, %r96, %r103;
	shl.b32 	%r1223, %r1222, 3;
	mov.u32 	%r1224, _ZN6thrust24THRUST_300001_SM_1000_NS8cuda_cub4core6detail5shmemE;
	add.s32 	%r1225, %r1224, %r1223;
	mov.b32 	%r1226, %f43;
	st.shared.v2.u32 	[%r1225], {%r67, %r1226};
$L__BB10_87:
	setp.eq.s32 	%p374, %r68, %r69;
	@%p374 bra 	$L__BB10_89;
	sub.s32 	%r1227, %r97, %r103;
	shl.b32 	%r1228, %r1227, 3;
	mov.u32 	%r1229, _ZN6thrust24THRUST_300001_SM_1000_NS8cuda_cub4core6detail5shmemE;
	add.s32 	%r1230, %r1229, %r1228;
	mov.b32 	%r1231, %f44;
	st.shared.v2.u32 	[%r1230], {%r68, %r1231};
$L__BB10_89:
	setp.eq.s32 	%p375, %r69, %r70;
	@%p375 bra 	$L__BB10_91;
	sub.s32 	%r1232, %r98, %r103;
	shl.b32 	%r1233, %r1232, 3;
	mov.u32 	%r1234, _ZN6thrust24THRUST_300001_SM_1000_NS8cuda_cub4core6detail5shmemE;
	add.s32 	%r1235, %r1234, %r1233;
	mov.b32 	%r1236, %f45;
	st.shared.v2.u32 	[%r1235], {%r69, %r1236};
$L__BB10_91:
	setp.eq.s32 	%p376, %r70, %r71;
	@%p376 bra 	$L__BB10_93;
	sub.s32 	%r1237, %r99, %r103;
	shl.b32 	%r1238, %r1237, 3;
	mov.u32 	%r1239, _ZN6thrust24THRUST_300001_SM_1000_NS8cuda_cub4core6detail5shmemE;
	add.s32 	%r1240, %r1239, %r1238;
	mov.b32 	%r1241, %f46;
	st.shared.v2.u32 	[%r1240], {%r70, %r1241};
$L__BB10_93:
	setp.eq.s32 	%p377, %r71, %r72;
	@%p377 bra 	$L__BB10_95;
	sub.s32 	%r1242, %r100, %r103;
	shl.b32 	%r1243, %r1242, 3;
	mov.u32 	%r1244, _ZN6thrust24THRUST_300001_SM_1000_NS8cuda_cub4core6detail5shmemE;
	add.s32 	%r1245, %r1244, %r1243;
	mov.b32 	%r1246, %f47;
	st.shared.v2.u32 	[%r1245], {%r71, %r1246};
$L__BB10_95:
	setp.eq.s32 	%p378, %r72, %r73;
	@%p378 bra 	$L__BB10_97;
	sub.s32 	%r1247, %r101, %r103;
	shl.b32 	%r1248, %r1247, 3;
	mov.u32 	%r1249, _ZN6thrust24THRUST_300001_SM_1000_NS8cuda_cub4core6detail5shmemE;
	add.s32 	%r1250, %r1249, %r1248;
	mov.b32 	%r1251, %f48;
	st.shared.v2.u32 	[%r1250], {%r72, %r1251};
$L__BB10_97:
	bar.sync 	0;
	setp.ge.s32 	%p379, %r1569, %r102;
	@%p379 bra 	$L__BB10_322;
	not.b32 	%r1252, %r1569;
	add.s32 	%r104, %r102, %r1252;
	and.b32  	%r1253, %r104, 768;
	setp.eq.s32 	%p380, %r1253, 768;
	@%p380 bra 	$L__BB10_101;
	shr.u32 	%r1254, %r104, 8;
	add.s32 	%r1255, %r1254, 1;
	and.b32  	%r1256, %r1255, 3;
	shl.b32 	%r1257, %r1569, 3;
	mov.u32 	%r1258, _ZN6thrust24THRUST_300001_SM_1000_NS8cuda_cub4core6detail5shmemE;
	add.s32 	%r1565, %r1258, %r1257;
	add.s32 	%r1564, %r1569, %r103;
	neg.s32 	%r1563, %r1256;
	shl.b32 	%r1259, %r1255, 8;
	and.b32  	%r1260, %r1259, 768;
	add.s32 	%r1569, %r1569, %r1260;
$L__BB10_100:
	.pragma "nounroll";
	mul.wide.s32 	%rd265, %r1564, 4;
	add.s64 	%rd266, %rd1, %rd265;
	add.s64 	%rd267, %rd2, %rd265;
	ld.shared.v2.u32 	{%r1261, %r1262}, [%r1565];
	st.global.u32 	[%rd267], %r1261;
	st.global.u32 	[%rd266], %r1262;
	add.s32 	%r1565, %r1565, 2048;
	add.s32 	%r1564, %r1564, 256;
	add.s32 	%r1563, %r1563, 1;
	setp.ne.s32 	%p381, %r1563, 0;
	@%p381 bra 	$L__BB10_100;
$L__BB10_101:
	setp.lt.u32 	%p382, %r104, 768;
	@%p382 bra 	$L__BB10_322;
	add.s64 	%rd24, %rd2, 2048;
	add.s32 	%r1568, %r1569, %r103;
	add.s64 	%rd25, %rd1, 2048;
	shl.b32 	%r1263, %r1569, 3;
	mov.u32 	%r1264, _ZN6thrust24THRUST_300001_SM_1000_NS8cuda_cub4core6detail5shmemE;
	add.s32 	%r1265, %r1263, %r1264;
	add.s32 	%r1567, %r1265, 4096;
$L__BB10_103:
	mul.wide.s32 	%rd268, %r1568, 4;
	add.s64 	%rd269, %rd24, %rd268;
	add.s64 	%rd270, %rd25, %rd268;
	ld.shared.v2.u32 	{%r1266, %r1267}, [%r1567+-4096];
	st.global.u32 	[%rd269+-2048], %r1266;
	st.global.u32 	[%rd270+-2048], %r1267;
	ld.shared.v2.u32 	{%r1268, %r1269}, [%r1567+-2048];
	st.global.u32 	[%rd269+-1024], %r1268;
	st.global.u32 	[%rd270+-1024], %r1269;
	ld.shared.v2.u32 	{%r1270, %r1271}, [%r1567];
	st.global.u32 	[%rd269], %r1270;
	st.global.u32 	[%rd270], %r1271;
	ld.shared.v2.u32 	{%r1272, %r1273}, [%r1567+2048];
	st.global.u32 	[%rd269+1024], %r1272;
	st.global.u32 	[%rd270+1024], %r1273;
	add.s32 	%r1569, %r1569, 1024;
	add.s32 	%r1568, %r1568, 1024;
	add.s32 	%r1567, %r1567, 8192;
	setp.lt.s32 	%p383, %r1569, %r102;
	@%p383 bra 	$L__BB10_103;
	bra.uni 	$L__BB10_322;
$L__BB10_104:
	setp.eq.s32 	%p361, %r1558, %r65;
	@%p361 bra 	$L__BB10_106;
	mul.wide.s32 	%rd238, %r1561, 4;
	add.s64 	%rd239, %rd2, %rd238;
	st.global.u32 	[%rd239], %r1558;
	add.s64 	%rd240, %rd1, %rd238;
	st.global.f32 	[%rd240], %f485;
$L__BB10_106:
	setp.eq.s32 	%p362, %r65, %r66;
	@%p362 bra 	$L__BB10_108;
	mul.wide.s32 	%rd241, %r94, 4;
	add.s64 	%rd242, %rd2, %rd241;
	st.global.u32 	[%rd242], %r65;
	add.s64 	%rd243, %rd1, %rd241;
	st.global.f32 	[%rd243], %f41;
$L__BB10_108:
	setp.eq.s32 	%p363, %r66, %r67;
	@%p363 bra 	$L__BB10_110;
	mul.wide.s32 	%rd244, %r95, 4;
	add.s64 	%rd245, %rd2, %rd244;
	st.global.u32 	[%rd245], %r66;
	add.s64 	%rd246, %rd1, %rd244;
	st.global.f32 	[%rd246], %f42;
$L__BB10_110:
	setp.eq.s32 	%p364, %r67, %r68;
	@%p364 bra 	$L__BB10_112;
	mul.wide.s32 	%rd247, %r96, 4;
	add.s64 	%rd248, %rd2, %rd247;
	st.global.u32 	[%rd248], %r67;
	add.s64 	%rd249, %rd1, %rd247;
	st.global.f32 	[%rd249], %f43;
$L__BB10_112:
	setp.eq.s32 	%p365, %r68, %r69;
	@%p365 bra 	$L__BB10_114;
	mul.wide.s32 	%rd250, %r97, 4;
	add.s64 	%rd251, %rd2, %rd250;
	st.global.u32 	[%rd251], %r68;
	add.s64 	%rd252, %rd1, %rd250;
	st.global.f32 	[%rd252], %f44;
$L__BB10_114:
	setp.eq.s32 	%p366, %r69, %r70;
	@%p366 bra 	$L__BB10_116;
	mul.wide.s32 	%rd253, %r98, 4;
	add.s64 	%rd254, %rd2, %rd253;
	st.global.u32 	[%rd254], %r69;
	add.s64 	%rd255, %rd1, %rd253;
	st.global.f32 	[%rd255], %f45;
$L__BB10_116:
	setp.eq.s32 	%p367, %r70, %r71;
	@%p367 bra 	$L__BB10_118;
	mul.wide.s32 	%rd256, %r99, 4;
	add.s64 	%rd257, %rd2, %rd256;
	st.global.u32 	[%rd257], %r70;
	add.s64 	%rd258, %rd1, %rd256;
	st.global.f32 	[%rd258], %f46;
$L__BB10_118:
	setp.eq.s32 	%p368, %r71, %r72;
	@%p368 bra 	$L__BB10_120;
	mul.wide.s32 	%rd259, %r100, 4;
	add.s64 	%rd260, %rd2, %rd259;
	st.global.u32 	[%rd260], %r71;
	add.s64 	%rd261, %rd1, %rd259;
	st.global.f32 	[%rd261], %f47;
$L__BB10_120:
	setp.eq.s32 	%p369, %r72, %r73;
	@%p369 bra 	$L__BB10_322;
	mul.wide.s32 	%rd262, %r101, 4;
	add.s64 	%rd263, %rd2, %rd262;
	st.global.u32 	[%rd263], %r72;
	add.s64 	%rd264, %rd1, %rd262;
	st.global.f32 	[%rd264], %f48;
	bra.uni 	$L__BB10_322;
$L__BB10_122:
	setp.lt.s32 	%p13, %r3, 1;
	@%p13 bra 	$L__BB10_322;
	setp.ne.s32 	%p14, %r1, 0;
	@%p14 bra 	$L__BB10_212;
	ld.param.u64 	%rd330, [_ZN6thrust24THRUST_300001_SM_1000_NS8cuda_cub4core6detail13_kernel_agentINS1_15__reduce_by_key16ReduceByKeyAgentIPiPfS7_S8_N4cuda3std3__48equal_toIiEENSB_4plusIfEES7_iEEJS7_S8_S7_S8_S7_N3cub18CUB_300001_SM_100024ReduceByKeyScanTileStateIfiLb1EEESD_SF_iiEEEvDpT0__param_0];
	mul.wide.u32 	%rd143, %r2, 4;
	add.s64 	%rd142, %rd330, %rd143;
	// begin inline asm
	ld.global.nc.u32 %r1578, [%rd142];
	// end inline asm
	mov.u32 	%r125, %tid.x;
	and.b32  	%r741, %r125, 31;
	and.b32  	%r742, %r125, 992;
	mul.lo.s32 	%r743, %r742, 9;
	or.b32  	%r126, %r743, %r741;
	setp.ge.u32 	%p175, %r126, %r3;
	mov.u32 	%r1570, %r1578;
	@%p175 bra 	$L__BB10_126;
	mul.wide.u32 	%rd145, %r126, 4;
	add.s64 	%rd144, %rd142, %rd145;
	// begin inline asm
	ld.global.nc.u32 %r1570, [%rd144];
	// end inline asm
$L__BB10_126:
	add.s32 	%r129, %r126, 32;
	setp.ge.u32 	%p176, %r129, %r3;
	shl.b32 	%r130, %r126, 2;
	cvt.u64.u32 	%rd146, %r130;
	add.s64 	%rd27, %rd142, %rd146;
	mov.u32 	%r1571, %r1578;
	@%p176 bra 	$L__BB10_128;
	add.s64 	%rd147, %rd27, 128;
	// begin inline asm
	ld.global.nc.u32 %r1571, [%rd147];
	// end inline asm
$L__BB10_128:
	add.s32 	%r133, %r126, 64;
	setp.ge.u32 	%p177, %r133, %r3;
	mov.u32 	%r1572, %r1578;
	@%p177 bra 	$L__BB10_130;
	add.s64 	%rd148, %rd27, 256;
	// begin inline asm
	ld.global.nc.u32 %r1572, [%rd148];
	// end inline asm
$L__BB10_130:
	add.s32 	%r136, %r126, 96;
	setp.ge.u32 	%p178, %r136, %r3;
	mov.u32 	%r1573, %r1578;
	@%p178 bra 	$L__BB10_132;
	add.s64 	%rd149, %rd27, 384;
	// begin inline asm
	ld.global.nc.u32 %r1573, [%rd149];
	// end inline asm
$L__BB10_132:
	add.s32 	%r139, %r126, 128;
	setp.ge.u32 	%p179, %r139, %r3;
	mov.u32 	%r1574, %r1578;
	@%p179 bra 	$L__BB10_134;
	add.s64 	%rd150, %rd27, 512;
	// begin inline asm
	ld.global.nc.u32 %r1574, [%rd150];
	// end inline asm
$L__BB10_134:
	add.s32 	%r142, %r126, 160;
	setp.ge.u32 	%p180, %r142, %r3;
	mov.u32 	%r1575, %r1578;
	@%p180 bra 	$L__BB10_136;
	add.s64 	%rd151, %rd27, 640;
	// begin inline asm
	ld.global.nc.u32 %r1575, [%rd151];
	// end inline asm
$L__BB10_136:
	add.s32 	%r145, %r126, 192;
	setp.ge.u32 	%p181, %r145, %r3;
	mov.u32 	%r1576, %r1578;
	@%p181 bra 	$L__BB10_138;
	add.s64 	%rd152, %rd27, 768;
	// begin inline asm
	ld.global.nc.u32 %r1576, [%rd152];
	// end inline asm
$L__BB10_138:
	add.s32 	%r148, %r126, 224;
	setp.ge.u32 	%p182, %r148, %r3;
	mov.u32 	%r1577, %r1578;
	@%p182 bra 	$L__BB10_140;
	add.s64 	%rd153, %rd27, 896;
	// begin inline asm
	ld.global.nc.u32 %r1577, [%rd153];
	// end inline asm
$L__BB10_140:
	add.s32 	%r151, %r126, 256;
	setp.ge.u32 	%p183, %r151, %r3;
	@%p183 bra 	$L__BB10_142;
	add.s64 	%rd154, %rd27, 1024;
	// begin inline asm
	ld.global.nc.u32 %r1578, [%rd154];
	// end inline asm
$L__BB10_142:
	ld.param.u64 	%rd336, [_ZN6thrust24THRUST_300001_SM_1000_NS8cuda_cub4core6detail13_kernel_agentINS1_15__reduce_by_key16ReduceByKeyAgentIPiPfS7_S8_N4cuda3std3__48equal_toIiEENSB_4plusIfEES7_iEEJS7_S8_S7_S8_S7_N3cub18CUB_300001_SM_100024ReduceByKeyScanTileStateIfiLb1EEESD_SF_iiEEEvDpT0__param_1];
	setp.ge.u32 	%p184, %r126, %r3;
	// begin inline asm
	mov.u32 %r753, %laneid;
	// end inline asm
	shr.u32 	%r155, %r125, 5;
	mad.lo.s32 	%r755, %r155, 288, %r753;
	shl.b32 	%r756, %r755, 2;
	mov.u32 	%r757, _ZN6thrust24THRUST_300001_SM_1000_NS8cuda_cub4core6detail5shmemE;
	add.s32 	%r156, %r757, %r756;
	st.shared.u32 	[%r156], %r1570;
	st.shared.u32 	[%r156+128], %r1571;
	st.shared.u32 	[%r156+256], %r1572;
	st.shared.u32 	[%r156+384], %r1573;
	st.shared.u32 	[%r156+512], %r1574;
	st.shared.u32 	[%r156+640], %r1575;
	st.shared.u32 	[%r156+768], %r1576;
	st.shared.u32 	[%r156+896], %r1577;
	st.shared.u32 	[%r156+1024], %r1578;
	bar.warp.sync 	-1;
	shl.b32 	%r758, %r753, 5;
	add.s32 	%r157, %r156, %r758;
	ld.shared.u32 	%r158, [%r157];
	ld.shared.u32 	%r159, [%r157+4];
	ld.shared.u32 	%r160, [%r157+8];
	ld.shared.u32 	%r161, [%r157+12];
	ld.shared.u32 	%r162, [%r157+16];
	ld.shared.u32 	%r163, [%r157+20];
	ld.shared.u32 	%r164, [%r157+24];
	ld.shared.u32 	%r165, [%r157+28];
	ld.shared.u32 	%r166, [%r157+32];
	bar.sync 	0;
	add.s64 	%rd155, %rd336, %rd143;
	// begin inline asm
	ld.global.nc.u32 %r1587, [%rd155];
	// end inline asm
	mov.u32 	%r1579, %r1587;
	@%p184 bra 	$L__BB10_144;
	mul.wide.u32 	%rd158, %r126, 4;
	add.s64 	%rd157, %rd155, %rd158;
	// begin inline asm
	ld.global.nc.u32 %r1579, [%rd157];
	// end inline asm
$L__BB10_144:
	setp.ge.u32 	%p185, %r129, %r3;
	add.s64 	%rd29, %rd155, %rd146;
	mov.u32 	%r1580, %r1587;
	@%p185 bra 	$L__BB10_146;
	add.s64 	%rd160, %rd29, 128;
	// begin inline asm
	ld.global.nc.u32 %r1580, [%rd160];
	// end inline asm
$L__BB10_146:
	setp.ge.u32 	%p186, %r133, %r3;
	mov.u32 	%r1581, %r1587;
	@%p186 bra 	$L__BB10_148;
	add.s64 	%rd161, %rd29, 256;
	// begin inline asm
	ld.global.nc.u32 %r1581, [%rd161];
	// end inline asm
$L__BB10_148:
	setp.ge.u32 	%p187, %r136, %r3;
	mov.u32 	%r1582, %r1587;
	@%p187 bra 	$L__BB10_150;
	add.s64 	%rd162, %rd29, 384;
	// begin inline asm
	ld.global.nc.u32 %r1582, [%rd162];
	// end inline asm
$L__BB10_150:
	setp.ge.u32 	%p188, %r139, %r3;
	mov.u32 	%r1583, %r1587;
	@%p188 bra 	$L__BB10_152;
	add.s64 	%rd163, %rd29, 512;
	// begin inline asm
	ld.global.nc.u32 %r1583, [%rd163];
	// end inline asm
$L__BB10_152:
	setp.ge.u32 	%p189, %r142, %r3;
	mov.u32 	%r1584, %r1587;
	@%p189 bra 	$L__BB10_154;
	add.s64 	%rd164, %rd29, 640;
	// begin inline asm
	ld.global.nc.u32 %r1584, [%rd164];
	// end inline asm
$L__BB10_154:
	setp.ge.u32 	%p190, %r145, %r3;
	mov.u32 	%r1585, %r1587;
	@%p190 bra 	$L__BB10_156;
	add.s64 	%rd165, %rd29, 768;
	// begin inline asm
	ld.global.nc.u32 %r1585, [%rd165];
	// end inline asm
$L__BB10_156:
	setp.ge.u32 	%p191, %r148, %r3;
	mov.u32 	%r1586, %r1587;
	@%p191 bra 	$L__BB10_158;
	add.s64 	%rd166, %rd29, 896;
	// begin inline asm
	ld.global.nc.u32 %r1586, [%rd166];
	// end inline asm
$L__BB10_158:
	setp.ge.u32 	%p192, %r151, %r3;
	@%p192 bra 	$L__BB10_160;
	add.s64 	%rd167, %rd29, 1024;
	// begin inline asm
	ld.global.nc.u32 %r1587, [%rd167];
	// end inline asm
$L__BB10_160:
	st.shared.u32 	[%r156], %r1579;
	st.shared.u32 	[%r156+128], %r1580;
	st.shared.u32 	[%r156+256], %r1581;
	st.shared.u32 	[%r156+384], %r1582;
	st.shared.u32 	[%r156+512], %r1583;
	st.shared.u32 	[%r156+640], %r1584;
	st.shared.u32 	[%r156+768], %r1585;
	st.shared.u32 	[%r156+896], %r1586;
	st.shared.u32 	[%r156+1024], %r1587;
	bar.warp.sync 	-1;
	ld.shared.f32 	%f49, [%r157];
	ld.shared.f32 	%f50, [%r157+4];
	ld.shared.f32 	%f51, [%r157+8];
	ld.shared.f32 	%f52, [%r157+12];
	ld.shared.f32 	%f53, [%r157+16];
	ld.shared.f32 	%f54, [%r157+20];
	ld.shared.f32 	%f55, [%r157+24];
	ld.shared.f32 	%f56, [%r157+28];
	ld.shared.f32 	%f57, [%r157+32];
	bar.sync 	0;
	shl.b32 	%r770, %r125, 2;
	add.s32 	%r772, %r757, %r770;
	add.s32 	%r186, %r772, 1148;
	st.shared.u32 	[%r772+1148], %r166;
	bar.sync 	0;
	setp.eq.s32 	%p193, %r125, 0;
	mov.b32 	%r1589, 1;
	@%p193 bra 	$L__BB10_162;
	ld.shared.u32 	%r1588, [%r186+-4];
	setp.ne.s32 	%p194, %r1588, %r158;
	selp.u32 	%r1589, 1, 0, %p194;
$L__BB10_162:
	setp.eq.s32 	%p195, %r125, 0;
	setp.ne.s32 	%p196, %r158, %r159;
	setp.ne.s32 	%p197, %r159, %r160;
	setp.ne.s32 	%p198, %r160, %r161;
	setp.ne.s32 	%p199, %r161, %r162;
	setp.ne.s32 	%p200, %r162, %r163;
	setp.ne.s32 	%p201, %r163, %r164;
	setp.ne.s32 	%p202, %r164, %r165;
	setp.ne.s32 	%p203, %r165, %r166;
	mul.lo.s32 	%r833, %r125, 9;
	setp.eq.s32 	%p204, %r833, %r3;
	selp.u32 	%r834, 1, 0, %p204;
	selp.b32 	%r835, %r834, %r1589, %p204;
	selp.b32 	%r191, %r834, %r835, %p195;
	add.s32 	%r836, %r833, 1;
	setp.eq.s32 	%p205, %r836, %r3;
	or.pred  	%p1, %p205, %p196;
	selp.u32 	%r837, 1, 0, %p1;
	add.s32 	%r838, %r833, 2;
	setp.eq.s32 	%p206, %r838, %r3;
	or.pred  	%p2, %p206, %p197;
	selp.u32 	%r839, 1, 0, %p2;
	add.s32 	%r840, %r833, 3;
	setp.eq.s32 	%p207, %r840, %r3;
	or.pred  	%p3, %p207, %p198;
	selp.u32 	%r841, 1, 0, %p3;
	add.s32 	%r842, %r833, 4;
	setp.eq.s32 	%p208, %r842, %r3;
	or.pred  	%p4, %p208, %p199;
	selp.u32 	%r843, 1, 0, %p4;
	add.s32 	%r844, %r833, 5;
	setp.eq.s32 	%p209, %r844, %r3;
	or.pred  	%p210, %p209, %p200;
	selp.u32 	%r845, 1, 0, %p210;
	add.s32 	%r846, %r833, 6;
	setp.eq.s32 	%p211, %r846, %r3;
	or.pred  	%p5, %p211, %p201;
	selp.u32 	%r847, 1, 0, %p5;
	add.s32 	%r848, %r833, 7;
	setp.eq.s32 	%p212, %r848, %r3;
	or.pred  	%p213, %p212, %p202;
	selp.u32 	%r849, 1, 0, %p213;
	add.s32 	%r850, %r833, 8;
	setp.eq.s32 	%p214, %r850, %r3;
	or.pred  	%p215, %p214, %p203;
	selp.u32 	%r851, 1, 0, %p215;
	add.s32 	%r852, %r191, %r837;
	add.f32 	%f215, %f49, %f50;
	selp.f32 	%f216, %f50, %f215, %p1;
	add.s32 	%r853, %r852, %r839;
	add.f32 	%f217, %f216, %f51;
	selp.f32 	%f218, %f51, %f217, %p2;
	add.s32 	%r854, %r853, %r841;
	add.f32 	%f219, %f218, %f52;
	selp.f32 	%f220, %f52, %f219, %p3;
	add.s32 	%r855, %r854, %r843;
	add.f32 	%f221, %f220, %f53;
	selp.f32 	%f222, %f53, %f221, %p4;
	add.s32 	%r856, %r855, %r845;
	add.f32 	%f223, %f222, %f54;
	selp.f32 	%f224, %f54, %f223, %p210;
	add.s32 	%r857, %r856, %r847;
	add.f32 	%f225, %f224, %f55;
	selp.f32 	%f226, %f55, %f225, %p5;
	add.s32 	%r858, %r857, %r849;
	add.f32 	%f227, %f226, %f56;
	selp.f32 	%f228, %f56, %f227, %p213;
	add.s32 	%r774, %r858, %r851;
	add.f32 	%f229, %f228, %f57;
	selp.f32 	%f230, %f57, %f229, %p215;
	mov.b32 	%r830, 1;
	mov.b32 	%r831, 0;
	mov.b32 	%r832, -1;
	// begin inline asm
	shfl.sync.up.b32 %r773, %r774, %r830, %r831, %r832;
	// end inline asm
	mov.b32 	%r779, %f230;
	// begin inline asm
	shfl.sync.up.b32 %r778, %r779, %r830, %r831, %r832;
	// end inline asm
	mov.b32 	%f231, %r778;
	setp.eq.s32 	%p216, %r774, 0;
	add.f32 	%f232, %f230, %f231;
	selp.f32 	%f233, %f232, %f230, %p216;
	setp.lt.s32 	%p217, %r753, 1;
	selp.b32 	%r859, 0, %r773, %p217;
	add.s32 	%r784, %r859, %r774;
	selp.f32 	%f234, %f230, %f233, %p217;
	mov.b32 	%r790, 2;
	// begin inline asm
	shfl.sync.up.b32 %r783, %r784, %r790, %r831, %r832;
	// end inline asm
	mov.b32 	%r789, %f234;
	// begin inline asm
	shfl.sync.up.b32 %r788, %r789, %r790, %r831, %r832;
	// end inline asm
	mov.b32 	%f235, %r788;
	setp.eq.s32 	%p218, %r784, 0;
	add.f32 	%f236, %f234, %f235;
	selp.f32 	%f237, %f236, %f234, %p218;
	setp.lt.s32 	%p219, %r753, 2;
	selp.b32 	%r860, 0, %r783, %p219;
	add.s32 	%r794, %r860, %r784;
	selp.f32 	%f238, %f234, %f237, %p219;
	mov.b32 	%r800, 4;
	// begin inline asm
	shfl.sync.up.b32 %r793, %r794, %r800, %r831, %r832;
	// end inline asm
	mov.b32 	%r799, %f238;
	// begin inline asm
	shfl.sync.up.b32 %r798, %r799, %r800, %r831, %r832;
	// end inline asm
	mov.b32 	%f239, %r798;
	setp.eq.s32 	%p220, %r794, 0;
	add.f32 	%f240, %f238, %f239;
	selp.f32 	%f241, %f240, %f238, %p220;
	setp.lt.s32 	%p221, %r753, 4;
	selp.b32 	%r861, 0, %r793, %p221;
	add.s32 	%r804, %r861, %r794;
	selp.f32 	%f242, %f238, %f241, %p221;
	mov.b32 	%r810, 8;
	// begin inline asm
	shfl.sync.up.b32 %r803, %r804, %r810, %r831, %r832;
	// end inline asm
	mov.b32 	%r809, %f242;
	// begin inline asm
	shfl.sync.up.b32 %r808, %r809, %r810, %r831, %r832;
	// end inline asm
	mov.b32 	%f243, %r808;
	setp.eq.s32 	%p222, %r804, 0;
	add.f32 	%f244, %f242, %f243;
	selp.f32 	%f245, %f244, %f242, %p222;
	setp.lt.s32 	%p223, %r753, 8;
	selp.b32 	%r862, 0, %r803, %p223;
	add.s32 	%r814, %r862, %r804;
	selp.f32 	%f246, %f242, %f245, %p223;
	mov.b32 	%r820, 16;
	// begin inline asm
	shfl.sync.up.b32 %r813, %r814, %r820, %r831, %r832;
	// end inline asm
	mov.b32 	%r819, %f246;
	// begin inline asm
	shfl.sync.up.b32 %r818, %r819, %r820, %r831, %r832;
	// end inline asm
	mov.b32 	%f247, %r818;
	setp.eq.s32 	%p224, %r814, 0;
	add.f32 	%f248, %f246, %f247;
	selp.f32 	%f58, %f248, %f246, %p224;
	setp.lt.s32 	%p225, %r753, 16;
	selp.b32 	%r863, 0, %r813, %p225;
	add.s32 	%r824, %r863, %r814;
	selp.f32 	%f249, %f246, %f58, %p225;
	// begin inline asm
	shfl.sync.up.b32 %r823, %r824, %r830, %r831, %r832;
	// end inline asm
	mov.b32 	%r829, %f249;
	// begin inline asm
	shfl.sync.up.b32 %r828, %r829, %r830, %r831, %r832;
	// end inline asm
	setp.ne.s32 	%p226, %r753, 31;
	@%p226 bra 	$L__BB10_164;
	shl.b32 	%r864, %r155, 3;
	mov.u32 	%r865, _ZN6thrust24THRUST_300001_SM_1000_NS8cuda_cub4core6detail5shmemE;
	add.s32 	%r866, %r865, %r864;
	mov.b32 	%r867, %f58;
	st.shared.v2.u32 	[%r866], {%r824, %r867};
$L__BB10_164:
	mov.b32 	%f250, %r828;
	bar.sync 	0;
	ld.shared.v4.u32 	{%r195, %r868, %r196, %r869}, [_ZN6thrust24THRUST_300001_SM_1000_NS8cuda_cub4core6detail5shmemE];
	mov.b32 	%f251, %r869;
	mov.b32 	%f252, %r868;
	shr.u32 	%r870, %r125, 5;
	add.s32 	%r871, %r196, %r195;
	setp.eq.s32 	%p227, %r196, 0;
	add.f32 	%f253, %f252, %f251;
	selp.f32 	%f254, %f253, %f251, %p227;
	setp.eq.s32 	%p228, %r870, 2;
	selp.b32 	%r872, %r871, %r195, %p228;
	selp.f32 	%f255, %f254, %f252, %p228;
	ld.shared.v4.u32 	{%r197, %r873, %r198, %r874}, [_ZN6thrust24THRUST_300001_SM_1000_NS8cuda_cub4core6detail5shmemE+16];
	mov.b32 	%f256, %r874;
	mov.b32 	%f257, %r873;
	add.s32 	%r875, %r197, %r871;
	setp.eq.s32 	%p229, %r197, 0;
	add.f32 	%f258, %f254, %f257;
	selp.f32 	%f259, %f258, %f257, %p229;
	setp.eq.s32 	%p230, %r870, 3;
	selp.b32 	%r876, %r875, %r872, %p230;
	selp.f32 	%f260, %f259, %f255, %p230;
	add.s32 	%r877, %r198, %r875;
	setp.eq.s32 	%p231, %r198, 0;
	add.f32 	%f261, %f259, %f256;
	selp.f32 	%f262, %f261, %f256, %p231;
	setp.eq.s32 	%p232, %r870, 4;
	selp.b32 	%r878, %r877, %r876, %p232;
	selp.f32 	%f263, %f262, %f260, %p232;
	ld.shared.v4.u32 	{%r199, %r879, %r200, %r880}, [_ZN6thrust24THRUST_300001_SM_1000_NS8cuda_cub4core6detail5shmemE+32];
	mov.b32 	%f264, %r880;
	mov.b32 	%f265, %r879;
	add.s32 	%r881, %r199, %r877;
	setp.eq.s32 	%p233, %r199, 0;
	add.f32 	%f266, %f262, %f265;
	selp.f32 	%f267, %f266, %f265, %p233;
	setp.eq.s32 	%p234, %r870, 5;
	selp.b32 	%r882, %r881, %r878, %p234;
	selp.f32 	%f268, %f267, %f263, %p234;
	add.s32 	%r883, %r200, %r881;
	setp.eq.s32 	%p235, %r200, 0;
	add.f32 	%f269, %f267, %f264;
	selp.f32 	%f270, %f269, %f264, %p235;
	setp.eq.s32 	%p236, %r870, 6;
	selp.b32 	%r884, %r883, %r882, %p236;
	selp.f32 	%f271, %f270, %f268, %p236;
	ld.shared.v4.u32 	{%r201, %r885, %r202, %r886}, [_ZN6thrust24THRUST_300001_SM_1000_NS8cuda_cub4core6detail5shmemE+48];
	mov.b32 	%f272, %r886;
	mov.b32 	%f273, %r885;
	add.s32 	%r887, %r201, %r883;
	setp.eq.s32 	%p237, %r201, 0;
	add.f32 	%f274, %f270, %f273;
	selp.f32 	%f275, %f274, %f273, %p237;
	setp.eq.s32 	%p238, %r870, 7;
	selp.b32 	%r888, %r887, %r884, %p238;
	selp.f32 	%f276, %f275, %f271, %p238;
	add.s32 	%r1595, %r202, %r887;
	setp.eq.s32 	%p239, %r202, 0;
	add.f32 	%f277, %f275, %f272;
	selp.f32 	%f59, %f277, %f272, %p239;
	setp.eq.s32 	%p240, %r888, 0;
	add.f32 	%f278, %f276, 0f00000000;
	selp.f32 	%f279, %f278, %f276, %p240;
	setp.lt.u32 	%p241, %r125, 32;
	selp.b32 	%r889, 0, %r888, %p241;
	selp.f32 	%f280, 0f00000000, %f279, %p241;
	setp.eq.s32 	%p242, %r823, 0;
	add.f32 	%f281, %f280, %f250;
	selp.f32 	%f282, %f281, %f250, %p242;
	setp.eq.s32 	%p243, %r753, 0;
	selp.b32 	%r890, 0, %r823, %p243;
	add.s32 	%r204, %r889, %r890;
	selp.f32 	%f60, %f280, %f282, %p243;
	add.s32 	%r205, %r204, %r191;
	setp.eq.s32 	%p244, %r191, 0;
	add.f32 	%f283, %f49, %f60;
	selp.f32 	%f61, %f283, %f49, %p244;
	selp.u32 	%r891, 1, 0, %p1;
	add.s32 	%r892, %r191, %r891;
	add.s32 	%r206, %r892, %r204;
	add.f32 	%f284, %f61, %f50;
	selp.f32 	%f62, %f50, %f284, %p1;
	selp.u32 	%r893, 1, 0, %p2;
	add.s32 	%r207, %r206, %r893;
	add.f32 	%f285, %f62, %f51;
	selp.f32 	%f63, %f51, %f285, %p2;
	selp.u32 	%r894, 1, 0, %p3;
	add.s32 	%r208, %r207, %r894;
	add.f32 	%f286, %f63, %f52;
	selp.f32 	%f64, %f52, %f286, %p3;
	selp.u32 	%r895, 1, 0, %p4;
	add.s32 	%r209, %r208, %r895;
	add.f32 	%f287, %f64, %f53;
	selp.f32 	%f65, %f53, %f287, %p4;
	mul.lo.s32 	%r896, %r125, 9;
	add.s32 	%r897, %r896, 5;
	setp.eq.s32 	%p245, %r897, %r3;
	setp.ne.s32 	%p246, %r162, %r163;
	or.pred  	%p247, %p245, %p246;
	selp.u32 	%r898, 1, 0, %p247;
	add.s32 	%r210, %r209, %r898;
	add.f32 	%f288, %f65, %f54;
	selp.f32 	%f66, %f54, %f288, %p247;
	selp.u32 	%r899, 1, 0, %p5;
	add.s32 	%r211, %r210, %r899;
	add.f32 	%f289, %f66, %f55;
	selp.f32 	%f67, %f55, %f289, %p5;
	add.s32 	%r900, %r896, 7;
	setp.eq.s32 	%p248, %r900, %r3;
	setp.ne.s32 	%p249, %r164, %r165;
	or.pred  	%p250, %p248, %p249;
	selp.u32 	%r901, 1, 0, %p250;
	add.s32 	%r212, %r211, %r901;
	add.f32 	%f290, %f67, %f56;
	selp.f32 	%f68, %f56, %f290, %p250;
	setp.lt.s32 	%p251, %r1595, 257;
	@%p251 bra 	$L__BB10_190;
	bar.sync 	0;
	@%p244 bra 	$L__BB10_167;
	shl.b32 	%r905, %r204, 3;
	mov.u32 	%r906, _ZN6thrust24THRUST_300001_SM_1000_NS8cuda_cub4core6detail5shmemE;
	add.s32 	%r907, %r906, %r905;
	mov.b32 	%r908, %f60;
	st.shared.v2.u32 	[%r907], {%r1588, %r908};
$L__BB10_167:
	not.pred 	%p268, %p1;
	@%p268 bra 	$L__BB10_169;
	shl.b32 	%r909, %r205, 3;
	mov.u32 	%r910, _ZN6thrust24THRUST_300001_SM_1000_NS8cuda_cub4core6detail5shmemE;
	add.s32 	%r911, %r910, %r909;
	mov.b32 	%r912, %f61;
	st.shared.v2.u32 	[%r911], {%r158, %r912};
$L__BB10_169:
	not.pred 	%p269, %p2;
	@%p269 bra 	$L__BB10_171;
	shl.b32 	%r913, %r206, 3;
	mov.u32 	%r914, _ZN6thrust24THRUST_300001_SM_1000_NS8cuda_cub4core6detail5shmemE;
	add.s32 	%r915, %r914, %r913;
	mov.b32 	%r916, %f62;
	st.shared.v2.u32 	[%r915], {%r159, %r916};
$L__BB10_171:
	not.pred 	%p270, %p3;
	@%p270 bra 	$L__BB10_173;
	shl.b32 	%r917, %r207, 3;
	mov.u32 	%r918, _ZN6thrust24THRUST_300001_SM_1000_NS8cuda_cub4core6detail5shmemE;
	add.s32 	%r919, %r918, %r917;
	mov.b32 	%r920, %f63;
	st.shared.v2.u32 	[%r919], {%r160, %r920};
$L__BB10_173:
	not.pred 	%p271, %p4;
	@%p271 bra 	$L__BB10_175;
	shl.b32 	%r921, %r208, 3;
	mov.u32 	%r922, _ZN6thrust24THRUST_300001_SM_1000_NS8cuda_cub4core6detail5shmemE;
	add.s32 	%r923, %r922, %r921;
	mov.b32 	%r924, %f64;
	st.shared.v2.u32 	[%r923], {%r161, %r924};
$L__BB10_175:
	mad.lo.s32 	%r925, %r125, 9, 5;
	setp.ne.s32 	%p272, %r925, %r3;
	setp.eq.s32 	%p273, %r162, %r163;
	and.pred  	%p274, %p272, %p273;
	@%p274 bra 	$L__BB10_177;
	shl.b32 	%r926, %r209, 3;
	mov.u32 	%r927, _ZN6thrust24THRUST_300001_SM_1000_NS8cuda_cub4core6detail5shmemE;
	add.s32 	%r928, %r927, %r926;
	mov.b32 	%r929, %f65;
	st.shared.v2.u32 	[%r928], {%r162, %r929};
$L__BB10_177:
	not.pred 	%p275, %p5;
	@%p275 bra 	$L__BB10_179;
	shl.b32 	%r930, %r210, 3;
	mov.u32 	%r931, _ZN6thrust24THRUST_300001_SM_1000_NS8cuda_cub4core6detail5shmemE;
	add.s32 	%r932, %r931, %r930;
	mov.b32 	%r933, %f66;
	st.shared.v2.u32 	[%r932], {%r163, %r933};
$L__BB10_179:
	mad.lo.s32 	%r934, %r125, 9, 7;
	setp.ne.s32 	%p276, %r934, %r3;
	setp.eq.s32 	%p277, %r164, %r165;
	and.pred  	%p278, %p276, %p277;
	@%p278 bra 	$L__BB10_181;
	shl.b32 	%r935, %r211, 3;
	mov.u32 	%r936, _ZN6thrust24THRUST_300001_SM_1000_NS8cuda_cub4core6detail5shmemE;
	add.s32 	%r937, %r936, %r935;
	mov.b32 	%r938, %f67;
	st.shared.v2.u32 	[%r937], {%r164, %r938};
$L__BB10_181:
	mad.lo.s32 	%r939, %r125, 9, 8;
	setp.ne.s32 	%p279, %r939, %r3;
	setp.eq.s32 	%p280, %r165, %r166;
	and.pred  	%p281, %p279, %p280;
	@%p281 bra 	$L__BB10_183;
	shl.b32 	%r940, %r212, 3;
	mov.u32 	%r941, _ZN6thrust24THRUST_300001_SM_1000_NS8cuda_cub4core6detail5shmemE;
	add.s32 	%r942, %r941, %r940;
	mov.b32 	%r943, %f68;
	st.shared.v2.u32 	[%r942], {%r165, %r943};
$L__BB10_183:
	bar.sync 	0;
	setp.ge.u32 	%p282, %r125, %r1595;
	@%p282 bra 	$L__BB10_208;
	add.s32 	%r944, %r196, %r197;
	add.s32 	%r945, %r944, %r198;
	add.s32 	%r946, %r945, %r199;
	add.s32 	%r947, %r946, %r200;
	add.s32 	%r948, %r947, %r201;
	add.s32 	%r949, %r948, %r202;
	add.s32 	%r950, %r949, %r195;
	not.b32 	%r951, %r125;
	add.s32 	%r213, %r950, %r951;
	and.b32  	%r952, %r213, 768;
	setp.eq.s32 	%p283, %r952, 768;
	mov.u32 	%r1594, %r125;
	@%p283 bra 	$L__BB10_187;
	shr.u32 	%r953, %r213, 8;
	add.s32 	%r954, %r953, 1;
	and.b32  	%r955, %r954, 3;
	mul.wide.u32 	%rd195, %r125, 4;
	add.s64 	%rd347, %rd1, %rd195;
	add.s64 	%rd346, %rd2, %rd195;
	shl.b32 	%r956, %r125, 3;
	mov.u32 	%r957, _ZN6thrust24THRUST_300001_SM_1000_NS8cuda_cub4core6detail5shmemE;
	add.s32 	%r1591, %r957, %r956;
	neg.s32 	%r1590, %r955;
	shl.b32 	%r958, %r954, 8;
	and.b32  	%r959, %r958, 768;
	add.s32 	%r1594, %r125, %r959;
$L__BB10_186:
	.pragma "nounroll";
	ld.shared.v2.u32 	{%r960, %r961}, [%r1591];
	st.global.u32 	[%rd346], %r960;
	st.global.u32 	[%rd347], %r961;
	add.s64 	%rd347, %rd347, 1024;
	add.s64 	%rd346, %rd346, 1024;
	add.s32 	%r1591, %r1591, 2048;
	add.s32 	%r1590, %r1590, 1;
	setp.ne.s32 	%p284, %r1590, 0;
	@%p284 bra 	$L__BB10_186;
$L__BB10_187:
	setp.lt.u32 	%p285, %r213, 768;
	@%p285 bra 	$L__BB10_208;
	mul.wide.u32 	%rd196, %r1594, 4;
	add.s64 	%rd197, %rd196, 2048;
	add.s64 	%rd349, %rd2, %rd197;
	add.s64 	%rd348, %rd1, %rd197;
	shl.b32 	%r962, %r1594, 3;
	mov.u32 	%r963, _ZN6thrust24THRUST_300001_SM_1000_NS8cuda_cub4core6detail5shmemE;
	add.s32 	%r964, %r962, %r963;
	add.s32 	%r1593, %r964, 4096;
$L__BB10_189:
	ld.shared.v2.u32 	{%r965, %r966}, [%r1593+-4096];
	st.global.u32 	[%rd349+-2048], %r965;
	st.global.u32 	[%rd348+-2048], %r966;
	ld.shared.v2.u32 	{%r967, %r968}, [%r1593+-2048];
	st.global.u32 	[%rd349+-1024], %r967;
	st.global.u32 	[%rd348+-1024], %r968;
	ld.shared.v2.u32 	{%r969, %r970}, [%r1593];
	st.global.u32 	[%rd349], %r969;
	st.global.u32 	[%rd348], %r970;
	ld.shared.v2.u32 	{%r971, %r972}, [%r1593+2048];
	st.global.u32 	[%rd349+1024], %r971;
	st.global.u32 	[%rd348+1024], %r972;
	add.s32 	%r1594, %r1594, 1024;
	add.s64 	%rd349, %rd349, 4096;
	add.s64 	%rd348, %rd348, 4096;
	add.s32 	%r1593, %r1593, 8192;
	setp.lt.s32 	%p286, %r1594, %r1595;
	@%p286 bra 	$L__BB10_189;
	bra.uni 	$L__BB10_208;
$L__BB10_190:
	@%p244 bra 	$L__BB10_192;
	mul.wide.s32 	%rd168, %r204, 4;
	add.s64 	%rd169, %rd2, %rd168;
	st.global.u32 	[%rd169], %r1588;
	add.s64 	%rd170, %rd1, %rd168;
	st.global.f32 	[%rd170], %f60;
$L__BB10_192:
	not.pred 	%p253, %p1;
	@%p253 bra 	$L__BB10_194;
	mul.wide.s32 	%rd171, %r205, 4;
	add.s64 	%rd172, %rd2, %rd171;
	st.global.u32 	[%rd172], %r158;
	add.s64 	%rd173, %rd1, %rd171;
	st.global.f32 	[%rd173], %f61;
$L__BB10_194:
	not.pred 	%p254, %p2;
	@%p254 bra 	$L__BB10_196;
	mul.wide.s32 	%rd174, %r206, 4;
	add.s64 	%rd175, %rd2, %rd174;
	st.global.u32 	[%rd175], %r159;
	add.s64 	%rd176, %rd1, %rd174;
	st.global.f32 	[%rd176], %f62;
$L__BB10_196:
	not.pred 	%p255, %p3;
	@%p255 bra 	$L__BB10_198;
	mul.wide.s32 	%rd177, %r207, 4;
	add.s64 	%rd178, %rd2, %rd177;
	st.global.u32 	[%rd178], %r160;
	add.s64 	%rd179, %rd1, %rd177;
	st.global.f32 	[%rd179], %f63;
$L__BB10_198:
	not.pred 	%p256, %p4;
	@%p256 bra 	$L__BB10_200;
	mul.wide.s32 	%rd180, %r208, 4;
	add.s64 	%rd181, %rd2, %rd180;
	st.global.u32 	[%rd181], %r161;
	add.s64 	%rd182, %rd1, %rd180;
	st.global.f32 	[%rd182], %f64;
$L__BB10_200:
	mad.lo.s32 	%r902, %r125, 9, 5;
	setp.ne.s32 	%p257, %r902, %r3;
	setp.eq.s32 	%p258, %r162, %r163;
	and.pred  	%p259, %p257, %p258;
	@%p259 bra 	$L__BB10_202;
	mul.wide.s32 	%rd183, %r209, 4;
	add.s64 	%rd184, %rd2, %rd183;
	st.global.u32 	[%rd184], %r162;
	add.s64 	%rd185, %rd1, %rd183;
	st.global.f32 	[%rd185], %f65;
$L__BB10_202:
	not.pred 	%p260, %p5;
	@%p260 bra 	$L__BB10_204;
	mul.wide.s32 	%rd186, %r210, 4;
	add.s64 	%rd187, %rd2, %rd186;
	st.global.u32 	[%rd187], %r163;
	add.s64 	%rd188, %rd1, %rd186;
	st.global.f32 	[%rd188], %f66;
$L__BB10_204:
	mad.lo.s32 	%r903, %r125, 9, 7;
	setp.ne.s32 	%p261, %r903, %r3;
	setp.eq.s32 	%p262, %r164, %r165;
	and.pred  	%p263, %p261, %p262;
	@%p263 bra 	$L__BB10_206;
	mul.wide.s32 	%rd189, %r211, 4;
	add.s64 	%rd190, %rd2, %rd189;
	st.global.u32 	[%rd190], %r164;
	add.s64 	%rd191, %rd1, %rd189;
	st.global.f32 	[%rd191], %f67;
$L__BB10_206:
	mad.lo.s32 	%r904, %r125, 9, 8;
	setp.ne.s32 	%p264, %r904, %r3;
	setp.eq.s32 	%p265, %r165, %r166;
	and.pred  	%p266, %p264, %p265;
	@%p266 bra 	$L__BB10_208;
	mul.wide.s32 	%rd192, %r212, 4;
	add.s64 	%rd193, %rd2, %rd192;
	st.global.u32 	[%rd193], %r165;
	add.s64 	%rd194, %rd1, %rd192;
	st.global.f32 	[%rd194], %f68;
$L__BB10_208:
	setp.ne.s32 	%p287, %r125, 255;
	@%p287 bra 	$L__BB10_322;
	setp.ne.s32 	%p288, %r3, 2304;
	@%p288 bra 	$L__BB10_211;
	mul.wide.s32 	%rd198, %r1595, 4;
	add.s64 	%rd199, %rd2, %rd198;
	st.global.u32 	[%rd199], %r166;
	add.s64 	%rd200, %rd1, %rd198;
	st.global.f32 	[%rd200], %f59;
	add.s32 	%r1595, %r1595, 1;
$L__BB10_211:
	ld.param.u64 	%rd340, [_ZN6thrust24THRUST_300001_SM_1000_NS8cuda_cub4core6detail13_kernel_agentINS1_15__reduce_by_key16ReduceByKeyAgentIPiPfS7_S8_N4cuda3std3__48equal_toIiEENSB_4plusIfEES7_iEEJS7_S8_S7_S8_S7_N3cub18CUB_300001_SM_100024ReduceByKeyScanTileStateIfiLb1EEESD_SF_iiEEEvDpT0__param_4];
	cvta.to.global.u64 	%rd201, %rd340;
	st.global.u32 	[%rd201], %r1595;
	bra.uni 	$L__BB10_322;
$L__BB10_212:
	ld.param.u64 	%rd328, [_ZN6thrust24THRUST_300001_SM_1000_NS8cuda_cub4core6detail13_kernel_agentINS1_15__reduce_by_key16ReduceByKeyAgentIPiPfS7_S8_N4cuda3std3__48equal_toIiEENSB_4plusIfEES7_iEEJS7_S8_S7_S8_S7_N3cub18CUB_300001_SM_100024ReduceByKeyScanTileStateIfiLb1EEESD_SF_iiEEEvDpT0__param_0];
	mul.wide.u32 	%rd61, %r2, 4;
	add.s64 	%rd60, %rd328, %rd61;
	// begin inline asm
	ld.global.nc.u32 %r1604, [%rd60];
	// end inline asm
	mov.u32 	%r230, %tid.x;
	and.b32  	%r346, %r230, 31;
	and.b32  	%r347, %r230, 992;
	mul.lo.s32 	%r348, %r347, 9;
	or.b32  	%r231, %r348, %r346;
	setp.ge.u32 	%p15, %r231, %r3;
	mov.u32 	%r1596, %r1604;
	@%p15 bra 	$L__BB10_214;
	ld.param.u64 	%rd329, [_ZN6thrust24THRUST_300001_SM_1000_NS8cuda_cub4core6detail13_kernel_agentINS1_15__reduce_by_key16ReduceByKeyAgentIPiPfS7_S8_N4cuda3std3__48equal_toIiEENSB_4plusIfEES7_iEEJS7_S8_S7_S8_S7_N3cub18CUB_300001_SM_100024ReduceByKeyScanTileStateIfiLb1EEESD_SF_iiEEEvDpT0__param_0];
	add.s32 	%r350, %r231, %r2;
	mul.wide.u32 	%rd63, %r350, 4;
	add.s64 	%rd62, %rd329, %rd63;
	// begin inline asm
	ld.global.nc.u32 %r1596, [%rd62];
	// end inline asm
$L__BB10_214:
	add.s32 	%r234, %r231, 32;
	setp.ge.u32 	%p16, %r234, %r3;
	shl.b32 	%r235, %r231, 2;
	cvt.u64.u32 	%rd64, %r235;
	add.s64 	%rd43, %rd60, %rd64;
	mov.u32 	%r1597, %r1604;
	@%p16 bra 	$L__BB10_216;
	add.s64 	%rd65, %rd43, 128;
	// begin inline asm
	ld.global.nc.u32 %r1597, [%rd65];
	// end inline asm
$L__BB10_216:
	add.s32 	%r238, %r231, 64;
	setp.ge.u32 	%p17, %r238, %r3;
	mov.u32 	%r1598, %r1604;
	@%p17 bra 	$L__BB10_218;
	add.s64 	%rd66, %rd43, 256;
	// begin inline asm
	ld.global.nc.u32 %r1598, [%rd66];
	// end inline asm
$L__BB10_218:
	add.s32 	%r241, %r231, 96;
	setp.ge.u32 	%p18, %r241, %r3;
	mov.u32 	%r1599, %r1604;
	@%p18 bra 	$L__BB10_220;
	add.s64 	%rd67, %rd43, 384;
	// begin inline asm
	ld.global.nc.u32 %r1599, [%rd67];
	// end inline asm
$L__BB10_220:
	add.s32 	%r244, %r231, 128;
	setp.ge.u32 	%p19, %r244, %r3;
	mov.u32 	%r1600, %r1604;
	@%p19 bra 	$L__BB10_222;
	add.s64 	%rd68, %rd43, 512;
	// begin inline asm
	ld.global.nc.u32 %r1600, [%rd68];
	// end inline asm
$L__BB10_222:
	add.s32 	%r247, %r231, 160;
	setp.ge.u32 	%p20, %r247, %r3;
	mov.u32 	%r1601, %r1604;
	@%p20 bra 	$L__BB10_224;
	add.s64 	%rd69, %rd43, 640;
	// begin inline asm
	ld.global.nc.u32 %r1601, [%rd69];
	// end inline asm
$L__BB10_224:
	add.s32 	%r250, %r231, 192;
	setp.ge.u32 	%p21, %r250, %r3;
	mov.u32 	%r1602, %r1604;
	@%p21 bra 	$L__BB10_226;
	add.s64 	%rd70, %rd43, 768;
	// begin inline asm
	ld.global.nc.u32 %r1602, [%rd70];
	// end inline asm
$L__BB10_226:
	add.s32 	%r253, %r231, 224;
	setp.ge.u32 	%p22, %r253, %r3;
	mov.u32 	%r1603, %r1604;
	@%p22 bra 	$L__BB10_228;
	add.s64 	%rd71, %rd43, 896;
	// begin inline asm
	ld.global.nc.u32 %r1603, [%rd71];
	// end inline asm
$L__BB10_228:
	add.s32 	%r256, %r231, 256;
	setp.ge.u32 	%p23, %r256, %r3;
	@%p23 bra 	$L__BB10_230;
	add.s64 	%rd72, %rd43, 1024;
	// begin inline asm
	ld.global.nc.u32 %r1604, [%rd72];
	// end inline asm
$L__BB10_230:
	// begin inline asm
	mov.u32 %r359, %laneid;
	// end inline asm
	shr.u32 	%r260, %r230, 5;
	mad.lo.s32 	%r361, %r260, 288, %r359;
	shl.b32 	%r362, %r361, 2;
	mov.u32 	%r363, _ZN6thrust24THRUST_300001_SM_1000_NS8cuda_cub4core6detail5shmemE;
	add.s32 	%r261, %r363, %r362;
	st.shared.u32 	[%r261], %r1596;
	st.shared.u32 	[%r261+128], %r1597;
	st.shared.u32 	[%r261+256], %r1598;
	st.shared.u32 	[%r261+384], %r1599;
	st.shared.u32 	[%r261+512], %r1600;
	st.shared.u32 	[%r261+640], %r1601;
	st.shared.u32 	[%r261+768], %r1602;
	st.shared.u32 	[%r261+896], %r1603;
	st.shared.u32 	[%r261+1024], %r1604;
	bar.warp.sync 	-1;
	shl.b32 	%r364, %r359, 5;
	add.s32 	%r262, %r261, %r364;
	ld.shared.u32 	%r263, [%r262];
	ld.shared.u32 	%r264, [%r262+4];
	ld.shared.u32 	%r265, [%r262+8];
	ld.shared.u32 	%r266, [%r262+12];
	ld.shared.u32 	%r267, [%r262+16];
	ld.shared.u32 	%r268, [%r262+20];
	ld.shared.u32 	%r269, [%r262+24];
	ld.shared.u32 	%r270, [%r262+28];
	ld.shared.u32 	%r271, [%r262+32];
	setp.ne.s32 	%p24, %r230, 0;
	mov.b32 	%r1615, 0;
	@%p24 bra 	$L__BB10_232;
	add.s64 	%rd73, %rd60, -4;
	// begin inline asm
	ld.global.nc.u32 %r1615, [%rd73];
	// end inline asm
$L__BB10_232:
	ld.param.u64 	%rd334, [_ZN6thrust24THRUST_300001_SM_1000_NS8cuda_cub4core6detail13_kernel_agentINS1_15__reduce_by_key16ReduceByKeyAgentIPiPfS7_S8_N4cuda3std3__48equal_toIiEENSB_4plusIfEES7_iEEJS7_S8_S7_S8_S7_N3cub18CUB_300001_SM_100024ReduceByKeyScanTileStateIfiLb1EEESD_SF_iiEEEvDpT0__param_1];
	setp.ge.u32 	%p25, %r231, %r3;
	bar.sync 	0;
	mul.wide.u32 	%rd75, %r2, 4;
	add.s64 	%rd74, %rd334, %rd75;
	// begin inline asm
	ld.global.nc.u32 %r1614, [%rd74];
	// end inline asm
	mov.u32 	%r1606, %r1614;
	@%p25 bra 	$L__BB10_234;
	ld.param.u64 	%rd335, [_ZN6thrust24THRUST_300001_SM_1000_NS8cuda_cub4core6detail13_kernel_agentINS1_15__reduce_by_key16ReduceByKeyAgentIPiPfS7_S8_N4cuda3std3__48equal_toIiEENSB_4plusIfEES7_iEEJS7_S8_S7_S8_S7_N3cub18CUB_300001_SM_100024ReduceByKeyScanTileStateIfiLb1EEESD_SF_iiEEEvDpT0__param_1];
	add.s32 	%r368, %r231, %r2;
	mul.wide.u32 	%rd77, %r368, 4;
	add.s64 	%rd76, %rd335, %rd77;
	// begin inline asm
	ld.global.nc.u32 %r1606, [%rd76];
	// end inline asm
$L__BB10_234:
	cvt.u64.u32 	%rd78, %r235;
	setp.ge.u32 	%p26, %r234, %r3;
	add.s64 	%rd45, %rd74, %rd78;
	mov.u32 	%r1607, %r1614;
	@%p26 bra 	$L__BB10_236;
	add.s64 	%rd79, %rd45, 128;
	// begin inline asm
	ld.global.nc.u32 %r1607, [%rd79];
	// end inline asm
$L__BB10_236:
	setp.ge.u32 	%p27, %r238, %r3;
	mov.u32 	%r1608, %r1614;
	@%p27 bra 	$L__BB10_238;
	add.s64 	%rd80, %rd45, 256;
	// begin inline asm
	ld.global.nc.u32 %r1608, [%rd80];
	// end inline asm
$L__BB10_238:
	setp.ge.u32 	%p28, %r241, %r3;
	mov.u32 	%r1609, %r1614;
	@%p28 bra 	$L__BB10_240;
	add.s64 	%rd81, %rd45, 384;
	// begin inline asm
	ld.global.nc.u32 %r1609, [%rd81];
	// end inline asm
$L__BB10_240:
	setp.ge.u32 	%p29, %r244, %r3;
	mov.u32 	%r1610, %r1614;
	@%p29 bra 	$L__BB10_242;
	add.s64 	%rd82, %rd45, 512;
	// begin inline asm
	ld.global.nc.u32 %r1610, [%rd82];
	// end inline asm
$L__BB10_242:
	setp.ge.u32 	%p30, %r247, %r3;
	mov.u32 	%r1611, %r1614;
	@%p30 bra 	$L__BB10_244;
	add.s64 	%rd83, %rd45, 640;
	// begin inline asm
	ld.global.nc.u32 %r1611, [%rd83];
	// end inline asm
$L__BB10_244:
	setp.ge.u32 	%p31, %r250, %r3;
	mov.u32 	%r1612, %r1614;
	@%p31 bra 	$L__BB10_246;
	add.s64 	%rd84, %rd45, 768;
	// begin inline asm
	ld.global.nc.u32 %r1612, [%rd84];
	// end inline asm
$L__BB10_246:
	mov.u32 	%r1613, %r1614;
	@%p22 bra 	$L__BB10_248;
	add.s64 	%rd85, %rd45, 896;
	// begin inline asm
	ld.global.nc.u32 %r1613, [%rd85];
	// end inline asm
$L__BB10_248:
	@%p23 bra 	$L__BB10_250;
	add.s64 	%rd86, %rd45, 1024;
	// begin inline asm
	ld.global.nc.u32 %r1614, [%rd86];
	// end inline asm
$L__BB10_250:
	setp.eq.s32 	%p34, %r230, 0;
	st.shared.u32 	[%r261], %r1606;
	st.shared.u32 	[%r261+128], %r1607;
	st.shared.u32 	[%r261+256], %r1608;
	st.shared.u32 	[%r261+384], %r1609;
	st.shared.u32 	[%r261+512], %r1610;
	st.shared.u32 	[%r261+640], %r1611;
	st.shared.u32 	[%r261+768], %r1612;
	st.shared.u32 	[%r261+896], %r1613;
	st.shared.u32 	[%r261+1024], %r1614;
	bar.warp.sync 	-1;
	ld.shared.f32 	%f69, [%r262];
	ld.shared.f32 	%f70, [%r262+4];
	ld.shared.f32 	%f71, [%r262+8];
	ld.shared.f32 	%f72, [%r262+12];
	ld.shared.f32 	%f73, [%r262+16];
	ld.shared.f32 	%f74, [%r262+20];
	ld.shared.f32 	%f75, [%r262+24];
	ld.shared.f32 	%f76, [%r262+28];
	ld.shared.f32 	%f77, [%r262+32];
	bar.sync 	0;
	shl.b32 	%r377, %r230, 2;
	add.s32 	%r379, %r363, %r377;
	add.s32 	%r293, %r379, 1148;
	st.shared.u32 	[%r379+1148], %r271;
	bar.sync 	0;
	@%p34 bra 	$L__BB10_252;
	ld.shared.u32 	%r1615, [%r293+-4];
$L__BB10_252:
	setp.ne.s32 	%p35, %r1615, %r263;
	setp.ne.s32 	%p36, %r263, %r264;
	setp.ne.s32 	%p37, %r264, %r265;
	setp.ne.s32 	%p38, %r265, %r266;
	setp.ne.s32 	%p39, %r266, %r267;
	setp.ne.s32 	%p40, %r267, %r268;
	setp.ne.s32 	%p41, %r268, %r269;
	setp.ne.s32 	%p42, %r269, %r270;
	setp.ne.s32 	%p43, %r270, %r271;
	mul.lo.s32 	%r440, %r230, 9;
	setp.eq.s32 	%p44, %r440, %r3;
	or.pred  	%p45, %p44, %p35;
	selp.u32 	%r441, 1, 0, %p45;
	add.s32 	%r442, %r440, 1;
	setp.eq.s32 	%p46, %r442, %r3;
	or.pred  	%p47, %p46, %p36;
	selp.u32 	%r443, 1, 0, %p47;
	add.s32 	%r444, %r440, 2;
	setp.eq.s32 	%p48, %r444, %r3;
	or.pred  	%p49, %p48, %p37;
	selp.u32 	%r445, 1, 0, %p49;
	add.s32 	%r446, %r440, 3;
	setp.eq.s32 	%p50, %r446, %r3;
	or.pred  	%p51, %p50, %p38;
	selp.u32 	%r447, 1, 0, %p51;
	add.s32 	%r448, %r440, 4;
	setp.eq.s32 	%p52, %r448, %r3;
	or.pred  	%p6, %p52, %p39;
	selp.u32 	%r449, 1, 0, %p6;
	add.s32 	%r450, %r440, 5;
	setp.eq.s32 	%p53, %r450, %r3;
	or.pred  	%p7, %p53, %p40;
	selp.u32 	%r451, 1, 0, %p7;
	add.s32 	%r452, %r440, 6;
	setp.eq.s32 	%p54, %r452, %r3;
	or.pred  	%p8, %p54, %p41;
	selp.u32 	%r453, 1, 0, %p8;
	add.s32 	%r454, %r440, 7;
	setp.eq.s32 	%p55, %r454, %r3;
	or.pred  	%p56, %p55, %p42;
	selp.u32 	%r455, 1, 0, %p56;
	add.s32 	%r456, %r440, 8;
	setp.eq.s32 	%p57, %r456, %r3;
	or.pred  	%p58, %p57, %p43;
	selp.u32 	%r457, 1, 0, %p58;
	add.s32 	%r458, %r443, %r441;
	add.f32 	%f98, %f69, %f70;
	selp.f32 	%f99, %f70, %f98, %p47;
	add.s32 	%r459, %r458, %r445;
	add.f32 	%f100, %f99, %f71;
	selp.f32 	%f101, %f71, %f100, %p49;
	add.s32 	%r460, %r459, %r447;
	add.f32 	%f102, %f101, %f72;
	selp.f32 	%f103, %f72, %f102, %p51;
	add.s32 	%r461, %r460, %r449;
	add.f32 	%f104, %f103, %f73;
	selp.f32 	%f105, %f73, %f104, %p6;
	add.s32 	%r462, %r461, %r451;
	add.f32 	%f106, %f105, %f74;
	selp.f32 	%f107, %f74, %f106, %p7;
	add.s32 	%r463, %r462, %r453;
	add.f32 	%f108, %f107, %f75;
	selp.f32 	%f109, %f75, %f108, %p8;
	add.s32 	%r464, %r463, %r455;
	add.f32 	%f110, %f109, %f76;
	selp.f32 	%f111, %f76, %f110, %p56;
	add.s32 	%r381, %r464, %r457;
	add.f32 	%f112, %f111, %f77;
	selp.f32 	%f113, %f77, %f112, %p58;
	mov.b32 	%r437, 1;
	mov.b32 	%r438, 0;
	mov.b32 	%r439, -1;
	// begin inline asm
	shfl.sync.up.b32 %r380, %r381, %r437, %r438, %r439;
	// end inline asm
	mov.b32 	%r386, %f113;
	// begin inline asm
	shfl.sync.up.b32 %r385, %r386, %r437, %r438, %r439;
	// end inline asm
	mov.b32 	%f114, %r385;
	setp.eq.s32 	%p59, %r381, 0;
	add.f32 	%f115, %f113, %f114;
	selp.f32 	%f116, %f115, %f113, %p59;
	setp.lt.s32 	%p60, %r359, 1;
	selp.b32 	%r465, 0, %r380, %p60;
	add.s32 	%r391, %r465, %r381;
	selp.f32 	%f117, %f113, %f116, %p60;
	mov.b32 	%r397, 2;
	// begin inline asm
	shfl.sync.up.b32 %r390, %r391, %r397, %r438, %r439;
	// end inline asm
	mov.b32 	%r396, %f117;
	// begin inline asm
	shfl.sync.up.b32 %r395, %r396, %r397, %r438, %r439;
	// end inline asm
	mov.b32 	%f118, %r395;
	setp.eq.s32 	%p61, %r391, 0;
	add.f32 	%f119, %f117, %f118;
	selp.f32 	%f120, %f119, %f117, %p61;
	setp.lt.s32 	%p62, %r359, 2;
	selp.b32 	%r466, 0, %r390, %p62;
	add.s32 	%r401, %r466, %r391;
	selp.f32 	%f121, %f117, %f120, %p62;
	mov.b32 	%r407, 4;
	// begin inline asm
	shfl.sync.up.b32 %r400, %r401, %r407, %r438, %r439;
	// end inline asm
	mov.b32 	%r406, %f121;
	// begin inline asm
	shfl.sync.up.b32 %r405, %r406, %r407, %r438, %r439;
	// end inline asm
	mov.b32 	%f122, %r405;
	setp.eq.s32 	%p63, %r401, 0;
	add.f32 	%f123, %f121, %f122;
	selp.f32 	%f124, %f123, %f121, %p63;
	setp.lt.s32 	%p64, %r359, 4;
	selp.b32 	%r467, 0, %r400, %p64;
	add.s32 	%r411, %r467, %r401;
	selp.f32 	%f125, %f121, %f124, %p64;
	mov.b32 	%r417, 8;
	// begin inline asm
	shfl.sync.up.b32 %r410, %r411, %r417, %r438, %r439;
	// end inline asm
	mov.b32 	%r416, %f125;
	// begin inline asm
	shfl.sync.up.b32 %r415, %r416, %r417, %r438, %r439;
	// end inline asm
	mov.b32 	%f126, %r415;
	setp.eq.s32 	%p65, %r411, 0;
	add.f32 	%f127, %f125, %f126;
	selp.f32 	%f128, %f127, %f125, %p65;
	setp.lt.s32 	%p66, %r359, 8;
	selp.b32 	%r468, 0, %r410, %p66;
	add.s32 	%r421, %r468, %r411;
	selp.f32 	%f129, %f125, %f128, %p66;
	mov.b32 	%r427, 16;
	// begin inline asm
	shfl.sync.up.b32 %r420, %r421, %r427, %r438, %r439;
	// end inline asm
	mov.b32 	%r426, %f129;
	// begin inline asm
	shfl.sync.up.b32 %r425, %r426, %r427, %r438, %r439;
	// end inline asm
	mov.b32 	%f130, %r425;
	setp.eq.s32 	%p67, %r421, 0;
	add.f32 	%f131, %f129, %f130;
	selp.f32 	%f78, %f131, %f129, %p67;
	setp.lt.s32 	%p68, %r359, 16;
	selp.b32 	%r469, 0, %r420, %p68;
	add.s32 	%r431, %r469, %r421;
	selp.f32 	%f132, %f129, %f78, %p68;
	// begin inline asm
	shfl.sync.up.b32 %r1618, %r431, %r437, %r438, %r439;
	// end inline asm
	mov.b32 	%r436, %f132;
	// begin inline asm
	shfl.sync.up.b32 %r435, %r436, %r437, %r438, %r439;
	// end inline asm
	mov.b32 	%f488, %r435;
	setp.ne.s32 	%p69, %r359, 31;
	@%p69 bra 	$L__BB10_254;
	shl.b32 	%r470, %r260, 3;
	mov.u32 	%r471, _ZN6thrust24THRUST_300001_SM_1000_NS8cuda_cub4core6detail5shmemE;
	add.s32 	%r472, %r471, %r470;
	mov.b32 	%r473, %f78;
	st.shared.v2.u32 	[%r472], {%r431, %r473};
$L__BB10_254:
	bar.sync 	0;
	ld.shared.v4.u32 	{%r474, %r475, %r476, %r477}, [_ZN6thrust24THRUST_300001_SM_1000_NS8cuda_cub4core6detail5shmemE];
	mov.b32 	%f133, %r477;
	mov.b32 	%f134, %r475;
	add.s32 	%r478, %r476, %r474;
	setp.eq.s32 	%p70, %r476, 0;
	add.f32 	%f135, %f134, %f133;
	selp.f32 	%f136, %f135, %f133, %p70;
	setp.eq.s32 	%p71, %r260, 2;
	selp.b32 	%r479, %r478, %r474, %p71;
	selp.f32 	%f137, %f136, %f134, %p71;
	ld.shared.v4.u32 	{%r480, %r481, %r482, %r483}, [_ZN6thrust24THRUST_300001_SM_1000_NS8cuda_cub4core6detail5shmemE+16];
	mov.b32 	%f138, %r483;
	mov.b32 	%f139, %r481;
	add.s32 	%r484, %r480, %r478;
	setp.eq.s32 	%p72, %r480, 0;
	add.f32 	%f140, %f136, %f139;
	selp.f32 	%f141, %f140, %f139, %p72;
	setp.eq.s32 	%p73, %r260, 3;
	selp.b32 	%r485, %r484, %r479, %p73;
	selp.f32 	%f142, %f141, %f137, %p73;
	add.s32 	%r486, %r482, %r484;
	setp.eq.s32 	%p74, %r482, 0;
	add.f32 	%f143, %f141, %f138;
	selp.f32 	%f144, %f143, %f138, %p74;
	setp.eq.s32 	%p75, %r260, 4;
	selp.b32 	%r487, %r486, %r485, %p75;
	selp.f32 	%f145, %f144, %f142, %p75;
	ld.shared.v4.u32 	{%r488, %r489, %r490, %r491}, [_ZN6thrust24THRUST_300001_SM_1000_NS8cuda_cub4core6detail5shmemE+32];
	mov.b32 	%f146, %r491;
	mov.b32 	%f147, %r489;
	add.s32 	%r492, %r488, %r486;
	setp.eq.s32 	%p76, %r488, 0;
	add.f32 	%f148, %f144, %f147;
	selp.f32 	%f149, %f148, %f147, %p76;
	setp.eq.s32 	%p77, %r260, 5;
	selp.b32 	%r493, %r492, %r487, %p77;
	selp.f32 	%f150, %f149, %f145, %p77;
	add.s32 	%r494, %r490, %r492;
	setp.eq.s32 	%p78, %r490, 0;
	add.f32 	%f151, %f149, %f146;
	selp.f32 	%f152, %f151, %f146, %p78;
	setp.eq.s32 	%p79, %r260, 6;
	selp.b32 	%r495, %r494, %r493, %p79;
	selp.f32 	%f153, %f152, %f150, %p79;
	ld.shared.v4.u32 	{%r496, %r497, %r498, %r499}, [_ZN6thrust24THRUST_300001_SM_1000_NS8cuda_cub4core6detail5shmemE+48];
	mov.b32 	%f154, %r499;
	mov.b32 	%f155, %r497;
	add.s32 	%r500, %r496, %r494;
	setp.eq.s32 	%p80, %r496, 0;
	add.f32 	%f156, %f152, %f155;
	selp.f32 	%f157, %f156, %f155, %p80;
	setp.eq.s32 	%p81, %r260, 7;
	selp.b32 	%r298, %r500, %r495, %p81;
	selp.f32 	%f80, %f157, %f153, %p81;
	add.s32 	%r299, %r498, %r500;
	setp.eq.s32 	%p82, %r498, 0;
	add.f32 	%f158, %f157, %f154;
	selp.f32 	%f81, %f158, %f154, %p82;
	setp.lt.u32 	%p83, %r230, 32;
	@%p83 bra 	$L__BB10_256;
	setp.eq.s32 	%p84, %r1618, 0;
	add.f32 	%f159, %f80, %f488;
	selp.f32 	%f160, %f159, %f488, %p84;
	setp.eq.s32 	%p85, %r359, 0;
	selp.b32 	%r501, 0, %r1618, %p85;
	add.s32 	%r1618, %r298, %r501;
	selp.f32 	%f488, %f80, %f160, %p85;
	bra.uni 	$L__BB10_272;
$L__BB10_256:
	setp.ne.s32 	%p86, %r230, 0;
	mul.wide.u32 	%rd87, %r1, 16;
	add.s64 	%rd46, %rd3, %rd87;
	@%p86 bra 	$L__BB10_258;
	st.shared.u32 	[_ZN6thrust24THRUST_300001_SM_1000_NS8cuda_cub4core6detail5shmemE+116], %r299;
	st.shared.f32 	[_ZN6thrust24THRUST_300001_SM_1000_NS8cuda_cub4core6detail5shmemE+120], %f81;
	add.s64 	%rd88, %rd46, 512;
	mov.b32 	%r502, %f81;
	mov.b64 	%rd89, {%r299, %r502};
	mov.b64 	%rd90, 100;
	// begin inline asm
	st.relaxed.gpu.v2.u64 [%rd88], {%rd89, %rd90};
	// end inline asm
$L__BB10_258:
	mov.u32 	%r503, %nctaid.x;
	setp.gt.u32 	%p87, %r503, 499;
	@%p87 bra 	$L__BB10_260;
	membar.cta;
	bra.uni 	$L__BB10_261;
$L__BB10_260:
	mov.b32 	%r504, 450;
	// begin inline asm
	nanosleep.u32 %r504;
	// end inline asm
$L__BB10_261:
	mul.wide.u32 	%rd94, %r230, 16;
	xor.b64  	%rd95, %rd94, -16;
	add.s64 	%rd96, %rd46, %rd95;
	add.s64 	%rd93, %rd96, 512;
$L__BB10_262:
	// begin inline asm
	ld.relaxed.gpu.v2.u64 {%rd91, %rd350}, [%rd93];
	// end inline asm
	setp.eq.s64 	%p88, %rd350, 99;
	mov.b32 	%r505, -1;
	vote.sync.any.pred 	%p89, %p88, %r505;
	@%p89 bra 	$L__BB10_262;
	mov.b64 	{%r558, %r514}, %rd91;
	mov.b32 	%f161, %r514;
	cvt.u32.u64 	%r509, %rd91;
	setp.eq.s64 	%p90, %rd350, 101;
	mov.b32 	%r557, -1;
	vote.sync.ballot.b32 	%r559, %p90, %r557;
	// begin inline asm
	mov.u32 %r507, %lanemask_ge;
	// end inline asm
	and.b32  	%r560, %r559, %r507;
	or.b32  	%r561, %r560, -2147483648;
	add.s32 	%r562, %r561, -1;
	not.b32 	%r563, %r561;
	and.b32  	%r564, %r563, %r562;
	popc.b32 	%r511, %r564;
	mov.b32 	%r515, 1;
	// begin inline asm
	shfl.sync.down.b32 %r508, %r509, %r515, %r511, %r557;
	// end inline asm
	// begin inline asm
	shfl.sync.down.b32 %r513, %r514, %r515, %r511, %r557;
	// end inline asm
	mov.b32 	%f162, %r513;
	setp.lt.s32 	%p92, %r359, %r511;
	setp.eq.s32 	%p93, %r509, 0;
	add.f32 	%f163, %f161, %f162;
	selp.b32 	%r565, %r508, 0, %p92;
	add.s32 	%r519, %r565, %r509;
	selp.f32 	%f164, %f163, %f161, %p93;
	selp.f32 	%f165, %f164, %f161, %p92;
	mov.b32 	%r525, 2;
	// begin inline asm
	shfl.sync.down.b32 %r518, %r519, %r525, %r511, %r557;
	// end inline asm
	mov.b32 	%r524, %f165;
	// begin inline asm
	shfl.sync.down.b32 %r523, %r524, %r525, %r511, %r557;
	// end inline asm
	mov.b32 	%f166, %r523;
	add.s32 	%r566, %r359, 2;
	setp.gt.s32 	%p94, %r566, %r511;
	setp.eq.s32 	%p95, %r519, 0;
	add.f32 	%f167, %f165, %f166;
	selp.f32 	%f168, %f167, %f165, %p95;
	selp.b32 	%r567, 0, %r518, %p94;
	add.s32 	%r529, %r519, %r567;
	selp.f32 	%f169, %f165, %f168, %p94;
	mov.b32 	%r535, 4;
	// begin inline asm
	shfl.sync.down.b32 %r528, %r529, %r535, %r511, %r557;
	// end inline asm
	mov.b32 	%r534, %f169;
	// begin inline asm
	shfl.sync.down.b32 %r533, %r534, %r535, %r511, %r557;
	// end inline asm
	mov.b32 	%f170, %r533;
	add.s32 	%r568, %r359, 4;
	setp.gt.s32 	%p96, %r568, %r511;
	setp.eq.s32 	%p97, %r529, 0;
	add.f32 	%f171, %f169, %f170;
	selp.f32 	%f172, %f171, %f169, %p97;
	selp.b32 	%r569, 0, %r528, %p96;
	add.s32 	%r539, %r529, %r569;
	selp.f32 	%f173, %f169, %f172, %p96;
	mov.b32 	%r545, 8;
	// begin inline asm
	shfl.sync.down.b32 %r538, %r539, %r545, %r511, %r557;
	// end inline asm
	mov.b32 	%r544, %f173;
	// begin inline asm
	shfl.sync.down.b32 %r543, %r544, %r545, %r511, %r557;
	// end inline asm
	mov.b32 	%f174, %r543;
	add.s32 	%r570, %r359, 8;
	setp.gt.s32 	%p98, %r570, %r511;
	setp.eq.s32 	%p99, %r539, 0;
	add.f32 	%f175, %f173, %f174;
	selp.f32 	%f176, %f175, %f173, %p99;
	selp.b32 	%r571, 0, %r538, %p98;
	add.s32 	%r549, %r539, %r571;
	selp.f32 	%f177, %f173, %f176, %p98;
	mov.b32 	%r555, 16;
	// begin inline asm
	shfl.sync.down.b32 %r548, %r549, %r555, %r511, %r557;
	// end inline asm
	mov.b32 	%r554, %f177;
	// begin inline asm
	shfl.sync.down.b32 %r553, %r554, %r555, %r511, %r557;
	// end inline asm
	mov.b32 	%f178, %r553;
	add.s32 	%r572, %r359, 16;
	setp.gt.s32 	%p100, %r572, %r511;
	setp.eq.s32 	%p101, %r549, 0;
	add.f32 	%f179, %f177, %f178;
	selp.f32 	%f180, %f179, %f177, %p101;
	selp.b32 	%r573, 0, %r548, %p100;
	add.s32 	%r1616, %r573, %r549;
	selp.f32 	%f487, %f177, %f180, %p100;
	not.b32 	%r574, %r230;
	add.s32 	%r1617, %r1, %r574;
	add.s64 	%rd49, %rd3, 512;
$L__BB10_264:
	setp.ne.s64 	%p102, %rd350, 101;
	mov.b32 	%r575, -1;
	vote.sync.all.pred 	%p103, %p102, %r575;
	not.pred 	%p104, %p103;
	@%p104 bra 	$L__BB10_268;
	mul.wide.s32 	%rd140, %r1617, 16;
	add.s64 	%rd141, %rd49, %rd140;
	add.s64 	%rd139, %rd141, -512;
$L__BB10_266:
	// begin inline asm
	ld.relaxed.gpu.v2.u64 {%rd137, %rd350}, [%rd139];
	// end inline asm
	setp.eq.s64 	%p160, %rd350, 99;
	mov.b32 	%r671, -1;
	vote.sync.any.pred 	%p161, %p160, %r671;
	@%p161 bra 	$L__BB10_266;
	mov.b64 	{%r723, %r679}, %rd137;
	mov.b32 	%f193, %r679;
	cvt.u32.u64 	%r674, %rd137;
	setp.eq.s64 	%p162, %rd350, 101;
	mov.b32 	%r722, -1;
	vote.sync.ballot.b32 	%r724, %p162, %r722;
	and.b32  	%r725, %r724, %r507;
	or.b32  	%r726, %r725, -2147483648;
	add.s32 	%r727, %r726, -1;
	not.b32 	%r728, %r726;
	and.b32  	%r729, %r728, %r727;
	popc.b32 	%r676, %r729;
	mov.b32 	%r680, 1;
	// begin inline asm
	shfl.sync.down.b32 %r673, %r674, %r680, %r676, %r722;
	// end inline asm
	// begin inline asm
	shfl.sync.down.b32 %r678, %r679, %r680, %r676, %r722;
	// end inline asm
	mov.b32 	%f194, %r678;
	setp.lt.s32 	%p164, %r359, %r676;
	setp.eq.s32 	%p165, %r674, 0;
	add.f32 	%f195, %f193, %f194;
	selp.b32 	%r730, %r673, 0, %p164;
	add.s32 	%r684, %r730, %r674;
	selp.f32 	%f196, %f195, %f193, %p165;
	selp.f32 	%f197, %f196, %f193, %p164;
	mov.b32 	%r690, 2;
	// begin inline asm
	shfl.sync.down.b32 %r683, %r684, %r690, %r676, %r722;
	// end inline asm
	mov.b32 	%r689, %f197;
	// begin inline asm
	shfl.sync.down.b32 %r688, %r689, %r690, %r676, %r722;
	// end inline asm
	mov.b32 	%f198, %r688;
	add.s32 	%r731, %r359, 2;
	setp.gt.s32 	%p166, %r731, %r676;
	setp.eq.s32 	%p167, %r684, 0;
	add.f32 	%f199, %f197, %f198;
	selp.f32 	%f200, %f199, %f197, %p167;
	selp.b32 	%r732, 0, %r683, %p166;
	add.s32 	%r694, %r684, %r732;
	selp.f32 	%f201, %f197, %f200, %p166;
	mov.b32 	%r700, 4;
	// begin inline asm
	shfl.sync.down.b32 %r693, %r694, %r700, %r676, %r722;
	// end inline asm
	mov.b32 	%r699, %f201;
	// begin inline asm
	shfl.sync.down.b32 %r698, %r699, %r700, %r676, %r722;
	// end inline asm
	mov.b32 	%f202, %r698;
	add.s32 	%r733, %r359, 4;
	setp.gt.s32 	%p168, %r733, %r676;
	setp.eq.s32 	%p169, %r694, 0;
	add.f32 	%f203, %f201, %f202;
	selp.f32 	%f204, %f203, %f201, %p169;
	selp.b32 	%r734, 0, %r693, %p168;
	add.s32 	%r704, %r694, %r734;
	selp.f32 	%f205, %f201, %f204, %p168;
	mov.b32 	%r710, 8;
	// begin inline asm
	shfl.sync.down.b32 %r703, %r704, %r710, %r676, %r722;
	// end inline asm
	mov.b32 	%r709, %f205;
	// begin inline asm
	shfl.sync.down.b32 %r708, %r709, %r710, %r676, %r722;
	// end inline asm
	mov.b32 	%f206, %r708;
	add.s32 	%r735, %r359, 8;
	setp.gt.s32 	%p170, %r735, %r676;
	setp.eq.s32 	%p171, %r704, 0;
	add.f32 	%f207, %f205, %f206;
	selp.f32 	%f208, %f207, %f205, %p171;
	selp.b32 	%r736, 0, %r703, %p170;
	add.s32 	%r714, %r704, %r736;
	selp.f32 	%f209, %f205, %f208, %p170;
	mov.b32 	%r720, 16;
	// begin inline asm
	shfl.sync.down.b32 %r713, %r714, %r720, %r676, %r722;
	// end inline asm
	mov.b32 	%r719, %f209;
	// begin inline asm
	shfl.sync.down.b32 %r718, %r719, %r720, %r676, %r722;
	// end inline asm
	mov.b32 	%f210, %r718;
	add.s32 	%r737, %r359, 16;
	setp.gt.s32 	%p172, %r737, %r676;
	setp.eq.s32 	%p173, %r714, 0;
	add.f32 	%f211, %f209, %f210;
	selp.f32 	%f212, %f211, %f209, %p173;
	selp.b32 	%r738, 0, %r713, %p172;
	selp.f32 	%f213, %f209, %f212, %p172;
	add.s32 	%r739, %r738, %r1616;
	add.s32 	%r306, %r739, %r714;
	setp.eq.s32 	%p174, %r1616, 0;
	add.f32 	%f214, %f487, %f213;
	selp.f32 	%f487, %f214, %f487, %p174;
	add.s32 	%r1617, %r1617, -32;
	mov.u32 	%r1616, %r306;
	bra.uni 	$L__BB10_264;
$L__BB10_268:
	@%p86 bra 	$L__BB10_270;
	add.s32 	%r577, %r1616, %r299;
	setp.eq.s32 	%p106, %r299, 0;
	add.f32 	%f181, %f81, %f487;
	selp.f32 	%f182, %f181, %f81, %p106;
	add.s64 	%rd97, %rd46, 512;
	mov.b32 	%r578, %f182;
	mov.b64 	%rd98, {%r577, %r578};
	mov.b64 	%rd99, 101;
	// begin inline asm
	st.relaxed.gpu.v2.u64 [%rd97], {%rd98, %rd99};
	// end inline asm
	st.shared.u32 	[_ZN6thrust24THRUST_300001_SM_1000_NS8cuda_cub4core6detail5shmemE+100], %r1616;
	mov.b32 	%r579, %f487;
	st.shared.v2.u32 	[_ZN6thrust24THRUST_300001_SM_1000_NS8cuda_cub4core6detail5shmemE+104], {%r579, %r577};
	st.shared.f32 	[_ZN6thrust24THRUST_300001_SM_1000_NS8cuda_cub4core6detail5shmemE+112], %f182;
$L__BB10_270:
	setp.ne.s32 	%p107, %r359, 0;
	@%p107 bra 	$L__BB10_272;
	mov.b32 	%r580, %f487;
	st.shared.v2.u32 	[_ZN6thrust24THRUST_300001_SM_1000_NS8cuda_cub4core6detail5shmemE+72], {%r1616, %r580};
	mov.u32 	%r1618, %r1616;
	mov.f32 	%f488, %f487;
$L__BB10_272:
	setp.eq.s32 	%p108, %r230, 0;
	bar.sync 	0;
	@%p108 bra 	$L__BB10_274;
	ld.shared.v2.u32 	{%r581, %r582}, [_ZN6thrust24THRUST_300001_SM_1000_NS8cuda_cub4core6detail5shmemE+72];
	mov.b32 	%f183, %r582;
	add.s32 	%r309, %r581, %r1618;
	setp.eq.s32 	%p109, %r1618, 0;
	add.f32 	%f184, %f488, %f183;
	selp.f32 	%f488, %f184, %f488, %p109;
	mov.u32 	%r1618, %r309;
$L__BB10_274:
	mul.lo.s32 	%r583, %r230, 9;
	setp.eq.s32 	%p110, %r583, %r3;
	setp.ne.s32 	%p111, %r1615, %r263;
	or.pred  	%p112, %p110, %p111;
	selp.u32 	%r584, 1, 0, %p112;
	add.s32 	%r311, %r1618, %r584;
	add.f32 	%f185, %f488, %f69;
	selp.f32 	%f89, %f69, %f185, %p112;
	add.s32 	%r585, %r583, 1;
	setp.eq.s32 	%p113, %r585, %r3;
	setp.ne.s32 	%p114, %r263, %r264;
	or.pred  	%p115, %p113, %p114;
	selp.u32 	%r586, 1, 0, %p115;
	add.s32 	%r587, %r586, %r584;
	add.s32 	%r312, %r587, %r1618;
	add.f32 	%f186, %f89, %f70;
	selp.f32 	%f90, %f70, %f186, %p115;
	add.s32 	%r588, %r583, 2;
	setp.eq.s32 	%p116, %r588, %r3;
	setp.ne.s32 	%p117, %r264, %r265;
	or.pred  	%p9, %p116, %p117;
	selp.u32 	%r589, 1, 0, %p9;
	add.s32 	%r313, %r312, %r589;
	add.f32 	%f187, %f90, %f71;
	selp.f32 	%f91, %f71, %f187, %p9;
	add.s32 	%r590, %r583, 3;
	setp.eq.s32 	%p118, %r590, %r3;
	setp.ne.s32 	%p119, %r265, %r266;
	or.pred  	%p10, %p118, %p119;
	selp.u32 	%r591, 1, 0, %p10;
	add.s32 	%r314, %r313, %r591;
	add.f32 	%f188, %f91, %f72;
	selp.f32 	%f92, %f72, %f188, %p10;
	selp.u32 	%r592, 1, 0, %p6;
	add.s32 	%r315, %r314, %r592;
	add.f32 	%f189, %f92, %f73;
	selp.f32 	%f93, %f73, %f189, %p6;
	selp.u32 	%r593, 1, 0, %p7;
	add.s32 	%r316, %r315, %r593;
	add.f32 	%f190, %f93, %f74;
	selp.f32 	%f94, %f74, %f190, %p7;
	selp.u32 	%r594, 1, 0, %p8;
	add.s32 	%r317, %r316, %r594;
	add.f32 	%f191, %f94, %f75;
	selp.f32 	%f95, %f75, %f191, %p8;
	add.s32 	%r595, %r583, 7;
	setp.eq.s32 	%p120, %r595, %r3;
	setp.ne.s32 	%p121, %r269, %r270;
	or.pred  	%p11, %p120, %p121;
	selp.u32 	%r596, 1, 0, %p11;
	add.s32 	%r318, %r317, %r596;
	add.f32 	%f192, %f95, %f76;
	selp.f32 	%f96, %f76, %f192, %p11;
	ld.shared.v2.u32 	{%r597, %r319}, [_ZN6thrust24THRUST_300001_SM_1000_NS8cuda_cub4core6detail5shmemE+112];
	mov.b32 	%f97, %r597;
	ld.shared.u32 	%r1627, [_ZN6thrust24THRUST_300001_SM_1000_NS8cuda_cub4core6detail5shmemE+108];
	ld.shared.u32 	%r321, [_ZN6thrust24THRUST_300001_SM_1000_NS8cuda_cub4core6detail5shmemE+100];
	setp.lt.s32 	%p122, %r319, 257;
	@%p122 bra 	$L__BB10_300;
	bar.sync 	0;
	mul.lo.s32 	%r601, %r230, 9;
	setp.ne.s32 	%p138, %r601, %r3;
	setp.eq.s32 	%p139, %r1615, %r263;
	and.pred  	%p140, %p138, %p139;
	@%p140 bra 	$L__BB10_277;
	sub.s32 	%r602, %r1618, %r321;
	shl.b32 	%r603, %r602, 3;
	mov.u32 	%r604, _ZN6thrust24THRUST_300001_SM_1000_NS8cuda_cub4core6detail5shmemE;
	add.s32 	%r605, %r604, %r603;
	mov.b32 	%r606, %f488;
	st.shared.v2.u32 	[%r605], {%r1615, %r606};
$L__BB10_277:
	mad.lo.s32 	%r607, %r230, 9, 1;
	setp.ne.s32 	%p141, %r607, %r3;
	setp.eq.s32 	%p142, %r263, %r264;
	and.pred  	%p143, %p141, %p142;
	@%p143 bra 	$L__BB10_279;
	sub.s32 	%r608, %r311, %r321;
	shl.b32 	%r609, %r608, 3;
	mov.u32 	%r610, _ZN6thrust24THRUST_300001_SM_1000_NS8cuda_cub4core6detail5shmemE;
	add.s32 	%r611, %r610, %r609;
	mov.b32 	%r612, %f89;
	st.shared.v2.u32 	[%r611], {%r263, %r612};
$L__BB10_279:
	not.pred 	%p144, %p9;
	@%p144 bra 	$L__BB10_281;
	sub.s32 	%r613, %r312, %r321;
	shl.b32 	%r614, %r613, 3;
	mov.u32 	%r615, _ZN6thrust24THRUST_300001_SM_1000_NS8cuda_cub4core6detail5shmemE;
	add.s32 	%r616, %r615, %r614;
	mov.b32 	%r617, %f90;
	st.shared.v2.u32 	[%r616], {%r264, %r617};
$L__BB10_281:
	not.pred 	%p145, %p10;
	@%p145 bra 	$L__BB10_283;
	sub.s32 	%r618, %r313, %r321;
	shl.b32 	%r619, %r618, 3;
	mov.u32 	%r620, _ZN6thrust24THRUST_300001_SM_1000_NS8cuda_cub4core6detail5shmemE;
	add.s32 	%r621, %r620, %r619;
	mov.b32 	%r622, %f91;
	st.shared.v2.u32 	[%r621], {%r265, %r622};
$L__BB10_283:
	not.pred 	%p146, %p6;
	@%p146 bra 	$L__BB10_285;
	sub.s32 	%r623, %r314, %r321;
	shl.b32 	%r624, %r623, 3;
	mov.u32 	%r625, _ZN6thrust24THRUST_300001_SM_1000_NS8cuda_cub4core6detail5shmemE;
	add.s32 	%r626, %r625, %r624;
	mov.b32 	%r627, %f92;
	st.shared.v2.u32 	[%r626], {%r266, %r627};
$L__BB10_285:
	not.pred 	%p147, %p7;
	@%p147 bra 	$L__BB10_287;
	sub.s32 	%r628, %r315, %r321;
	shl.b32 	%r629, %r628, 3;
	mov.u32 	%r630, _ZN6thrust24THRUST_300001_SM_1000_NS8cuda_cub4core6detail5shmemE;
	add.s32 	%r631, %r630, %r629;
	mov.b32 	%r632, %f93;
	st.shared.v2.u32 	[%r631], {%r267, %r632};
$L__BB10_287:
	not.pred 	%p148, %p8;
	@%p148 bra 	$L__BB10_289;
	sub.s32 	%r633, %r316, %r321;
	shl.b32 	%r634, %r633, 3;
	mov.u32 	%r635, _ZN6thrust24THRUST_300001_SM_1000_NS8cuda_cub4core6detail5shmemE;
	add.s32 	%r636, %r635, %r634;
	mov.b32 	%r637, %f94;
	st.shared.v2.u32 	[%r636], {%r268, %r637};
$L__BB10_289:
	not.pred 	%p149, %p11;
	@%p149 bra 	$L__BB10_291;
	sub.s32 	%r638, %r317, %r321;
	shl.b32 	%r639, %r638, 3;
	mov.u32 	%r640, _ZN6thrust24THRUST_300001_SM_1000_NS8cuda_cub4core6detail5shmemE;
	add.s32 	%r641, %r640, %r639;
	mov.b32 	%r642, %f95;
	st.shared.v2.u32 	[%r641], {%r269, %r642};
$L__BB10_291:
	mad.lo.s32 	%r643, %r230, 9, 8;
	setp.ne.s32 	%p150, %r643, %r3;
	setp.eq.s32 	%p151, %r270, %r271;
	and.pred  	%p152, %p150, %p151;
	@%p152 bra 	$L__BB10_293;
	sub.s32 	%r644, %r318, %r321;
	shl.b32 	%r645, %r644, 3;
	mov.u32 	%r646, _ZN6thrust24THRUST_300001_SM_1000_NS8cuda_cub4core6detail5shmemE;
	add.s32 	%r647, %r646, %r645;
	mov.b32 	%r648, %f96;
	st.shared.v2.u32 	[%r647], {%r270, %r648};
$L__BB10_293:
	bar.sync 	0;
	setp.ge.s32 	%p153, %r230, %r319;
	@%p153 bra 	$L__BB10_318;
	not.b32 	%r649, %r230;
	add.s32 	%r322, %r319, %r649;
	and.b32  	%r650, %r322, 768;
	setp.eq.s32 	%p154, %r650, 768;
	mov.u32 	%r1626, %r230;
	@%p154 bra 	$L__BB10_297;
	shr.u32 	%r651, %r322, 8;
	add.s32 	%r652, %r651, 1;
	and.b32  	%r653, %r652, 3;
	shl.b32 	%r654, %r230, 3;
	mov.u32 	%r655, _ZN6thrust24THRUST_300001_SM_1000_NS8cuda_cub4core6detail5shmemE;
	add.s32 	%r1622, %r655, %r654;
	add.s32 	%r1621, %r230, %r321;
	neg.s32 	%r1620, %r653;
	shl.b32 	%r656, %r652, 8;
	and.b32  	%r657, %r656, 768;
	add.s32 	%r1626, %r230, %r657;
$L__BB10_296:
	.pragma "nounroll";
	mul.wide.s32 	%rd127, %r1621, 4;
	add.s64 	%rd128, %rd1, %rd127;
	add.s64 	%rd129, %rd2, %rd127;
	ld.shared.v2.u32 	{%r658, %r659}, [%r1622];
	st.global.u32 	[%rd129], %r658;
	st.global.u32 	[%rd128], %r659;
	add.s32 	%r1622, %r1622, 2048;
	add.s32 	%r1621, %r1621, 256;
	add.s32 	%r1620, %r1620, 1;
	setp.ne.s32 	%p155, %r1620, 0;
	@%p155 bra 	$L__BB10_296;
$L__BB10_297:
	setp.lt.u32 	%p156, %r322, 768;
	@%p156 bra 	$L__BB10_318;
	add.s64 	%rd53, %rd2, 2048;
	add.s32 	%r1625, %r1626, %r321;
	add.s64 	%rd54, %rd1, 2048;
	shl.b32 	%r660, %r1626, 3;
	mov.u32 	%r661, _ZN6thrust24THRUST_300001_SM_1000_NS8cuda_cub4core6detail5shmemE;
	add.s32 	%r662, %r660, %r661;
	add.s32 	%r1624, %r662, 4096;
$L__BB10_299:
	mul.wide.s32 	%rd130, %r1625, 4;
	add.s64 	%rd131, %rd53, %rd130;
	add.s64 	%rd132, %rd54, %rd130;
	ld.shared.v2.u32 	{%r663, %r664}, [%r1624+-4096];
	st.global.u32 	[%rd131+-2048], %r663;
	st.global.u32 	[%rd132+-2048], %r664;
	ld.shared.v2.u32 	{%r665, %r666}, [%r1624+-2048];
	st.global.u32 	[%rd131+-1024], %r665;
	st.global.u32 	[%rd132+-1024], %r666;
	ld.shared.v2.u32 	{%r667, %r668}, [%r1624];
	st.global.u32 	[%rd131], %r667;
	st.global.u32 	[%rd132], %r668;
	ld.shared.v2.u32 	{%r669, %r670}, [%r1624+2048];
	st.global.u32 	[%rd131+1024], %r669;
	st.global.u32 	[%rd132+1024], %r670;
	add.s32 	%r1626, %r1626, 1024;
	add.s32 	%r1625, %r1625, 1024;
	add.s32 	%r1624, %r1624, 8192;
	setp.lt.s32 	%p157, %r1626, %r319;
	@%p157 bra 	$L__BB10_299;
	bra.uni 	$L__BB10_318;
$L__BB10_300:
	mul.lo.s32 	%r598, %r230, 9;
	setp.ne.s32 	%p123, %r598, %r3;
	setp.eq.s32 	%p124, %r1615, %r263;
	and.pred  	%p125, %p123, %p124;
	@%p125 bra 	$L__BB10_302;
	mul.wide.s32 	%rd100, %r1618, 4;
	add.s64 	%rd101, %rd2, %rd100;
	st.global.u32 	[%rd101], %r1615;
	add.s64 	%rd102, %rd1, %rd100;
	st.global.f32 	[%rd102], %f488;
$L__BB10_302:
	mad.lo.s32 	%r599, %r230, 9, 1;
	setp.ne.s32 	%p126, %r599, %r3;
	setp.eq.s32 	%p127, %r263, %r264;
	and.pred  	%p128, %p126, %p127;
	@%p128 bra 	$L__BB10_304;
	mul.wide.s32 	%rd103, %r311, 4;
	add.s64 	%rd104, %rd2, %rd103;
	st.global.u32 	[%rd104], %r263;
	add.s64 	%rd105, %rd1, %rd103;
	st.global.f32 	[%rd105], %f89;
$L__BB10_304:
	not.pred 	%p129, %p9;
	@%p129 bra 	$L__BB10_306;
	mul.wide.s32 	%rd106, %r312, 4;
	add.s64 	%rd107, %rd2, %rd106;
	st.global.u32 	[%rd107], %r264;
	add.s64 	%rd108, %rd1, %rd106;
	st.global.f32 	[%rd108], %f90;
$L__BB10_306:
	not.pred 	%p130, %p10;
	@%p130 bra 	$L__BB10_308;
	mul.wide.s32 	%rd109, %r313, 4;
	add.s64 	%rd110, %rd2, %rd109;
	st.global.u32 	[%rd110], %r265;
	add.s64 	%rd111, %rd1, %rd109;
	st.global.f32 	[%rd111], %f91;
$L__BB10_308:
	not.pred 	%p131, %p6;
	@%p131 bra 	$L__BB10_310;
	mul.wide.s32 	%rd112, %r314, 4;
	add.s64 	%rd113, %rd2, %rd112;
	st.global.u32 	[%rd113], %r266;
	add.s64 	%rd114, %rd1, %rd112;
	st.global.f32 	[%rd114], %f92;
$L__BB10_310:
	not.pred 	%p132, %p7;
	@%p132 bra 	$L__BB10_312;
	mul.wide.s32 	%rd115, %r315, 4;
	add.s64 	%rd116, %rd2, %rd115;
	st.global.u32 	[%rd116], %r267;
	add.s64 	%rd117, %rd1, %rd115;
	st.global.f32 	[%rd117], %f93;
$L__BB10_312:
	not.pred 	%p133, %p8;
	@%p133 bra 	$L__BB10_314;
	mul.wide.s32 	%rd118, %r316, 4;
	add.s64 	%rd119, %rd2, %rd118;
	st.global.u32 	[%rd119], %r268;
	add.s64 	%rd120, %rd1, %rd118;
	st.global.f32 	[%rd120], %f94;
$L__BB10_314:
	not.pred 	%p134, %p11;
	@%p134 bra 	$L__BB10_316;
	mul.wide.s32 	%rd121, %r317, 4;
	add.s64 	%rd122, %rd2, %rd121;
	st.global.u32 	[%rd122], %r269;
	add.s64 	%rd123, %rd1, %rd121;
	st.global.f32 	[%rd123], %f95;
$L__BB10_316:
	mad.lo.s32 	%r600, %r230, 9, 8;
	setp.ne.s32 	%p135, %r600, %r3;
	setp.eq.s32 	%p136, %r270, %r271;
	and.pred  	%p137, %p135, %p136;
	@%p137 bra 	$L__BB10_318;
	mul.wide.s32 	%rd124, %r318, 4;
	add.s64 	%rd125, %rd2, %rd124;
	st.global.u32 	[%rd125], %r270;
	add.s64 	%rd126, %rd1, %rd124;
	st.global.f32 	[%rd126], %f96;
$L__BB10_318:
	setp.ne.s32 	%p158, %r230, 255;
	@%p158 bra 	$L__BB10_322;
	setp.ne.s32 	%p159, %r3, 2304;
	@%p159 bra 	$L__BB10_321;
	mul.wide.s32 	%rd133, %r1627, 4;
	add.s64 	%rd134, %rd2, %rd133;
	st.global.u32 	[%rd134], %r271;
	add.s64 	%rd135, %rd1, %rd133;
	st.global.f32 	[%rd135], %f97;
	add.s32 	%r1627, %r1627, 1;
$L__BB10_321:
	ld.param.u64 	%rd339, [_ZN6thrust24THRUST_300001_SM_1000_NS8cuda_cub4core6detail13_kernel_agentINS1_15__reduce_by_key16ReduceByKeyAgentIPiPfS7_S8_N4cuda3std3__48equal_toIiEENSB_4plusIfEES7_iEEJS7_S8_S7_S8_S7_N3cub18CUB_300001_SM_100024ReduceByKeyScanTileStateIfiLb1EEESD_SF_iiEEEvDpT0__param_4];
	cvta.to.global.u64 	%rd136, %rd339;
	st.global.u32 	[%rd136], %r1627;
$L__BB10_322:
	ret;

}
	// .globl	_ZN6thrust24THRUST_300001_SM_1000_NS8cuda_cub4core6detail13_kernel_agentINS1_15__reduce_by_key9InitAgentIN3cub18CUB_300001_SM_100024ReduceByKeyScanTileStateIflLb1EEElPlEEJSA_lSB_EEEvDpT0_
.visible .entry _ZN6thrust24THRUST_300001_SM_1000_NS8cuda_cub4core6detail13_kernel_agentINS1_15__reduce_by_key9InitAgentIN3cub18CUB_300001_SM_100024ReduceByKeyScanTileStateIflLb1EEElPlEEJSA_lSB_EEEvDpT0_(
	.param .align 8 .b8 _ZN6thrust24THRUST_300001_SM_1000_NS8cuda_cub4core6detail13_kernel_agentINS1_15__reduce_by_key9InitAgentIN3cub18CUB_300001_SM_100024ReduceByKeyScanTileStateIflLb1EEElPlEEJSA_lSB_EEEvDpT0__param_0[8],
	.param .u64 _ZN6thrust24THRUST_300001_SM_1000_NS8cuda_cub4core6detail13_kernel_agentINS1_15__reduce_by_key9InitAgentIN3cub18CUB_300001_SM_100024ReduceByKeyScanTileStateIflLb1EEElPlEEJSA_lSB_EEEvDpT0__param_1,
	.param .u64 .ptr .align 1 _ZN6thrust24THRUST_300001_SM_1000_NS8cuda_cub4core6detail13_kernel_agentINS1_15__reduce_by_key9InitAgentIN3cub18CUB_300001_SM_100024ReduceByKeyScanTileStateIflLb1EEElPlEEJSA_lSB_EEEvDpT0__param_2
)
.maxntid 128
{
	.reg .pred 	%p<6>;
	.reg .b32 	%r<16>;
	.reg .b64 	%rd<12>;

	ld.param.u64 	%rd3, [_ZN6thrust24THRUST_300001_SM_1000_NS8cuda_cub4core6detail13_kernel_agentINS1_15__reduce_by_key9InitAgentIN3cub18CUB_300001_SM_100024ReduceByKeyScanTileStateIflLb1EEElPlEEJSA_lSB_EEEvDpT0__param_0];
	ld.param.u32 	%r8, [_ZN6thrust24THRUST_300001_SM_1000_NS8cuda_cub4core6detail13_kernel_agentINS1_15__reduce_by_key9InitAgentIN3cub18CUB_300001_SM_100024ReduceByKeyScanTileStateIflLb1EEElPlEEJSA_lSB_EEEvDpT0__param_1];
	ld.param.u64 	%rd2, [_ZN6thrust24THRUST_300001_SM_1000_NS8cuda_cub4core6detail13_kernel_agentINS1_15__reduce_by_key9InitAgentIN3cub18CUB_300001_SM_100024ReduceByKeyScanTileStateIflLb1EEElPlEEJSA_lSB_EEEvDpT0__param_2];
	cvta.to.global.u64 	%rd1, %rd3;
	mov.u32 	%r1, %ctaid.x;
	mov.u32 	%r9, %ntid.x;
	mov.u32 	%r2, %tid.x;
	mad.lo.s32 	%r3, %r1, %r9, %r2;
	setp.ge.s32 	%p1, %r3, %r8;
	@%p1 bra 	$L__BB11_2;
	mul.wide.s32 	%rd4, %r3, 16;
	add.s64 	%rd5, %rd1, %rd4;
	mov.b64 	%rd6, 0;
	mov.b64 	%rd7, 425201762304;
	st.global.v2.u64 	[%rd5+512], {%rd7, %rd6};
$L__BB11_2:
	mov.b32 	%r15, 0;
	setp.ne.s32 	%p2, %r1, 0;
	setp.gt.u32 	%p3, %r2, 31;
	or.pred  	%p4, %p2, %p3;
	@%p4 bra 	$L__BB11_4;
	mul.wide.u32 	%rd8, %r2, 16;
	add.s64 	%rd9, %rd1, %rd8;
	st.global.v4.u32 	[%rd9], {%r15, %r15, %r15, %r15};
$L__BB11_4:
	or.b32  	%r14, %r1, %r2;
	setp.ne.s32 	%p5, %r14, 0;
	@%p5 bra 	$L__BB11_6;
	cvta.to.global.u64 	%rd10, %rd2;
	mov.b64 	%rd11, 0;
	st.global.u64 	[%rd10], %rd11;
$L__BB11_6:
	ret;

}
	// .globl	_ZN6thrust24THRUST_300001_SM_1000_NS8cuda_cub4core6detail13_kernel_agentINS1_15__reduce_by_key16ReduceByKeyAgentIPiPfS7_S8_N4cuda3std3__48equal_toIiEENSB_4plusIfEEPllEEJS7_S8_S7_S8_SG_N3cub18CUB_300001_SM_100024ReduceByKeyScanTileStateIflLb1EEESD_SF_llEEEvDpT0_
.visible .entry _ZN6thrust24THRUST_300001_SM_1000_NS8cuda_cub4core6detail13_kernel_agentINS1_15__reduce_by_key16ReduceByKeyAgentIPiPfS7_S8_N4cuda3std3__48equal_toIiEENSB_4plusIfEEPllEEJS7_S8_S7_S8_SG_N3cub18CUB_300001_SM_100024ReduceByKeyScanTileStateIflLb1EEESD_SF_llEEEvDpT0_(
	.param .u64 .ptr .align 1 _ZN6thrust24THRUST_300001_SM_1000_NS8cuda_cub4core6detail13_kernel_agentINS1_15__reduce_by_key16ReduceByKeyAgentIPiPfS7_S8_N4cuda3std3__48equal_toIiEENSB_4plusIfEEPllEEJS7_S8_S7_S8_SG_N3cub18CUB_300001_SM_100024ReduceByKeyScanTileStateIflLb1EEESD_SF_llEEEvDpT0__param_0,
	.param .u64 .ptr .align 1 _ZN6thrust24THRUST_300001_SM_1000_NS8cuda_cub4core6detail13_kernel_agentINS1_15__reduce_by_key16ReduceByKeyAgentIPiPfS7_S8_N4cuda3std3__48equal_toIiEENSB_4plusIfEEPllEEJS7_S8_S7_S8_SG_N3cub18CUB_300001_SM_100024ReduceByKeyScanTileStateIflLb1EEESD_SF_llEEEvDpT0__param_1,
	.param .u64 .ptr .align 1 _ZN6thrust24THRUST_300001_SM_1000_NS8cuda_cub4core6detail13_kernel_agentINS1_15__reduce_by_key16ReduceByKeyAgentIPiPfS7_S8_N4cuda3std3__48equal_toIiEENSB_4plusIfEEPllEEJS7_S8_S7_S8_SG_N3cub18CUB_300001_SM_100024ReduceByKeyScanTileStateIflLb1EEESD_SF_llEEEvDpT0__param_2,
	.param .u64 .ptr .align 1 _ZN6thrust24THRUST_300001_SM_1000_NS8cuda_cub4core6detail13_kernel_agentINS1_15__reduce_by_key16ReduceByKeyAgentIPiPfS7_S8_N4cuda3std3__48equal_toIiEENSB_4plusIfEEPllEEJS7_S8_S7_S8_SG_N3cub18CUB_300001_SM_100024ReduceByKeyScanTileStateIflLb1EEESD_SF_llEEEvDpT0__param_3,
	.param .u64 .ptr .align 1 _ZN6thrust24THRUST_300001_SM_1000_NS8cuda_cub4core6detail13_kernel_agentINS1_15__reduce_by_key16ReduceByKeyAgentIPiPfS7_S8_N4cuda3std3__48equal_toIiEENSB_4plusIfEEPllEEJS7_S8_S7_S8_SG_N3cub18CUB_300001_SM_100024ReduceByKeyScanTileStateIflLb1EEESD_SF_llEEEvDpT0__param_4,
	.param .align 8 .b8 _ZN6thrust24THRUST_300001_SM_1000_NS8cuda_cub4core6detail13_kernel_agentINS1_15__reduce_by_key16ReduceByKeyAgentIPiPfS7_S8_N4cuda3std3__48equal_toIiEENSB_4plusIfEEPllEEJS7_S8_S7_S8_SG_N3cub18CUB_300001_SM_100024ReduceByKeyScanTileStateIflLb1EEESD_SF_llEEEvDpT0__param_5[8],
	.param .align 1 .b8 _ZN6thrust24THRUST_300001_SM_1000_NS8cuda_cub4core6detail13_kernel_agentINS1_15__reduce_by_key16ReduceByKeyAgentIPiPfS7_S8_N4cuda3std3__48equal_toIiEENSB_4plusIfEEPllEEJS7_S8_S7_S8_SG_N3cub18CUB_300001_SM_100024ReduceByKeyScanTileStateIflLb1EEESD_SF_llEEEvDpT0__param_6[1],
	.param .align 1 .b8 _ZN6thrust24THRUST_300001_SM_1000_NS8cuda_cub4core6detail13_kernel_agentINS1_15__reduce_by_key16ReduceByKeyAgentIPiPfS7_S8_N4cuda3std3__48equal_toIiEENSB_4plusIfEEPllEEJS7_S8_S7_S8_SG_N3cub18CUB_300001_SM_100024ReduceByKeyScanTileStateIflLb1EEESD_SF_llEEEvDpT0__param_7[1],
	.param .u64 _ZN6thrust24THRUST_300001_SM_1000_NS8cuda_cub4core6detail13_kernel_agentINS1_15__reduce_by_key16ReduceByKeyAgentIPiPfS7_S8_N4cuda3std3__48equal_toIiEENSB_4plusIfEEPllEEJS7_S8_S7_S8_SG_N3cub18CUB_300001_SM_100024ReduceByKeyScanTileStateIflLb1EEESD_SF_llEEEvDpT0__param_8,
	.param .u64 _ZN6thrust24THRUST_300001_SM_1000_NS8cuda_cub4core6detail13_kernel_agentINS1_15__reduce_by_key16ReduceByKeyAgentIPiPfS7_S8_N4cuda3std3__48equal_toIiEENSB_4plusIfEEPllEEJS7_S8_S7_S8_SG_N3cub18CUB_300001_SM_100024ReduceByKeyScanTileStateIflLb1EEESD_SF_llEEEvDpT0__param_9
)
.maxntid 256
{
	.reg .pred 	%p<462>;
	.reg .b32 	%r<1724>;
	.reg .b32 	%f<512>;
	.reg .b64 	%rd<845>;

	ld.param.u64 	%rd217, [_ZN6thrust24THRUST_300001_SM_1000_NS8cuda_cub4core6detail13_kernel_agentINS1_15__reduce_by_key16ReduceByKeyAgentIPiPfS7_S8_N4cuda3std3__48equal_toIiEENSB_4plusIfEEPllEEJS7_S8_S7_S8_SG_N3cub18CUB_300001_SM_100024ReduceByKeyScanTileStateIflLb1EEESD_SF_llEEEvDpT0__param_0];
	ld.param.u64 	%rd3, [_ZN6thrust24THRUST_300001_SM_1000_NS8cuda_cub4core6detail13_kernel_agentINS1_15__reduce_by_key16ReduceByKeyAgentIPiPfS7_S8_N4cuda3std3__48equal_toIiEENSB_4plusIfEEPllEEJS7_S8_S7_S8_SG_N3cub18CUB_300001_SM_100024ReduceByKeyScanTileStateIflLb1EEESD_SF_llEEEvDpT0__param_5];
	ld.param.u64 	%rd218, [_ZN6thrust24THRUST_300001_SM_1000_NS8cuda_cub4core6detail13_kernel_agentINS1_15__reduce_by_key16ReduceByKeyAgentIPiPfS7_S8_N4cuda3std3__48equal_toIiEENSB_4plusIfEEPllEEJS7_S8_S7_S8_SG_N3cub18CUB_300001_SM_100024ReduceByKeyScanTileStateIflLb1EEESD_SF_llEEEvDpT0__param_1];
	ld.param.u64 	%rd221, [_ZN6thrust24THRUST_300001_SM_1000_NS8cuda_cub4core6detail13_kernel_agentINS1_15__reduce_by_key16ReduceByKeyAgentIPiPfS7_S8_N4cuda3std3__48equal_toIiEENSB_4plusIfEEPllEEJS7_S8_S7_S8_SG_N3cub18CUB_300001_SM_100024ReduceByKeyScanTileStateIflLb1EEESD_SF_llEEEvDpT0__param_2];
	ld.param.u64 	%rd222, [_ZN6thrust24THRUST_300001_SM_1000_NS8cuda_cub4core6detail13_kernel_agentINS1_15__reduce_by_key16ReduceByKeyAgentIPiPfS7_S8_N4cuda3std3__48equal_toIiEENSB_4plusIfEEPllEEJS7_S8_S7_S8_SG_N3cub18CUB_300001_SM_100024ReduceByKeyScanTileStateIflLb1EEESD_SF_llEEEvDpT0__param_3];
	ld.param.u64 	%rd220, [_ZN6thrust24THRUST_300001_SM_1000_NS8cuda_cub4core6detail13_kernel_agentINS1_15__reduce_by_key16ReduceByKeyAgentIPiPfS7_S8_N4cuda3std3__48equal_toIiEENSB_4plusIfEEPllEEJS7_S8_S7_S8_SG_N3cub18CUB_300001_SM_100024ReduceByKeyScanTileStateIflLb1EEESD_SF_llEEEvDpT0__param_8];
	cvta.to.global.u64 	%rd1, %rd222;
	cvta.to.global.u64 	%rd2, %rd221;
	mov.u32 	%r1, %ctaid.x;
	mul.wide.u32 	%rd4, %r1, 2304;
	sub.s64 	%rd5, %rd220, %rd4;
	setp.lt.s64 	%p12, %rd5, 2305;
	@%p12 bra 	$L__BB12_142;
	setp.ne.s32 	%p281, %r1, 0;
	@%p281 bra 	$L__BB12_52;
	mov.u32 	%r2, %tid.x;
	and.b32  	%r1476, %r2, 31;
	and.b32  	%r1477, %r2, 992;
	mul.lo.s32 	%r1478, %r1477, 9;
	or.b32  	%r1479, %r1478, %r1476;
	cvt.u64.u32 	%rd701, %r1479;
	add.s64 	%rd702, %rd4, %rd701;
	shl.b64 	%rd703, %rd702, 2;
	add.s64 	%rd682, %rd217, %rd703;
	// begin inline asm
	ld.global.nc.u32 %r1456, [%rd682];
	// end inline asm
	add.s64 	%rd683, %rd682, 128;
	// begin inline asm
	ld.global.nc.u32 %r1457, [%rd683];
	// end inline asm
	add.s64 	%rd684, %rd682, 256;
	// begin inline asm
	ld.global.nc.u32 %r1458, [%rd684];
	// end inline asm
	add.s64 	%rd685, %rd682, 384;
	// begin inline asm
	ld.global.nc.u32 %r1459, [%rd685];
	// end inline asm
	add.s64 	%rd686, %rd682, 512;
	// begin inline asm
	ld.global.nc.u32 %r1460, [%rd686];
	// end inline asm
	add.s64 	%rd687, %rd682, 640;
	// begin inline asm
	ld.global.nc.u32 %r1461, [%rd687];
	// end inline asm
	add.s64 	%rd688, %rd682, 768;
	// begin inline asm
	ld.global.nc.u32 %r1462, [%rd688];
	// end inline asm
	add.s64 	%rd689, %rd682, 896;
	// begin inline asm
	ld.global.nc.u32 %r1463, [%rd689];
	// end inline asm
	add.s64 	%rd690, %rd682, 1024;
	// begin inline asm
	ld.global.nc.u32 %r1464, [%rd690];
	// end inline asm
	// begin inline asm
	mov.u32 %r1465, %laneid;
	// end inline asm
	shr.u32 	%r4, %r2, 5;
	mad.lo.s32 	%r1480, %r4, 288, %r1465;
	shl.b32 	%r1481, %r1480, 2;
	mov.u32 	%r1482, _ZN6thrust24THRUST_300001_SM_1000_NS8cuda_cub4core6detail5shmemE;
	add.s32 	%r1483, %r1482, %r1481;
	st.shared.u32 	[%r1483], %r1456;
	st.shared.u32 	[%r1483+128], %r1457;
	st.shared.u32 	[%r1483+256], %r1458;
	st.shared.u32 	[%r1483+384], %r1459;
	st.shared.u32 	[%r1483+512], %r1460;
	st.shared.u32 	[%r1483+640], %r1461;
	st.shared.u32 	[%r1483+768], %r1462;
	st.shared.u32 	[%r1483+896], %r1463;
	st.shared.u32 	[%r1483+1024], %r1464;
	bar.warp.sync 	-1;
	shl.b32 	%r1484, %r1465, 5;
	add.s32 	%r1485, %r1483, %r1484;
	ld.shared.u32 	%r5, [%r1485];
	ld.shared.u32 	%r6, [%r1485+4];
	ld.shared.u32 	%r7, [%r1485+8];
	ld.shared.u32 	%r8, [%r1485+12];
	ld.shared.u32 	%r9, [%r1485+16];
	ld.shared.u32 	%r10, [%r1485+20];
	ld.shared.u32 	%r11, [%r1485+24];
	ld.shared.u32 	%r12, [%r1485+28];
	ld.shared.u32 	%r13, [%r1485+32];
	bar.sync 	0;
	add.s64 	%rd691, %rd218, %rd703;
	// begin inline asm
	ld.global.nc.u32 %r1466, [%rd691];
	// end inline asm
	add.s64 	%rd692, %rd691, 128;
	// begin inline asm
	ld.global.nc.u32 %r1467, [%rd692];
	// end inline asm
	add.s64 	%rd693, %rd691, 256;
	// begin inline asm
	ld.global.nc.u32 %r1468, [%rd693];
	// end inline asm
	add.s64 	%rd694, %rd691, 384;
	// begin inline asm
	ld.global.nc.u32 %r1469, [%rd694];
	// end inline asm
	add.s64 	%rd695, %rd691, 512;
	// begin inline asm
	ld.global.nc.u32 %r1470, [%rd695];
	// end inline asm
	add.s64 	%rd696, %rd691, 640;
	// begin inline asm
	ld.global.nc.u32 %r1471, [%rd696];
	// end inline asm
	add.s64 	%rd697, %rd691, 768;
	// begin inline asm
	ld.global.nc.u32 %r1472, [%rd697];
	// end inline asm
	add.s64 	%rd698, %rd691, 896;
	// begin inline asm
	ld.global.nc.u32 %r1473, [%rd698];
	// end inline asm
	add.s64 	%rd699, %rd691, 1024;
	// begin inline asm
	ld.global.nc.u32 %r1474, [%rd699];
	// end inline asm
	st.shared.u32 	[%r1483], %r1466;
	st.shared.u32 	[%r1483+128], %r1467;
	st.shared.u32 	[%r1483+256], %r1468;
	st.shared.u32 	[%r1483+384], %r1469;
	st.shared.u32 	[%r1483+512], %r1470;
	st.shared.u32 	[%r1483+640], %r1471;
	st.shared.u32 	[%r1483+768], %r1472;
	st.shared.u32 	[%r1483+896], %r1473;
	st.shared.u32 	[%r1483+1024], %r1474;
	bar.warp.sync 	-1;
	ld.shared.f32 	%f1, [%r1485];
	ld.shared.f32 	%f2, [%r1485+4];
	ld.shared.f32 	%f3, [%r1485+8];
	ld.shared.f32 	%f4, [%r1485+12];
	ld.shared.f32 	%f5, [%r1485+16];
	ld.shared.f32 	%f6, [%r1485+20];
	ld.shared.f32 	%f7, [%r1485+24];
	ld.shared.f32 	%f8, [%r1485+28];
	ld.shared.f32 	%f9, [%r1485+32];
	bar.sync 	0;
	shl.b32 	%r1486, %r2, 2;
	add.s32 	%r1487, %r1482, %r1486;
	add.s32 	%r14, %r1487, 1240;
	st.shared.u32 	[%r1487+1240], %r13;
	bar.sync 	0;
	setp.eq.s32 	%p391, %r2, 0;
	mov.b64 	%rd795, 0;
	@%p391 bra 	$L__BB12_4;
	ld.shared.u32 	%r1674, [%r14+-4];
	setp.ne.s32 	%p392, %r1674, %r5;
	selp.u64 	%rd795, 1, 0, %p392;
$L__BB12_4:
	setp.ne.s32 	%p393, %r5, %r6;
	selp.u64 	%rd704, 1, 0, %p393;
	setp.ne.s32 	%p394, %r6, %r7;
	selp.u64 	%rd705, 1, 0, %p394;
	setp.ne.s32 	%p395, %r7, %r8;
	selp.u64 	%rd706, 1, 0, %p395;
	setp.ne.s32 	%p396, %r8, %r9;
	selp.u64 	%rd707, 1, 0, %p396;
	setp.ne.s32 	%p397, %r9, %r10;
	selp.u64 	%rd708, 1, 0, %p397;
	setp.ne.s32 	%p398, %r10, %r11;
	selp.u64 	%rd709, 1, 0, %p398;
	setp.ne.s32 	%p399, %r11, %r12;
	selp.u64 	%rd710, 1, 0, %p399;
	setp.ne.s32 	%p400, %r12, %r13;
	selp.u64 	%rd711, 1, 0, %p400;
	add.s64 	%rd8, %rd795, %rd704;
	add.f32 	%f410, %f1, %f2;
	selp.f32 	%f411, %f2, %f410, %p393;
	add.s64 	%rd9, %rd8, %rd705;
	add.f32 	%f412, %f411, %f3;
	selp.f32 	%f413, %f3, %f412, %p394;
	add.s64 	%rd10, %rd9, %rd706;
	add.f32 	%f414, %f413, %f4;
	selp.f32 	%f415, %f4, %f414, %p395;
	add.s64 	%rd11, %rd10, %rd707;
	add.f32 	%f416, %f415, %f5;
	selp.f32 	%f417, %f5, %f416, %p396;
	add.s64 	%rd12, %rd11, %rd708;
	add.f32 	%f418, %f417, %f6;
	selp.f32 	%f419, %f6, %f418, %p397;
	add.s64 	%rd13, %rd12, %rd709;
	add.f32 	%f420, %f419, %f7;
	selp.f32 	%f421, %f7, %f420, %p398;
	add.s64 	%rd14, %rd13, %rd710;
	add.f32 	%f422, %f421, %f8;
	selp.f32 	%f423, %f8, %f422, %p399;
	add.s64 	%rd712, %rd14, %rd711;
	mov.b64 	{%r1489, %r1494}, %rd712;
	add.f32 	%f424, %f423, %f9;
	selp.f32 	%f425, %f9, %f424, %p400;
	mov.b32 	%r1605, 1;
	mov.b32 	%r1606, 0;
	mov.b32 	%r1607, -1;
	// begin inline asm
	shfl.sync.up.b32 %r1488, %r1489, %r1605, %r1606, %r1607;
	// end inline asm
	// begin inline asm
	shfl.sync.up.b32 %r1493, %r1494, %r1605, %r1606, %r1607;
	// end inline asm
	mov.b64 	%rd713, {%r1488, %r1493};
	mov.b32 	%r1499, %f425;
	// begin inline asm
	shfl.sync.up.b32 %r1498, %r1499, %r1605, %r1606, %r1607;
	// end inline asm
	mov.b32 	%f426, %r1498;
	// begin inline asm
	shfl.sync.up.b32 %r1503, %r1504, %r1605, %r1606, %r1607;
	// end inline asm
	setp.eq.s64 	%p401, %rd712, 0;
	add.f32 	%f427, %f425, %f426;
	selp.f32 	%f428, %f427, %f425, %p401;
	setp.lt.s32 	%p402, %r1465, 1;
	selp.f32 	%f429, %f425, %f428, %p402;
	selp.b64 	%rd714, 0, %rd713, %p402;
	add.s64 	%rd715, %rd714, %rd712;
	mov.b64 	{%r1509, %r1514}, %rd715;
	mov.b32 	%r1525, 2;
	// begin inline asm
	shfl.sync.up.b32 %r1508, %r1509, %r1525, %r1606, %r1607;
	// end inline asm
	// begin inline asm
	shfl.sync.up.b32 %r1513, %r1514, %r1525, %r1606, %r1607;
	// end inline asm
	mov.b64 	%rd716, {%r1508, %r1513};
	mov.b32 	%r1519, %f429;
	// begin inline asm
	shfl.sync.up.b32 %r1518, %r1519, %r1525, %r1606, %r1607;
	// end inline asm
	mov.b32 	%f430, %r1518;
	// begin inline asm
	shfl.sync.up.b32 %r1523, %r1524, %r1525, %r1606, %r1607;
	// end inline asm
	setp.eq.s64 	%p403, %rd715, 0;
	add.f32 	%f431, %f429, %f430;
	selp.f32 	%f432, %f431, %f429, %p403;
	setp.lt.s32 	%p404, %r1465, 2;
	selp.f32 	%f433, %f429, %f432, %p404;
	selp.b64 	%rd717, 0, %rd716, %p404;
	add.s64 	%rd718, %rd717, %rd715;
	mov.b64 	{%r1529, %r1534}, %rd718;
	mov.b32 	%r1545, 4;
	// begin inline asm
	shfl.sync.up.b32 %r1528, %r1529, %r1545, %r1606, %r1607;
	// end inline asm
	// begin inline asm
	shfl.sync.up.b32 %r1533, %r1534, %r1545, %r1606, %r1607;
	// end inline asm
	mov.b64 	%rd719, {%r1528, %r1533};
	mov.b32 	%r1539, %f433;
	// begin inline asm
	shfl.sync.up.b32 %r1538, %r1539, %r1545, %r1606, %r1607;
	// end inline asm
	mov.b32 	%f434, %r1538;
	// begin inline asm
	shfl.sync.up.b32 %r1543, %r1544, %r1545, %r1606, %r1607;
	// end inline asm
	setp.eq.s64 	%p405, %rd718, 0;
	add.f32 	%f435, %f433, %f434;
	selp.f32 	%f436, %f435, %f433, %p405;
	setp.lt.s32 	%p406, %r1465, 4;
	selp.f32 	%f437, %f433, %f436, %p406;
	selp.b64 	%rd720, 0, %rd719, %p406;
	add.s64 	%rd721, %rd720, %rd718;
	mov.b64 	{%r1549, %r1554}, %rd721;
	mov.b32 	%r1565, 8;
	// begin inline asm
	shfl.sync.up.b32 %r1548, %r1549, %r1565, %r1606, %r1607;
	// end inline asm
	// begin inline asm
	shfl.sync.up.b32 %r1553, %r1554, %r1565, %r1606, %r1607;
	// end inline asm
	mov.b64 	%rd722, {%r1548, %r1553};
	mov.b32 	%r1559, %f437;
	// begin inline asm
	shfl.sync.up.b32 %r1558, %r1559, %r1565, %r1606, %r1607;
	// end inline asm
	mov.b32 	%f438, %r1558;
	// begin inline asm
	shfl.sync.up.b32 %r1563, %r1564, %r1565, %r1606, %r1607;
	// end inline asm
	setp.eq.s64 	%p407, %rd721, 0;
	add.f32 	%f439, %f437, %f438;
	selp.f32 	%f440, %f439, %f437, %p407;
	setp.lt.s32 	%p408, %r1465, 8;
	selp.f32 	%f441, %f437, %f440, %p408;
	selp.b64 	%rd723, 0, %rd722, %p408;
	add.s64 	%rd724, %rd723, %rd721;
	mov.b64 	{%r1569, %r1574}, %rd724;
	mov.b32 	%r1585, 16;
	// begin inline asm
	shfl.sync.up.b32 %r1568, %r1569, %r1585, %r1606, %r1607;
	// end inline asm
	// begin inline asm
	shfl.sync.up.b32 %r1573, %r1574, %r1585, %r1606, %r1607;
	// end inline asm
	mov.b64 	%rd725, {%r1568, %r1573};
	mov.b32 	%r1579, %f441;
	// begin inline asm
	shfl.sync.up.b32 %r1578, %r1579, %r1585, %r1606, %r1607;
	// end inline asm
	mov.b32 	%f442, %r1578;
	// begin inline asm
	shfl.sync.up.b32 %r1583, %r1584, %r1585, %r1606, %r1607;
	// end inline asm
	setp.eq.s64 	%p409, %rd724, 0;
	add.f32 	%f443, %f441, %f442;
	selp.f32 	%f10, %f443, %f441, %p409;
	setp.lt.s32 	%p410, %r1465, 16;
	selp.f32 	%f444, %f441, %f10, %p410;
	selp.b64 	%rd726, 0, %rd725, %p410;
	add.s64 	%rd15, %rd726, %rd724;
	mov.b64 	{%r1589, %r1594}, %rd15;
	// begin inline asm
	shfl.sync.up.b32 %r1588, %r1589, %r1605, %r1606, %r1607;
	// end inline asm
	// begin inline asm
	shfl.sync.up.b32 %r1593, %r1594, %r1605, %r1606, %r1607;
	// end inline asm
	mov.b32 	%r1599, %f444;
	// begin inline asm
	shfl.sync.up.b32 %r1598, %r1599, %r1605, %r1606, %r1607;
	// end inline asm
	// begin inline asm
	shfl.sync.up.b32 %r1603, %r1604, %r1605, %r1606, %r1607;
	// end inline asm
	setp.ne.s32 	%p411, %r1465, 31;
	@%p411 bra 	$L__BB12_6;
	shl.b32 	%r1608, %r4, 4;
	mov.u32 	%r1609, _ZN6thrust24THRUST_300001_SM_1000_NS8cuda_cub4core6detail5shmemE;
	add.s32 	%r1610, %r1609, %r1608;
	st.shared.u64 	[%r1610], %rd15;
	st.shared.f32 	[%r1610+8], %f10;
$L__BB12_6:
	mov.b64 	%rd727, {%r1588, %r1593};
	mov.b32 	%f445, %r1598;
	setp.ne.s32 	%p412, %r11, %r12;
	setp.ne.s32 	%p413, %r10, %r11;
	setp.ne.s32 	%p414, %r9, %r10;
	setp.ne.s32 	%p415, %r8, %r9;
	setp.ne.s32 	%p416, %r7, %r8;
	setp.ne.s32 	%p417, %r6, %r7;
	setp.ne.s32 	%p418, %r5, %r6;
	setp.ne.s32 	%p419, %r2, 0;
	bar.sync 	0;
	ld.shared.u64 	%rd728, [_ZN6thrust24THRUST_300001_SM_1000_NS8cuda_cub4core6detail5shmemE];
	ld.shared.f32 	%f446, [_ZN6thrust24THRUST_300001_SM_1000_NS8cuda_cub4core6detail5shmemE+8];
	ld.shared.u64 	%rd729, [_ZN6thrust24THRUST_300001_SM_1000_NS8cuda_cub4core6detail5shmemE+16];
	ld.shared.f32 	%f447, [_ZN6thrust24THRUST_300001_SM_1000_NS8cuda_cub4core6detail5shmemE+24];
	add.s64 	%rd730, %rd729, %rd728;
	setp.eq.s64 	%p420, %rd729, 0;
	add.f32 	%f448, %f446, %f447;
	selp.f32 	%f449, %f448, %f447, %p420;
	setp.eq.s32 	%p421, %r4, 2;
	selp.b64 	%rd731, %rd730, %rd728, %p421;
	selp.f32 	%f450, %f449, %f446, %p421;
	ld.shared.u64 	%rd732, [_ZN6thrust24THRUST_300001_SM_1000_NS8cuda_cub4core6detail5shmemE+32];
	ld.shared.f32 	%f451, [_ZN6thrust24THRUST_300001_SM_1000_NS8cuda_cub4core6detail5shmemE+40];
	add.s64 	%rd733, %rd732, %rd730;
	setp.eq.s64 	%p422, %rd732, 0;
	add.f32 	%f452, %f449, %f451;
	selp.f32 	%f453, %f452, %f451, %p422;
	setp.eq.s32 	%p423, %r4, 3;
	selp.b64 	%rd734, %rd733, %rd731, %p423;
	selp.f32 	%f454, %f453, %f450, %p423;
	ld.shared.u64 	%rd735, [_ZN6thrust24THRUST_300001_SM_1000_NS8cuda_cub4core6detail5shmemE+48];
	ld.shared.f32 	%f455, [_ZN6thrust24THRUST_300001_SM_1000_NS8cuda_cub4core6detail5shmemE+56];
	add.s64 	%rd736, %rd735, %rd733;
	setp.eq.s64 	%p424, %rd735, 0;
	add.f32 	%f456, %f453, %f455;
	selp.f32 	%f457, %f456, %f455, %p424;
	setp.eq.s32 	%p425, %r4, 4;
	selp.b64 	%rd737, %rd736, %rd734, %p425;
	selp.f32 	%f458, %f457, %f454, %p425;
	ld.shared.u64 	%rd738, [_ZN6thrust24THRUST_300001_SM_1000_NS8cuda_cub4core6detail5shmemE+64];
	ld.shared.f32 	%f459, [_ZN6thrust24THRUST_300001_SM_1000_NS8cuda_cub4core6detail5shmemE+72];
	add.s64 	%rd739, %rd738, %rd736;
	setp.eq.s64 	%p426, %rd738, 0;
	add.f32 	%f460, %f457, %f459;
	selp.f32 	%f461, %f460, %f459, %p426;
	setp.eq.s32 	%p427, %r4, 5;
	selp.b64 	%rd740, %rd739, %rd737, %p427;
	selp.f32 	%f462, %f461, %f458, %p427;
	ld.shared.u64 	%rd741, [_ZN6thrust24THRUST_300001_SM_1000_NS8cuda_cub4core6detail5shmemE+80];
	ld.shared.f32 	%f463, [_ZN6thrust24THRUST_300001_SM_1000_NS8cuda_cub4core6detail5shmemE+88];
	add.s64 	%rd742, %rd741, %rd739;
	setp.eq.s64 	%p428, %rd741, 0;
	add.f32 	%f464, %f461, %f463;
	selp.f32 	%f465, %f464, %f463, %p428;
	setp.eq.s32 	%p429, %r4, 6;
	selp.b64 	%rd743, %rd742, %rd740, %p429;
	selp.f32 	%f466, %f465, %f462, %p429;
	ld.shared.u64 	%rd744, [_ZN6thrust24THRUST_300001_SM_1000_NS8cuda_cub4core6detail5shmemE+96];
	ld.shared.f32 	%f467, [_ZN6thrust24THRUST_300001_SM_1000_NS8cuda_cub4core6detail5shmemE+104];
	add.s64 	%rd745, %rd744, %rd742;
	setp.eq.s64 	%p430, %rd744, 0;
	add.f32 	%f468, %f465, %f467;
	selp.f32 	%f469, %f468, %f467, %p430;
	setp.eq.s32 	%p431, %r4, 7;
	selp.b64 	%rd746, %rd745, %rd743, %p431;
	selp.f32 	%f470, %f469, %f466, %p431;
	ld.shared.u64 	%rd747, [_ZN6thrust24THRUST_300001_SM_1000_NS8cuda_cub4core6detail5shmemE+112];
	ld.shared.f32 	%f471, [_ZN6thrust24THRUST_300001_SM_1000_NS8cuda_cub4core6detail5shmemE+120];
	add.s64 	%rd16, %rd747, %rd745;
	setp.eq.s64 	%p432, %rd747, 0;
	add.f32 	%f472, %f469, %f471;
	selp.f32 	%f11, %f472, %f471, %p432;
	setp.eq.s64 	%p433, %rd746, 0;
	add.f32 	%f473, %f470, 0f00000000;
	selp.f32 	%f474, %f473, %f470, %p433;
	setp.lt.u32 	%p434, %r2, 32;
	selp.b64 	%rd748, 0, %rd746, %p434;
	selp.f32 	%f475, 0f00000000, %f474, %p434;
	setp.eq.s64 	%p435, %rd727, 0;
	add.f32 	%f476, %f475, %f445;
	selp.f32 	%f477, %f476, %f445, %p435;
	setp.eq.s32 	%p436, %r1465, 0;
	selp.f32 	%f12, %f475, %f477, %p436;
	selp.b64 	%rd749, 0, %rd727, %p436;
	add.s64 	%rd17, %rd748, %rd749;
	add.s64 	%rd18, %rd17, %rd795;
	setp.eq.s64 	%p437, %rd795, 0;
	add.f32 	%f478, %f1, %f12;
	selp.f32 	%f13, %f478, %f1, %p437;
	add.s64 	%rd19, %rd8, %rd17;
	add.f32 	%f479, %f13, %f2;
	selp.f32 	%f14, %f2, %f479, %p418;
	add.s64 	%rd20, %rd9, %rd17;
	add.f32 	%f480, %f14, %f3;
	selp.f32 	%f15, %f3, %f480, %p417;
	add.s64 	%rd21, %rd10, %rd17;
	add.f32 	%f481, %f15, %f4;
	selp.f32 	%f16, %f4, %f481, %p416;
	add.s64 	%rd22, %rd11, %rd17;
	add.f32 	%f482, %f16, %f5;
	selp.f32 	%f17, %f5, %f482, %p415;
	add.s64 	%rd23, %rd12, %rd17;
	add.f32 	%f483, %f17, %f6;
	selp.f32 	%f18, %f6, %f483, %p414;
	add.s64 	%rd24, %rd13, %rd17;
	add.f32 	%f484, %f18, %f7;
	selp.f32 	%f19, %f7, %f484, %p413;
	add.s64 	%rd25, %rd14, %rd17;
	add.f32 	%f485, %f19, %f8;
	selp.f32 	%f20, %f8, %f485, %p412;
	@%p419 bra 	$L__BB12_8;
	add.s64 	%rd750, %rd3, 512;
	mov.b32 	%r1611, %f11;
	mov.b32 	%r1612, 101;
	mov.b64 	%rd751, {%r1611, %r1612};
	// begin inline asm
	st.relaxed.gpu.v2.u64 [%rd750], {%rd751, %rd16};
	// end inline asm
$L__BB12_8:
	setp.lt.s64 	%p438, %rd16, 257;
	@%p438 bra 	$L__BB12_34;
	bar.sync 	0;
	@%p437 bra 	$L__BB12_11;
	cvt.u32.u64 	%r1613, %rd17;
	shl.b32 	%r1614, %r1613, 3;
	mov.u32 	%r1615, _ZN6thrust24THRUST_300001_SM_1000_NS8cuda_cub4core6detail5shmemE;
	add.s32 	%r1616, %r1615, %r1614;
	mov.b32 	%r1617, %f12;
	st.shared.v2.u32 	[%r1616], {%r1674, %r1617};
$L__BB12_11:
	setp.eq.s32 	%p449, %r5, %r6;
	@%p449 bra 	$L__BB12_13;
	cvt.u32.u64 	%r1618, %rd18;
	shl.b32 	%r1619, %r1618, 3;
	mov.u32 	%r1620, _ZN6thrust24THRUST_300001_SM_1000_NS8cuda_cub4core6detail5shmemE;
	add.s32 	%r1621, %r1620, %r1619;
	mov.b32 	%r1622, %f13;
	st.shared.v2.u32 	[%r1621], {%r5, %r1622};
$L__BB12_13:
	setp.eq.s32 	%p450, %r6, %r7;
	@%p450 bra 	$L__BB12_15;
	cvt.u32.u64 	%r1623, %rd19;
	shl.b32 	%r1624, %r1623, 3;
	mov.u32 	%r1625, _ZN6thrust24THRUST_300001_SM_1000_NS8cuda_cub4core6detail5shmemE;
	add.s32 	%r1626, %r1625, %r1624;
	mov.b32 	%r1627, %f14;
	st.shared.v2.u32 	[%r1626], {%r6, %r1627};
$L__BB12_15:
	setp.eq.s32 	%p451, %r7, %r8;
	@%p451 bra 	$L__BB12_17;
	cvt.u32.u64 	%r1628, %rd20;
	shl.b32 	%r1629, %r1628, 3;
	mov.u32 	%r1630, _ZN6thrust24THRUST_300001_SM_1000_NS8cuda_cub4core6detail5shmemE;
	add.s32 	%r1631, %r1630, %r1629;
	mov.b32 	%r1632, %f15;
	st.shared.v2.u32 	[%r1631], {%r7, %r1632};
$L__BB12_17:
	setp.eq.s32 	%p452, %r8, %r9;
	@%p452 bra 	$L__BB12_19;
	cvt.u32.u64 	%r1633, %rd21;
	shl.b32 	%r1634, %r1633, 3;
	mov.u32 	%r1635, _ZN6thrust24THRUST_300001_SM_1000_NS8cuda_cub4core6detail5shmemE;
	add.s32 	%r1636, %r1635, %r1634;
	mov.b32 	%r1637, %f16;
	st.shared.v2.u32 	[%r1636], {%r8, %r1637};
$L__BB12_19:
	setp.eq.s32 	%p453, %r9, %r10;
	@%p453 bra 	$L__BB12_21;
	cvt.u32.u64 	%r1638, %rd22;
	shl.b32 	%r1639, %r1638, 3;
	mov.u32 	%r1640, _ZN6thrust24THRUST_300001_SM_1000_NS8cuda_cub4core6detail5shmemE;
	add.s32 	%r1641, %r1640, %r1639;
	mov.b32 	%r1642, %f17;
	st.shared.v2.u32 	[%r1641], {%r9, %r1642};
$L__BB12_21:
	setp.eq.s32 	%p454, %r10, %r11;
	@%p454 bra 	$L__BB12_23;
	cvt.u32.u64 	%r1643, %rd23;
	shl.b32 	%r1644, %r1643, 3;
	mov.u32 	%r1645, _ZN6thrust24THRUST_300001_SM_1000_NS8cuda_cub4core6detail5shmemE;
	add.s32 	%r1646, %r1645, %r1644;
	mov.b32 	%r1647, %f18;
	st.shared.v2.u32 	[%r1646], {%r10, %r1647};
$L__BB12_23:
	setp.eq.s32 	%p455, %r11, %r12;
	@%p455 bra 	$L__BB12_25;
	cvt.u32.u64 	%r1648, %rd24;
	shl.b32 	%r1649, %r1648, 3;
	mov.u32 	%r1650, _ZN6thrust24THRUST_300001_SM_1000_NS8cuda_cub4core6detail5shmemE;
	add.s32 	%r1651, %r1650, %r1649;
	mov.b32 	%r1652, %f19;
	st.shared.v2.u32 	[%r1651], {%r11, %r1652};
$L__BB12_25:
	setp.eq.s32 	%p456, %r12, %r13;
	@%p456 bra 	$L__BB12_27;
	cvt.u32.u64 	%r1653, %rd25;
	shl.b32 	%r1654, %r1653, 3;
	mov.u32 	%r1655, _ZN6thrust24THRUST_300001_SM_1000_NS8cuda_cub4core6detail5shmemE;
	add.s32 	%r1656, %r1655, %r1654;
	mov.b32 	%r1657, %f20;
	st.shared.v2.u32 	[%r1656], {%r12, %r1657};
$L__BB12_27:
	bar.sync 	0;
	cvt.u64.u32 	%rd800, %r2;
	setp.le.u64 	%p457, %rd16, %rd800;
	@%p457 bra 	$L__BB12_362;
	not.b64 	%rd780, %rd800;
	add.s64 	%rd27, %rd16, %rd780;
	shr.u64 	%rd781, %rd27, 8;
	add.s64 	%rd782, %rd781, 1;
	and.b64  	%rd796, %rd782, 3;
	and.b64  	%rd783, %rd27, 768;
	setp.eq.s64 	%p458, %rd783, 768;
	@%p458 bra 	$L__BB12_31;
	shl.b64 	%rd784, %rd800, 2;
	add.s64 	%rd798, %rd1, %rd784;
	add.s64 	%rd797, %rd2, %rd784;
	shl.b32 	%r1658, %r2, 3;
	mov.u32 	%r1659, _ZN6thrust24THRUST_300001_SM_1000_NS8cuda_cub4core6detail5shmemE;
	add.s32 	%r1675, %r1659, %r1658;
	shl.b64 	%rd785, %rd796, 8;
	add.s64 	%rd800, %rd785, %rd800;
$L__BB12_30:
	.pragma "nounroll";
	ld.shared.v2.u32 	{%r1660, %r1661}, [%r1675];
	st.global.u32 	[%rd797], %r1660;
	st.global.u32 	[%rd798], %r1661;
	add.s64 	%rd798, %rd798, 1024;
	add.s64 	%rd797, %rd797, 1024;
	add.s32 	%r1675, %r1675, 2048;
	add.s64 	%rd796, %rd796, -1;
	setp.ne.s64 	%p459, %rd796, 0;
	@%p459 bra 	$L__BB12_30;
$L__BB12_31:
	setp.lt.u64 	%p460, %rd27, 768;
	@%p460 bra 	$L__BB12_362;
	mov.u32 	%r1664, _ZN6thrust24THRUST_300001_SM_1000_NS8cuda_cub4core6detail5shmemE;
$L__BB12_33:
	cvt.u32.u64 	%r1662, %rd800;
	shl.b32 	%r1663, %r1662, 3;
	add.s32 	%r1665, %r1664, %r1663;
	ld.shared.v2.u32 	{%r1666, %r1667}, [%r1665];
	shl.b64 	%rd786, %rd800, 2;
	add.s64 	%rd787, %rd2, %rd786;
	st.global.u32 	[%rd787], %r1666;
	add.s64 	%rd788, %rd1, %rd786;
	st.global.u32 	[%rd788], %r1667;
	ld.shared.v2.u32 	{%r1668, %r1669}, [%r1665+2048];
	and.b64  	%rd789, %rd786, 17179869180;
	add.s64 	%rd790, %rd2, %rd789;
	st.global.u32 	[%rd790+1024], %r1668;
	add.s64 	%rd791, %rd1, %rd789;
	st.global.u32 	[%rd791+1024], %r1669;
	ld.shared.v2.u32 	{%r1670, %r1671}, [%r1665+4096];
	st.global.u32 	[%rd790+2048], %r1670;
	st.global.u32 	[%rd791+2048], %r1671;
	ld.shared.v2.u32 	{%r1672, %r1673}, [%r1665+6144];
	st.global.u32 	[%rd790+3072], %r1672;
	st.global.u32 	[%rd791+3072], %r1673;
	add.s64 	%rd792, %rd800, 1024;
	and.b64  	%rd800, %rd792, 4294967295;
	setp.gt.u64 	%p461, %rd16, %rd800;
	@%p461 bra 	$L__BB12_33;
	bra.uni 	$L__BB12_362;
$L__BB12_34:
	@%p437 bra 	$L__BB12_36;
	shl.b64 	%rd753, %rd17, 2;
	add.s64 	%rd754, %rd2, %rd753;
	st.global.u32 	[%rd754], %r1674;
	add.s64 	%rd755, %rd1, %rd753;
	st.global.f32 	[%rd755], %f12;
$L__BB12_36:
	setp.eq.s32 	%p440, %r5, %r6;
	@%p440 bra 	$L__BB12_38;
	shl.b64 	%rd756, %rd18, 2;
	add.s64 	%rd757, %rd2, %rd756;
	st.global.u32 	[%rd757], %r5;
	add.s64 	%rd758, %rd1, %rd756;
	st.global.f32 	[%rd758], %f13;
$L__BB12_38:
	setp.eq.s32 	%p441, %r6, %r7;
	@%p441 bra 	$L__BB12_40;
	shl.b64 	%rd759, %rd19, 2;
	add.s64 	%rd760, %rd2, %rd759;
	st.global.u32 	[%rd760], %r6;
	add.s64 	%rd761, %rd1, %rd759;
	st.global.f32 	[%rd761], %f14;
$L__BB12_40:
	setp.eq.s32 	%p442, %r7, %r8;
	@%p442 bra 	$L__BB12_42;
	shl.b64 	%rd762, %rd20, 2;
	add.s64 	%rd763, %rd2, %rd762;
	st.global.u32 	[%rd763], %r7;
	add.s64 	%rd764, %rd1, %rd762;
	st.global.f32 	[%rd764], %f15;
$L__BB12_42:
	setp.eq.s32 	%p443, %r8, %r9;
	@%p443 bra 	$L__BB12_44;
	shl.b64 	%rd765, %rd21, 2;
	add.s64 	%rd766, %rd2, %rd765;
	st.global.u32 	[%rd766], %r8;
	add.s64 	%rd767, %rd1, %rd765;
	st.global.f32 	[%rd767], %f16;
$L__BB12_44:
	setp.eq.s32 	%p444, %r9, %r10;
	@%p444 bra 	$L__BB12_46;
	shl.b64 	%rd768, %rd22, 2;
	add.s64 	%rd769, %rd2, %rd768;
	st.global.u32 	[%rd769], %r9;
	add.s64 	%rd770, %rd1, %rd768;
	st.global.f32 	[%rd770], %f17;
$L__BB12_46:
	setp.eq.s32 	%p445, %r10, %r11;
	@%p445 bra 	$L__BB12_48;
	shl.b64 	%rd771, %rd23, 2;
	add.s64 	%rd772, %rd2, %rd771;
	st.global.u32 	[%rd772], %r10;
	add.s64 	%rd773, %rd1, %rd771;
	st.global.f32 	[%rd773], %f18;
$L__BB12_48:
	setp.eq.s32 	%p446, %r11, %r12;
	@%p446 bra 	$L__BB12_50;
	shl.b64 	%rd774, %rd24, 2;
	add.s64 	%rd775, %rd2, %rd774;
	st.global.u32 	[%rd775], %r11;
	add.s64 	%rd776, %rd1, %rd774;
	st.global.f32 	[%rd776], %f19;
$L__BB12_50:
	setp.eq.s32 	%p447, %r12, %r13;
	@%p447 bra 	$L__BB12_362;
	shl.b64 	%rd777, %rd25, 2;
	add.s64 	%rd778, %rd2, %rd777;
	st.global.u32 	[%rd778], %r12;
	add.s64 	%rd779, %rd1, %rd777;
	st.global.f32 	[%rd779], %f20;
	bra.uni 	$L__BB12_362;
$L__BB12_52:
	mov.u32 	%r23, %tid.x;
	and.b32  	%r1003, %r23, 31;
	and.b32  	%r1004, %r23, 992;
	mul.lo.s32 	%r1005, %r1004, 9;
	or.b32  	%r1006, %r1005, %r1003;
	cvt.u64.u32 	%rd546, %r1006;
	add.s64 	%rd41, %rd4, %rd546;
	shl.b64 	%rd547, %rd41, 2;
	add.s64 	%rd537, %rd217, %rd547;
	// begin inline asm
	ld.global.nc.u32 %r992, [%rd537];
	// end inline asm
	add.s64 	%rd538, %rd537, 128;
	// begin inline asm
	ld.global.nc.u32 %r993, [%rd538];
	// end inline asm
	add.s64 	%rd539, %rd537, 256;
	// begin inline asm
	ld.global.nc.u32 %r994, [%rd539];
	// end inline asm
	add.s64 	%rd540, %rd537, 384;
	// begin inline asm
	ld.global.nc.u32 %r995, [%rd540];
	// end inline asm
	add.s64 	%rd541, %rd537, 512;
	// begin inline asm
	ld.global.nc.u32 %r996, [%rd541];
	// end inline asm
	add.s64 	%rd542, %rd537, 640;
	// begin inline asm
	ld.global.nc.u32 %r997, [%rd542];
	// end inline asm
	add.s64 	%rd543, %rd537, 768;
	// begin inline asm
	ld.global.nc.u32 %r998, [%rd543];
	// end inline asm
	add.s64 	%rd544, %rd537, 896;
	// begin inline asm
	ld.global.nc.u32 %r999, [%rd544];
	// end inline asm
	add.s64 	%rd545, %rd537, 1024;
	// begin inline asm
	ld.global.nc.u32 %r1000, [%rd545];
	// end inline asm
	// begin inline asm
	mov.u32 %r1001, %laneid;
	// end inline asm
	shr.u32 	%r25, %r23, 5;
	mad.lo.s32 	%r1007, %r25, 288, %r1001;
	shl.b32 	%r1008, %r1007, 2;
	mov.u32 	%r1009, _ZN6thrust24THRUST_300001_SM_1000_NS8cuda_cub4core6detail5shmemE;
	add.s32 	%r26, %r1009, %r1008;
	st.shared.u32 	[%r26], %r992;
	st.shared.u32 	[%r26+128], %r993;
	st.shared.u32 	[%r26+256], %r994;
	st.shared.u32 	[%r26+384], %r995;
	st.shared.u32 	[%r26+512], %r996;
	st.shared.u32 	[%r26+640], %r997;
	st.shared.u32 	[%r26+768], %r998;
	st.shared.u32 	[%r26+896], %r999;
	st.shared.u32 	[%r26+1024], %r1000;
	bar.warp.sync 	-1;
	shl.b32 	%r1010, %r1001, 5;
	add.s32 	%r27, %r26, %r1010;
	ld.shared.u32 	%r28, [%r27];
	ld.shared.u32 	%r29, [%r27+4];
	ld.shared.u32 	%r30, [%r27+8];
	ld.shared.u32 	%r31, [%r27+12];
	ld.shared.u32 	%r32, [%r27+16];
	ld.shared.u32 	%r33, [%r27+20];
	ld.shared.u32 	%r34, [%r27+24];
	ld.shared.u32 	%r35, [%r27+28];
	ld.shared.u32 	%r36, [%r27+32];
	setp.ne.s32 	%p282, %r23, 0;
	mov.b32 	%r1677, 0;
	@%p282 bra 	$L__BB12_54;
	shl.b64 	%rd549, %rd4, 2;
	add.s64 	%rd550, %rd217, %rd549;
	add.s64 	%rd548, %rd550, -4;
	// begin inline asm
	ld.global.nc.u32 %r1677, [%rd548];
	// end inline asm
$L__BB12_54:
	setp.eq.s32 	%p283, %r23, 0;
	bar.sync 	0;
	add.s64 	%rd551, %rd218, %rd547;
	// begin inline asm
	ld.global.nc.u32 %r1012, [%rd551];
	// end inline asm
	add.s64 	%rd552, %rd551, 128;
	// begin inline asm
	ld.global.nc.u32 %r1013, [%rd552];
	// end inline asm
	add.s64 	%rd553, %rd551, 256;
	// begin inline asm
	ld.global.nc.u32 %r1014, [%rd553];
	// end inline asm
	add.s64 	%rd554, %rd551, 384;
	// begin inline asm
	ld.global.nc.u32 %r1015, [%rd554];
	// end inline asm
	add.s64 	%rd555, %rd551, 512;
	// begin inline asm
	ld.global.nc.u32 %r1016, [%rd555];
	// end inline asm
	add.s64 	%rd556, %rd551, 640;
	// begin inline asm
	ld.global.nc.u32 %r1017, [%rd556];
	// end inline asm
	add.s64 	%rd557, %rd551, 768;
	// begin inline asm
	ld.global.nc.u32 %r1018, [%rd557];
	// end inline asm
	add.s64 	%rd558, %rd551, 896;
	// begin inline asm
	ld.global.nc.u32 %r1019, [%rd558];
	// end inline asm
	add.s64 	%rd559, %rd551, 1024;
	// begin inline asm
	ld.global.nc.u32 %r1020, [%rd559];
	// end inline asm
	st.shared.u32 	[%r26], %r1012;
	st.shared.u32 	[%r26+128], %r1013;
	st.shared.u32 	[%r26+256], %r1014;
	st.shared.u32 	[%r26+384], %r1015;
	st.shared.u32 	[%r26+512], %r1016;
	st.shared.u32 	[%r26+640], %r1017;
	st.shared.u32 	[%r26+768], %r1018;
	st.shared.u32 	[%r26+896], %r1019;
	st.shared.u32 	[%r26+1024], %r1020;
	bar.warp.sync 	-1;
	ld.shared.f32 	%f21, [%r27];
	ld.shared.f32 	%f22, [%r27+4];
	ld.shared.f32 	%f23, [%r27+8];
	ld.shared.f32 	%f24, [%r27+12];
	ld.shared.f32 	%f25, [%r27+16];
	ld.shared.f32 	%f26, [%r27+20];
	ld.shared.f32 	%f27, [%r27+24];
	ld.shared.f32 	%f28, [%r27+28];
	ld.shared.f32 	%f29, [%r27+32];
	bar.sync 	0;
	shl.b32 	%r1021, %r23, 2;
	add.s32 	%r1023, %r1009, %r1021;
	add.s32 	%r39, %r1023, 1240;
	st.shared.u32 	[%r1023+1240], %r36;
	bar.sync 	0;
	@%p283 bra 	$L__BB12_56;
	ld.shared.u32 	%r1677, [%r39+-4];
$L__BB12_56:
	setp.ne.s32 	%p284, %r1677, %r28;
	selp.u64 	%rd561, 1, 0, %p284;
	setp.ne.s32 	%p285, %r28, %r29;
	selp.u64 	%rd562, 1, 0, %p285;
	setp.ne.s32 	%p286, %r29, %r30;
	selp.u64 	%rd563, 1, 0, %p286;
	setp.ne.s32 	%p287, %r30, %r31;
	selp.u64 	%rd564, 1, 0, %p287;
	setp.ne.s32 	%p288, %r31, %r32;
	selp.u64 	%rd565, 1, 0, %p288;
	setp.ne.s32 	%p289, %r32, %r33;
	selp.u64 	%rd566, 1, 0, %p289;
	setp.ne.s32 	%p290, %r33, %r34;
	selp.u64 	%rd567, 1, 0, %p290;
	setp.ne.s32 	%p291, %r34, %r35;
	selp.u64 	%rd568, 1, 0, %p291;
	setp.ne.s32 	%p292, %r35, %r36;
	selp.u64 	%rd569, 1, 0, %p292;
	add.s64 	%rd42, %rd562, %rd561;
	add.f32 	%f314, %f21, %f22;
	selp.f32 	%f315, %f22, %f314, %p285;
	add.s64 	%rd43, %rd42, %rd563;
	add.f32 	%f316, %f315, %f23;
	selp.f32 	%f317, %f23, %f316, %p286;
	add.s64 	%rd44, %rd43, %rd564;
	add.f32 	%f318, %f317, %f24;
	selp.f32 	%f319, %f24, %f318, %p287;
	add.s64 	%rd570, %rd44, %rd565;
	add.f32 	%f320, %f319, %f25;
	selp.f32 	%f321, %f25, %f320, %p288;
	add.s64 	%rd45, %rd570, %rd566;
	add.f32 	%f322, %f321, %f26;
	selp.f32 	%f323, %f26, %f322, %p289;
	add.s64 	%rd46, %rd45, %rd567;
	add.f32 	%f324, %f323, %f27;
	selp.f32 	%f325, %f27, %f324, %p290;
	add.s64 	%rd571, %rd46, %rd568;
	add.f32 	%f326, %f325, %f28;
	selp.f32 	%f327, %f28, %f326, %p291;
	add.s64 	%rd572, %rd571, %rd569;
	mov.b64 	{%r1025, %r1030}, %rd572;
	add.f32 	%f328, %f327, %f29;
	selp.f32 	%f329, %f29, %f328, %p292;
	mov.b32 	%r1141, 1;
	mov.b32 	%r1142, 0;
	mov.b32 	%r1143, -1;
	// begin inline asm
	shfl.sync.up.b32 %r1024, %r1025, %r1141, %r1142, %r1143;
	// end inline asm
	// begin inline asm
	shfl.sync.up.b32 %r1029, %r1030, %r1141, %r1142, %r1143;
	// end inline asm
	mov.b64 	%rd573, {%r1024, %r1029};
	mov.b32 	%r1035, %f329;
	// begin inline asm
	shfl.sync.up.b32 %r1034, %r1035, %r1141, %r1142, %r1143;
	// end inline asm
	mov.b32 	%f330, %r1034;
	// begin inline asm
	shfl.sync.up.b32 %r1039, %r1040, %r1141, %r1142, %r1143;
	// end inline asm
	setp.eq.s64 	%p293, %rd572, 0;
	add.f32 	%f331, %f329, %f330;
	selp.f32 	%f332, %f331, %f329, %p293;
	setp.lt.s32 	%p294, %r1001, 1;
	selp.b64 	%rd574, 0, %rd573, %p294;
	add.s64 	%rd575, %rd574, %rd572;
	mov.b64 	{%r1045, %r1050}, %rd575;
	selp.f32 	%f333, %f329, %f332, %p294;
	mov.b32 	%r1061, 2;
	// begin inline asm
	shfl.sync.up.b32 %r1044, %r1045, %r1061, %r1142, %r1143;
	// end inline asm
	// begin inline asm
	shfl.sync.up.b32 %r1049, %r1050, %r1061, %r1142, %r1143;
	// end inline asm
	mov.b64 	%rd576, {%r1044, %r1049};
	mov.b32 	%r1055, %f333;
	// begin inline asm
	shfl.sync.up.b32 %r1054, %r1055, %r1061, %r1142, %r1143;
	// end inline asm
	mov.b32 	%f334, %r1054;
	// begin inline asm
	shfl.sync.up.b32 %r1059, %r1060, %r1061, %r1142, %r1143;
	// end inline asm
	setp.eq.s64 	%p295, %rd575, 0;
	add.f32 	%f335, %f333, %f334;
	selp.f32 	%f336, %f335, %f333, %p295;
	setp.lt.s32 	%p296, %r1001, 2;
	selp.b64 	%rd577, 0, %rd576, %p296;
	add.s64 	%rd578, %rd577, %rd575;
	mov.b64 	{%r1065, %r1070}, %rd578;
	selp.f32 	%f337, %f333, %f336, %p296;
	mov.b32 	%r1081, 4;
	// begin inline asm
	shfl.sync.up.b32 %r1064, %r1065, %r1081, %r1142, %r1143;
	// end inline asm
	// begin inline asm
	shfl.sync.up.b32 %r1069, %r1070, %r1081, %r1142, %r1143;
	// end inline asm
	mov.b64 	%rd579, {%r1064, %r1069};
	mov.b32 	%r1075, %f337;
	// begin inline asm
	shfl.sync.up.b32 %r1074, %r1075, %r1081, %r1142, %r1143;
	// end inline asm
	mov.b32 	%f338, %r1074;
	// begin inline asm
	shfl.sync.up.b32 %r1079, %r1080, %r1081, %r1142, %r1143;
	// end inline asm
	setp.eq.s64 	%p297, %rd578, 0;
	add.f32 	%f339, %f337, %f338;
	selp.f32 	%f340, %f339, %f337, %p297;
	setp.lt.s32 	%p298, %r1001, 4;
	selp.b64 	%rd580, 0, %rd579, %p298;
	add.s64 	%rd581, %rd580, %rd578;
	mov.b64 	{%r1085, %r1090}, %rd581;
	selp.f32 	%f341, %f337, %f340, %p298;
	mov.b32 	%r1101, 8;
	// begin inline asm
	shfl.sync.up.b32 %r1084, %r1085, %r1101, %r1142, %r1143;
	// end inline asm
	// begin inline asm
	shfl.sync.up.b32 %r1089, %r1090, %r1101, %r1142, %r1143;
	// end inline asm
	mov.b64 	%rd582, {%r1084, %r1089};
	mov.b32 	%r1095, %f341;
	// begin inline asm
	shfl.sync.up.b32 %r1094, %r1095, %r1101, %r1142, %r1143;
	// end inline asm
	mov.b32 	%f342, %r1094;
	// begin inline asm
	shfl.sync.up.b32 %r1099, %r1100, %r1101, %r1142, %r1143;
	// end inline asm
	setp.eq.s64 	%p299, %rd581, 0;
	add.f32 	%f343, %f341, %f342;
	selp.f32 	%f344, %f343, %f341, %p299;
	setp.lt.s32 	%p300, %r1001, 8;
	selp.b64 	%rd583, 0, %rd582, %p300;
	add.s64 	%rd584, %rd583, %rd581;
	mov.b64 	{%r1105, %r1110}, %rd584;
	selp.f32 	%f345, %f341, %f344, %p300;
	mov.b32 	%r1121, 16;
	// begin inline asm
	shfl.sync.up.b32 %r1104, %r1105, %r1121, %r1142, %r1143;
	// end inline asm
	// begin inline asm
	shfl.sync.up.b32 %r1109, %r1110, %r1121, %r1142, %r1143;
	// end inline asm
	mov.b64 	%rd585, {%r1104, %r1109};
	mov.b32 	%r1115, %f345;
	// begin inline asm
	shfl.sync.up.b32 %r1114, %r1115, %r1121, %r1142, %r1143;
	// end inline asm
	mov.b32 	%f346, %r1114;
	// begin inline asm
	shfl.sync.up.b32 %r1119, %r1120, %r1121, %r1142, %r1143;
	// end inline asm
	setp.eq.s64 	%p301, %rd584, 0;
	add.f32 	%f347, %f345, %f346;
	selp.f32 	%f30, %f347, %f345, %p301;
	setp.lt.s32 	%p302, %r1001, 16;
	selp.b64 	%rd586, 0, %rd585, %p302;
	add.s64 	%rd47, %rd586, %rd584;
	mov.b64 	{%r1125, %r1130}, %rd47;
	selp.f32 	%f348, %f345, %f30, %p302;
	// begin inline asm
	shfl.sync.up.b32 %r1124, %r1125, %r1141, %r1142, %r1143;
	// end inline asm
	// begin inline asm
	shfl.sync.up.b32 %r1129, %r1130, %r1141, %r1142, %r1143;
	// end inline asm
	mov.b64 	%rd812, {%r1124, %r1129};
	mov.b32 	%r1135, %f348;
	// begin inline asm
	shfl.sync.up.b32 %r1134, %r1135, %r1141, %r1142, %r1143;
	// end inline asm
	mov.b32 	%f497, %r1134;
	// begin inline asm
	shfl.sync.up.b32 %r1139, %r1140, %r1141, %r1142, %r1143;
	// end inline asm
	setp.ne.s32 	%p303, %r1001, 31;
	@%p303 bra 	$L__BB12_58;
	shl.b32 	%r1144, %r25, 4;
	mov.u32 	%r1145, _ZN6thrust24THRUST_300001_SM_1000_NS8cuda_cub4core6detail5shmemE;
	add.s32 	%r1146, %r1145, %r1144;
	st.shared.u64 	[%r1146], %rd47;
	st.shared.f32 	[%r1146+8], %f30;
$L__BB12_58:
	bar.sync 	0;
	ld.shared.u64 	%rd587, [_ZN6thrust24THRUST_300001_SM_1000_NS8cuda_cub4core6detail5shmemE];
	ld.shared.f32 	%f349, [_ZN6thrust24THRUST_300001_SM_1000_NS8cuda_cub4core6detail5shmemE+8];
	ld.shared.u64 	%rd588, [_ZN6thrust24THRUST_300001_SM_1000_NS8cuda_cub4core6detail5shmemE+16];
	ld.shared.f32 	%f350, [_ZN6thrust24THRUST_300001_SM_1000_NS8cuda_cub4core6detail5shmemE+24];
	add.s64 	%rd589, %rd588, %rd587;
	setp.eq.s64 	%p304, %rd588, 0;
	add.f32 	%f351, %f349, %f350;
	selp.f32 	%f352, %f351, %f350, %p304;
	setp.eq.s32 	%p305, %r25, 2;
	selp.b64 	%rd590, %rd589, %rd587, %p305;
	selp.f32 	%f353, %f352, %f349, %p305;
	ld.shared.u64 	%rd591, [_ZN6thrust24THRUST_300001_SM_1000_NS8cuda_cub4core6detail5shmemE+32];
	ld.shared.f32 	%f354, [_ZN6thrust24THRUST_300001_SM_1000_NS8cuda_cub4core6detail5shmemE+40];
	add.s64 	%rd592, %rd591, %rd589;
	setp.eq.s64 	%p306, %rd591, 0;
	add.f32 	%f355, %f352, %f354;
	selp.f32 	%f356, %f355, %f354, %p306;
	setp.eq.s32 	%p307, %r25, 3;
	selp.b64 	%rd593, %rd592, %rd590, %p307;
	selp.f32 	%f357, %f356, %f353, %p307;
	ld.shared.u64 	%rd594, [_ZN6thrust24THRUST_300001_SM_1000_NS8cuda_cub4core6detail5shmemE+48];
	ld.shared.f32 	%f358, [_ZN6thrust24THRUST_300001_SM_1000_NS8cuda_cub4core6detail5shmemE+56];
	add.s64 	%rd595, %rd594, %rd592;
	setp.eq.s64 	%p308, %rd594, 0;
	add.f32 	%f359, %f356, %f358;
	selp.f32 	%f360, %f359, %f358, %p308;
	setp.eq.s32 	%p309, %r25, 4;
	selp.b64 	%rd596, %rd595, %rd593, %p309;
	selp.f32 	%f361, %f360, %f357, %p309;
	ld.shared.u64 	%rd597, [_ZN6thrust24THRUST_300001_SM_1000_NS8cuda_cub4core6detail5shmemE+64];
	ld.shared.f32 	%f362, [_ZN6thrust24THRUST_300001_SM_1000_NS8cuda_cub4core6detail5shmemE+72];
	add.s64 	%rd598, %rd597, %rd595;
	setp.eq.s64 	%p310, %rd597, 0;
	add.f32 	%f363, %f360, %f362;
	selp.f32 	%f364, %f363, %f362, %p310;
	setp.eq.s32 	%p311, %r25, 5;
	selp.b64 	%rd599, %rd598, %rd596, %p311;
	selp.f32 	%f365, %f364, %f361, %p311;
	ld.shared.u64 	%rd600, [_ZN6thrust24THRUST_300001_SM_1000_NS8cuda_cub4core6detail5shmemE+80];
	ld.shared.f32 	%f366, [_ZN6thrust24THRUST_300001_SM_1000_NS8cuda_cub4core6detail5shmemE+88];
	add.s64 	%rd601, %rd600, %rd598;
	setp.eq.s64 	%p312, %rd600, 0;
	add.f32 	%f367, %f364, %f366;
	selp.f32 	%f368, %f367, %f366, %p312;
	setp.eq.s32 	%p313, %r25, 6;
	selp.b64 	%rd602, %rd601, %rd599, %p313;
	selp.f32 	%f369, %f368, %f365, %p313;
	ld.shared.u64 	%rd603, [_ZN6thrust24THRUST_300001_SM_1000_NS8cuda_cub4core6detail5shmemE+96];
	ld.shared.f32 	%f370, [_ZN6thrust24THRUST_300001_SM_1000_NS8cuda_cub4core6detail5shmemE+104];
	add.s64 	%rd604, %rd603, %rd601;
	setp.eq.s64 	%p314, %rd603, 0;
	add.f32 	%f371, %f368, %f370;
	selp.f32 	%f372, %f371, %f370, %p314;
	setp.eq.s32 	%p315, %r25, 7;
	selp.b64 	%rd49, %rd604, %rd602, %p315;
	selp.f32 	%f32, %f372, %f369, %p315;
	ld.shared.u64 	%rd605, [_ZN6thrust24THRUST_300001_SM_1000_NS8cuda_cub4core6detail5shmemE+112];
	ld.shared.f32 	%f373, [_ZN6thrust24THRUST_300001_SM_1000_NS8cuda_cub4core6detail5shmemE+120];
	add.s64 	%rd50, %rd605, %rd604;
	setp.eq.s64 	%p316, %rd605, 0;
	add.f32 	%f374, %f372, %f373;
	selp.f32 	%f33, %f374, %f373, %p316;
	setp.lt.u32 	%p317, %r23, 32;
	@%p317 bra 	$L__BB12_60;
	setp.eq.s64 	%p318, %rd812, 0;
	add.f32 	%f375, %f32, %f497;
	selp.f32 	%f376, %f375, %f497, %p318;
	setp.eq.s32 	%p319, %r1001, 0;
	selp.b64 	%rd606, 0, %rd812, %p319;
	add.s64 	%rd812, %rd49, %rd606;
	selp.f32 	%f497, %f32, %f376, %p319;
	bra.uni 	$L__BB12_96;
$L__BB12_60:
	setp.ne.s32 	%p320, %r23, 0;
	mul.wide.u32 	%rd607, %r1, 16;
	add.s64 	%rd52, %rd3, %rd607;
	@%p320 bra 	$L__BB12_62;
	st.shared.u64 	[_ZN6thrust24THRUST_300001_SM_1000_NS8cuda_cub4core6detail5shmemE+200], %rd50;
	st.shared.f32 	[_ZN6thrust24THRUST_300001_SM_1000_NS8cuda_cub4core6detail5shmemE+208], %f33;
	add.s64 	%rd608, %rd52, 512;
	mov.b32 	%r1147, %f33;
	mov.b32 	%r1148, 100;
	mov.b64 	%rd609, {%r1147, %r1148};
	// begin inline asm
	st.relaxed.gpu.v2.u64 [%rd608], {%rd609, %rd50};
	// end inline asm
$L__BB12_62:
	not.b32 	%r42, %r23;
	mov.u32 	%r1149, %nctaid.x;
	setp.gt.u32 	%p321, %r1149, 499;
	@%p321 bra 	$L__BB12_64;
	membar.cta;
	bra.uni 	$L__BB12_65;
$L__BB12_64:
	mov.b32 	%r1150, 450;
	// begin inline asm
	nanosleep.u32 %r1150;
	// end inline asm
$L__BB12_65:
	mul.wide.s32 	%rd611, %r42, 16;
	add.s64 	%rd612, %rd52, %rd611;
	add.s64 	%rd53, %rd612, 512;
$L__BB12_66:
	// begin inline asm
	ld.relaxed.gpu.v2.u64 {%rd613, %rd802}, [%rd53];
	// end inline asm
	mov.b64 	{%r1151, %r1678}, %rd613;
	setp.eq.s32 	%p322, %r1678, 99;
	mov.b32 	%r1152, -1;
	vote.sync.any.pred 	%p323, %p322, %r1152;
	@%p323 bra 	$L__BB12_66;
	mov.b32 	%f487, %r1151;
	setp.eq.s32 	%p324, %r1678, 101;
	mov.b32 	%r1174, -1;
	vote.sync.ballot.b32 	%r1176, %p324, %r1174;
	// begin inline asm
	mov.u32 %r1154, %lanemask_ge;
	// end inline asm
	and.b32  	%r1177, %r1176, %r1154;
	or.b32  	%r1178, %r1177, -2147483648;
	add.s32 	%r1179, %r1178, -1;
	not.b32 	%r1180, %r1178;
	and.b32  	%r1181, %r1180, %r1179;
	popc.b32 	%r45, %r1181;
	mov.b64 	{%r1156, %r1161}, %rd802;
	mov.b32 	%r1172, 1;
	// begin inline asm
	shfl.sync.down.b32 %r1155, %r1156, %r1172, %r45, %r1174;
	// end inline asm
	// begin inline asm
	shfl.sync.down.b32 %r1160, %r1161, %r1172, %r45, %r1174;
	// end inline asm
	// begin inline asm
	shfl.sync.down.b32 %r1165, %r1151, %r1172, %r45, %r1174;
	// end inline asm
	// begin inline asm
	shfl.sync.down.b32 %r1170, %r1171, %r1172, %r45, %r1174;
	// end inline asm
	setp.ge.s32 	%p326, %r1001, %r45;
	@%p326 bra 	$L__BB12_69;
	mov.b32 	%f377, %r1165;
	mov.b64 	%rd616, {%r1155, %r1160};
	add.s64 	%rd56, %rd802, %rd616;
	setp.eq.s64 	%p327, %rd802, 0;
	add.f32 	%f378, %f487, %f377;
	selp.f32 	%f487, %f378, %f487, %p327;
	mov.u64 	%rd802, %rd56;
$L__BB12_69:
	mov.b64 	{%r1183, %r1188}, %rd802;
	mov.b32 	%r1199, 2;
	mov.b32 	%r1201, -1;
	// begin inline asm
	shfl.sync.down.b32 %r1182, %r1183, %r1199, %r45, %r1201;
	// end inline asm
	// begin inline asm
	shfl.sync.down.b32 %r1187, %r1188, %r1199, %r45, %r1201;
	// end inline asm
	mov.b32 	%r1193, %f487;
	// begin inline asm
	shfl.sync.down.b32 %r1192, %r1193, %r1199, %r45, %r1201;
	// end inline asm
	// begin inline asm
	shfl.sync.down.b32 %r1197, %r1198, %r1199, %r45, %r1201;
	// end inline asm
	add.s32 	%r52, %r1001, 2;
	setp.gt.s32 	%p328, %r52, %r45;
	@%p328 bra 	$L__BB12_71;
	mov.b32 	%f379, %r1192;
	mov.b64 	%rd617, {%r1182, %r1187};
	add.s64 	%rd58, %rd802, %rd617;
	setp.eq.s64 	%p329, %rd802, 0;
	add.f32 	%f380, %f487, %f379;
	selp.f32 	%f487, %f380, %f487, %p329;
	mov.u64 	%rd802, %rd58;
$L__BB12_71:
	mov.b64 	{%r1203, %r1208}, %rd802;
	mov.b32 	%r1219, 4;
	mov.b32 	%r1221, -1;
	// begin inline asm
	shfl.sync.down.b32 %r1202, %r1203, %r1219, %r45, %r1221;
	// end inline asm
	// begin inline asm
	shfl.sync.down.b32 %r1207, %r1208, %r1219, %r45, %r1221;
	// end inline asm
	mov.b32 	%r1213, %f487;
	// begin inline asm
	shfl.sync.down.b32 %r1212, %r1213, %r1219, %r45, %r1221;
	// end inline asm
	// begin inline asm
	shfl.sync.down.b32 %r1217, %r1218, %r1219, %r45, %r1221;
	// end inline asm
	add.s32 	%r56, %r1001, 4;
	setp.gt.s32 	%p330, %r56, %r45;
	@%p330 bra 	$L__BB12_73;
	mov.b32 	%f381, %r1212;
	mov.b64 	%rd618, {%r1202, %r1207};
	add.s64 	%rd60, %rd802, %rd618;
	setp.eq.s64 	%p331, %rd802, 0;
	add.f32 	%f382, %f487, %f381;
	selp.f32 	%f487, %f382, %f487, %p331;
	mov.u64 	%rd802, %rd60;
$L__BB12_73:
	mov.b64 	{%r1223, %r1228}, %rd802;
	mov.b32 	%r1239, 8;
	mov.b32 	%r1241, -1;
	// begin inline asm
	shfl.sync.down.b32 %r1222, %r1223, %r1239, %r45, %r1241;
	// end inline asm
	// begin inline asm
	shfl.sync.down.b32 %r1227, %r1228, %r1239, %r45, %r1241;
	// end inline asm
	mov.b32 	%r1233, %f487;
	// begin inline asm
	shfl.sync.down.b32 %r1232, %r1233, %r1239, %r45, %r1241;
	// end inline asm
	// begin inline asm
	shfl.sync.down.b32 %r1237, %r1238, %r1239, %r45, %r1241;
	// end inline asm
	add.s32 	%r60, %r1001, 8;
	setp.gt.s32 	%p332, %r60, %r45;
	@%p332 bra 	$L__BB12_75;
	mov.b32 	%f383, %r1232;
	mov.b64 	%rd619, {%r1222, %r1227};
	add.s64 	%rd62, %rd802, %rd619;
	setp.eq.s64 	%p333, %rd802, 0;
	add.f32 	%f384, %f487, %f383;
	selp.f32 	%f487, %f384, %f487, %p333;
	mov.u64 	%rd802, %rd62;
$L__BB12_75:
	mov.b64 	{%r1243, %r1248}, %rd802;
	mov.b32 	%r1259, 16;
	mov.b32 	%r1261, -1;
	// begin inline asm
	shfl.sync.down.b32 %r1242, %r1243, %r1259, %r45, %r1261;
	// end inline asm
	// begin inline asm
	shfl.sync.down.b32 %r1247, %r1248, %r1259, %r45, %r1261;
	// end inline asm
	mov.b32 	%r1253, %f487;
	// begin inline asm
	shfl.sync.down.b32 %r1252, %r1253, %r1259, %r45, %r1261;
	// end inline asm
	// begin inline asm
	shfl.sync.down.b32 %r1257, %r1258, %r1259, %r45, %r1261;
	// end inline asm
	add.s32 	%r64, %r1001, 16;
	setp.gt.s32 	%p334, %r64, %r45;
	@%p334 bra 	$L__BB12_77;
	mov.b32 	%f385, %r1252;
	mov.b64 	%rd620, {%r1242, %r1247};
	add.s64 	%rd64, %rd802, %rd620;
	setp.eq.s64 	%p335, %rd802, 0;
	add.f32 	%f386, %f487, %f385;
	selp.f32 	%f487, %f386, %f487, %p335;
	mov.u64 	%rd802, %rd64;
$L__BB12_77:
	not.b32 	%r1262, %r23;
	add.s32 	%r1679, %r1, %r1262;
	add.s64 	%rd66, %rd3, 512;
$L__BB12_78:
	setp.ne.s32 	%p336, %r1678, 101;
	mov.b32 	%r1263, -1;
	vote.sync.all.pred 	%p337, %p336, %r1263;
	not.pred 	%p338, %p337;
	@%p338 bra 	$L__BB12_92;
	mul.wide.s32 	%rd675, %r1679, 16;
	add.s64 	%rd676, %rd66, %rd675;
	add.s64 	%rd674, %rd676, -512;
$L__BB12_80:
	// begin inline asm
	ld.relaxed.gpu.v2.u64 {%rd672, %rd808}, [%rd674];
	// end inline asm
	mov.b64 	{%r1346, %r1678}, %rd672;
	setp.eq.s32 	%p376, %r1678, 99;
	mov.b32 	%r1347, -1;
	vote.sync.any.pred 	%p377, %p376, %r1347;
	@%p377 bra 	$L__BB12_80;
	mov.b32 	%f493, %r1346;
	setp.eq.s32 	%p378, %r1678, 101;
	mov.b32 	%r1368, -1;
	vote.sync.ballot.b32 	%r1370, %p378, %r1368;
	and.b32  	%r1371, %r1370, %r1154;
	or.b32  	%r1372, %r1371, -2147483648;
	add.s32 	%r1373, %r1372, -1;
	not.b32 	%r1374, %r1372;
	and.b32  	%r1375, %r1374, %r1373;
	popc.b32 	%r69, %r1375;
	mov.b64 	{%r1350, %r1355}, %rd808;
	mov.b32 	%r1366, 1;
	// begin inline asm
	shfl.sync.down.b32 %r1349, %r1350, %r1366, %r69, %r1368;
	// end inline asm
	// begin inline asm
	shfl.sync.down.b32 %r1354, %r1355, %r1366, %r69, %r1368;
	// end inline asm
	// begin inline asm
	shfl.sync.down.b32 %r1359, %r1346, %r1366, %r69, %r1368;
	// end inline asm
	// begin inline asm
	shfl.sync.down.b32 %r1364, %r1365, %r1366, %r69, %r1368;
	// end inline asm
	setp.ge.s32 	%p380, %r1001, %r69;
	@%p380 bra 	$L__BB12_83;
	mov.b32 	%f399, %r1359;
	mov.b64 	%rd677, {%r1349, %r1354};
	add.s64 	%rd70, %rd808, %rd677;
	setp.eq.s64 	%p381, %rd808, 0;
	add.f32 	%f400, %f493, %f399;
	selp.f32 	%f493, %f400, %f493, %p381;
	mov.u64 	%rd808, %rd70;
$L__BB12_83:
	mov.b64 	{%r1377, %r1382}, %rd808;
	mov.b32 	%r1393, 2;
	mov.b32 	%r1395, -1;
	// begin inline asm
	shfl.sync.down.b32 %r1376, %r1377, %r1393, %r69, %r1395;
	// end inline asm
	// begin inline asm
	shfl.sync.down.b32 %r1381, %r1382, %r1393, %r69, %r1395;
	// end inline asm
	mov.b32 	%r1387, %f493;
	// begin inline asm
	shfl.sync.down.b32 %r1386, %r1387, %r1393, %r69, %r1395;
	// end inline asm
	// begin inline asm
	shfl.sync.down.b32 %r1391, %r1392, %r1393, %r69, %r1395;
	// end inline asm
	setp.gt.s32 	%p382, %r52, %r69;
	@%p382 bra 	$L__BB12_85;
	mov.b32 	%f401, %r1386;
	mov.b64 	%rd678, {%r1376, %r1381};
	add.s64 	%rd72, %rd808, %rd678;
	setp.eq.s64 	%p383, %rd808, 0;
	add.f32 	%f402, %f493, %f401;
	selp.f32 	%f493, %f402, %f493, %p383;
	mov.u64 	%rd808, %rd72;
$L__BB12_85:
	mov.b64 	{%r1397, %r1402}, %rd808;
	mov.b32 	%r1413, 4;
	mov.b32 	%r1415, -1;
	// begin inline asm
	shfl.sync.down.b32 %r1396, %r1397, %r1413, %r69, %r1415;
	// end inline asm
	// begin inline asm
	shfl.sync.down.b32 %r1401, %r1402, %r1413, %r69, %r1415;
	// end inline asm
	mov.b32 	%r1407, %f493;
	// begin inline asm
	shfl.sync.down.b32 %r1406, %r1407, %r1413, %r69, %r1415;
	// end inline asm
	// begin inline asm
	shfl.sync.down.b32 %r1411, %r1412, %r1413, %r69, %r1415;
	// end inline asm
	setp.gt.s32 	%p384, %r56, %r69;
	@%p384 bra 	$L__BB12_87;
	mov.b32 	%f403, %r1406;
	mov.b64 	%rd679, {%r1396, %r1401};
	add.s64 	%rd74, %rd808, %rd679;
	setp.eq.s64 	%p385, %rd808, 0;
	add.f32 	%f404, %f493, %f403;
	selp.f32 	%f493, %f404, %f493, %p385;
	mov.u64 	%rd808, %rd74;
$L__BB12_87:
	mov.b64 	{%r1417, %r1422}, %rd808;
	mov.b32 	%r1433, 8;
	mov.b32 	%r1435, -1;
	// begin inline asm
	shfl.sync.down.b32 %r1416, %r1417, %r1433, %r69, %r1435;
	// end inline asm
	// begin inline asm
	shfl.sync.down.b32 %r1421, %r1422, %r1433, %r69, %r1435;
	// end inline asm
	mov.b32 	%r1427, %f493;
	// begin inline asm
	shfl.sync.down.b32 %r1426, %r1427, %r1433, %r69, %r1435;
	// end inline asm
	// begin inline asm
	shfl.sync.down.b32 %r1431, %r1432, %r1433, %r69, %r1435;
	// end inline asm
	setp.gt.s32 	%p386, %r60, %r69;
	@%p386 bra 	$L__BB12_89;
	mov.b32 	%f405, %r1426;
	mov.b64 	%rd680, {%r1416, %r1421};
	add.s64 	%rd76, %rd808, %rd680;
	setp.eq.s64 	%p387, %rd808, 0;
	add.f32 	%f406, %f493, %f405;
	selp.f32 	%f493, %f406, %f493, %p387;
	mov.u64 	%rd808, %rd76;
$L__BB12_89:
	mov.b64 	{%r1437, %r1442}, %rd808;
	mov.b32 	%r1453, 16;
	mov.b32 	%r1455, -1;
	// begin inline asm
	shfl.sync.down.b32 %r1436, %r1437, %r1453, %r69, %r1455;
	// end inline asm
	// begin inline asm
	shfl.sync.down.b32 %r1441, %r1442, %r1453, %r69, %r1455;
	// end inline asm
	mov.b32 	%r1447, %f493;
	// begin inline asm
	shfl.sync.down.b32 %r1446, %r1447, %r1453, %r69, %r1455;
	// end inline asm
	// begin inline asm
	shfl.sync.down.b32 %r1451, %r1452, %r1453, %r69, %r1455;
	// end inline asm
	setp.gt.s32 	%p388, %r64, %r69;
	@%p388 bra 	$L__BB12_91;
	mov.b32 	%f407, %r1446;
	mov.b64 	%rd681, {%r1436, %r1441};
	add.s64 	%rd78, %rd808, %rd681;
	setp.eq.s64 	%p389, %rd808, 0;
	add.f32 	%f408, %f493, %f407;
	selp.f32 	%f493, %f408, %f493, %p389;
	mov.u64 	%rd808, %rd78;
$L__BB12_91:
	add.s64 	%rd80, %rd808, %rd802;
	setp.eq.s64 	%p390, %rd802, 0;
	add.f32 	%f409, %f487, %f493;
	selp.f32 	%f487, %f409, %f487, %p390;
	add.s32 	%r1679, %r1679, -32;
	mov.u64 	%rd802, %rd80;
	bra.uni 	$L__BB12_78;
$L__BB12_92:
	@%p320 bra 	$L__BB12_94;
	add.s64 	%rd623, %rd802, %rd50;
	setp.eq.s64 	%p340, %rd50, 0;
	add.f32 	%f387, %f33, %f487;
	selp.f32 	%f388, %f387, %f33, %p340;
	add.s64 	%rd621, %rd52, 512;
	mov.b32 	%r1265, %f388;
	mov.b32 	%r1266, 101;
	mov.b64 	%rd622, {%r1265, %r1266};
	// begin inline asm
	st.relaxed.gpu.v2.u64 [%rd621], {%rd622, %rd623};
	// end inline asm
	st.shared.u64 	[_ZN6thrust24THRUST_300001_SM_1000_NS8cuda_cub4core6detail5shmemE+168], %rd802;
	st.shared.f32 	[_ZN6thrust24THRUST_300001_SM_1000_NS8cuda_cub4core6detail5shmemE+176], %f487;
	st.shared.u64 	[_ZN6thrust24THRUST_300001_SM_1000_NS8cuda_cub4core6detail5shmemE+184], %rd623;
	st.shared.f32 	[_ZN6thrust24THRUST_300001_SM_1000_NS8cuda_cub4core6detail5shmemE+192], %f388;
$L__BB12_94:
	setp.ne.s32 	%p341, %r1001, 0;
	@%p341 bra 	$L__BB12_96;
	st.shared.u64 	[_ZN6thrust24THRUST_300001_SM_1000_NS8cuda_cub4core6detail5shmemE+136], %rd802;
	st.shared.f32 	[_ZN6thrust24THRUST_300001_SM_1000_NS8cuda_cub4core6detail5shmemE+144], %f487;
	mov.u64 	%rd812, %rd802;
	mov.f32 	%f497, %f487;
$L__BB12_96:
	setp.eq.s32 	%p342, %r23, 0;
	bar.sync 	0;
	@%p342 bra 	$L__BB12_98;
	ld.shared.f32 	%f389, [_ZN6thrust24THRUST_300001_SM_1000_NS8cuda_cub4core6detail5shmemE+144];
	ld.shared.u64 	%rd624, [_ZN6thrust24THRUST_300001_SM_1000_NS8cuda_cub4core6detail5shmemE+136];
	add.s64 	%rd82, %rd624, %rd812;
	setp.eq.s64 	%p343, %rd812, 0;
	add.f32 	%f390, %f497, %f389;
	selp.f32 	%f497, %f390, %f497, %p343;
	mov.u64 	%rd812, %rd82;
$L__BB12_98:
	setp.ne.s32 	%p344, %r34, %r35;
	setp.ne.s32 	%p345, %r33, %r34;
	setp.ne.s32 	%p346, %r32, %r33;
	setp.ne.s32 	%p347, %r31, %r32;
	setp.ne.s32 	%p348, %r30, %r31;
	setp.ne.s32 	%p349, %r29, %r30;
	setp.ne.s32 	%p350, %r28, %r29;
	setp.ne.s32 	%p351, %r1677, %r28;
	selp.u64 	%rd625, 1, 0, %p351;
	add.s64 	%rd84, %rd812, %rd625;
	add.f32 	%f391, %f497, %f21;
	selp.f32 	%f62, %f21, %f391, %p351;
	add.s64 	%rd85, %rd42, %rd812;
	add.f32 	%f392, %f62, %f22;
	selp.f32 	%f63, %f22, %f392, %p350;
	add.s64 	%rd86, %rd43, %rd812;
	add.f32 	%f393, %f63, %f23;
	selp.f32 	%f64, %f23, %f393, %p349;
	add.s64 	%rd87, %rd44, %rd812;
	add.f32 	%f394, %f64, %f24;
	selp.f32 	%f65, %f24, %f394, %p348;
	selp.u64 	%rd626, 1, 0, %p347;
	add.s64 	%rd88, %rd87, %rd626;
	add.f32 	%f395, %f65, %f25;
	selp.f32 	%f66, %f25, %f395, %p347;
	add.s64 	%rd89, %rd45, %rd812;
	add.f32 	%f396, %f66, %f26;
	selp.f32 	%f67, %f26, %f396, %p346;
	add.s64 	%rd90, %rd46, %rd812;
	add.f32 	%f397, %f67, %f27;
	selp.f32 	%f68, %f27, %f397, %p345;
	selp.u64 	%rd627, 1, 0, %p344;
	add.s64 	%rd91, %rd90, %rd627;
	add.f32 	%f398, %f68, %f28;
	selp.f32 	%f69, %f28, %f398, %p344;
	ld.shared.u64 	%rd92, [_ZN6thrust24THRUST_300001_SM_1000_NS8cuda_cub4core6detail5shmemE+200];
	ld.shared.u64 	%rd93, [_ZN6thrust24THRUST_300001_SM_1000_NS8cuda_cub4core6detail5shmemE+168];
	setp.lt.s64 	%p352, %rd92, 257;
	@%p352 bra 	$L__BB12_124;
	setp.eq.s32 	%p362, %r1677, %r28;
	bar.sync 	0;
	@%p362 bra 	$L__BB12_101;
	cvt.u32.u64 	%r1267, %rd93;
	cvt.u32.u64 	%r1268, %rd812;
	sub.s32 	%r1269, %r1268, %r1267;
	shl.b32 	%r1270, %r1269, 3;
	mov.u32 	%r1271, _ZN6thrust24THRUST_300001_SM_1000_NS8cuda_cub4core6detail5shmemE;
	add.s32 	%r1272, %r1271, %r1270;
	mov.b32 	%r1273, %f497;
	st.shared.v2.u32 	[%r1272], {%r1677, %r1273};
$L__BB12_101:
	setp.eq.s32 	%p363, %r28, %r29;
	@%p363 bra 	$L__BB12_103;
	cvt.u32.u64 	%r1274, %rd93;
	cvt.u32.u64 	%r1275, %rd84;
	sub.s32 	%r1276, %r1275, %r1274;
	shl.b32 	%r1277, %r1276, 3;
	mov.u32 	%r1278, _ZN6thrust24THRUST_300001_SM_1000_NS8cuda_cub4core6detail5shmemE;
	add.s32 	%r1279, %r1278, %r1277;
	mov.b32 	%r1280, %f62;
	st.shared.v2.u32 	[%r1279], {%r28, %r1280};
$L__BB12_103:
	setp.eq.s32 	%p364, %r29, %r30;
	@%p364 bra 	$L__BB12_105;
	cvt.u32.u64 	%r1281, %rd93;
	cvt.u32.u64 	%r1282, %rd85;
	sub.s32 	%r1283, %r1282, %r1281;
	shl.b32 	%r1284, %r1283, 3;
	mov.u32 	%r1285, _ZN6thrust24THRUST_300001_SM_1000_NS8cuda_cub4core6detail5shmemE;
	add.s32 	%r1286, %r1285, %r1284;
	mov.b32 	%r1287, %f63;
	st.shared.v2.u32 	[%r1286], {%r29, %r1287};
$L__BB12_105:
	setp.eq.s32 	%p365, %r30, %r31;
	@%p365 bra 	$L__BB12_107;
	cvt.u32.u64 	%r1288, %rd93;
	cvt.u32.u64 	%r1289, %rd86;
	sub.s32 	%r1290, %r1289, %r1288;
	shl.b32 	%r1291, %r1290, 3;
	mov.u32 	%r1292, _ZN6thrust24THRUST_300001_SM_1000_NS8cuda_cub4core6detail5shmemE;
	add.s32 	%r1293, %r1292, %r1291;
	mov.b32 	%r1294, %f64;
	st.shared.v2.u32 	[%r1293], {%r30, %r1294};
$L__BB12_107:
	setp.eq.s32 	%p366, %r31, %r32;
	@%p366 bra 	$L__BB12_109;
	cvt.u32.u64 	%r1295, %rd93;
	cvt.u32.u64 	%r1296, %rd87;
	sub.s32 	%r1297, %r1296, %r1295;
	shl.b32 	%r1298, %r1297, 3;
	mov.u32 	%r1299, _ZN6thrust24THRUST_300001_SM_1000_NS8cuda_cub4core6detail5shmemE;
	add.s32 	%r1300, %r1299, %r1298;
	mov.b32 	%r1301, %f65;
	st.shared.v2.u32 	[%r1300], {%r31, %r1301};
$L__BB12_109:
	setp.eq.s32 	%p367, %r32, %r33;
	@%p367 bra 	$L__BB12_111;
	cvt.u32.u64 	%r1302, %rd93;
	cvt.u32.u64 	%r1303, %rd88;
	sub.s32 	%r1304, %r1303, %r1302;
	shl.b32 	%r1305, %r1304, 3;
	mov.u32 	%r1306, _ZN6thrust24THRUST_300001_SM_1000_NS8cuda_cub4core6detail5shmemE;
	add.s32 	%r1307, %r1306, %r1305;
	mov.b32 	%r1308, %f66;
	st.shared.v2.u32 	[%r1307], {%r32, %r1308};
$L__BB12_111:
	setp.eq.s32 	%p368, %r33, %r34;
	@%p368 bra 	$L__BB12_113;
	cvt.u32.u64 	%r1309, %rd93;
	cvt.u32.u64 	%r1310, %rd89;
	sub.s32 	%r1311, %r1310, %r1309;
	shl.b32 	%r1312, %r1311, 3;
	mov.u32 	%r1313, _ZN6thrust24THRUST_300001_SM_1000_NS8cuda_cub4core6detail5shmemE;
	add.s32 	%r1314, %r1313, %r1312;
	mov.b32 	%r1315, %f67;
	st.shared.v2.u32 	[%r1314], {%r33, %r1315};
$L__BB12_113:
	setp.eq.s32 	%p369, %r34, %r35;
	@%p369 bra 	$L__BB12_115;
	cvt.u32.u64 	%r1316, %rd93;
	cvt.u32.u64 	%r1317, %rd90;
	sub.s32 	%r1318, %r1317, %r1316;
	shl.b32 	%r1319, %r1318, 3;
	mov.u32 	%r1320, _ZN6thrust24THRUST_300001_SM_1000_NS8cuda_cub4core6detail5shmemE;
	add.s32 	%r1321, %r1320, %r1319;
	mov.b32 	%r1322, %f68;
	st.shared.v2.u32 	[%r1321], {%r34, %r1322};
$L__BB12_115:
	setp.eq.s32 	%p370, %r35, %r36;
	@%p370 bra 	$L__BB12_117;
	cvt.u32.u64 	%r1323, %rd93;
	cvt.u32.u64 	%r1324, %rd91;
	sub.s32 	%r1325, %r1324, %r1323;
	shl.b32 	%r1326, %r1325, 3;
	mov.u32 	%r1327, _ZN6thrust24THRUST_300001_SM_1000_NS8cuda_cub4core6detail5shmemE;
	add.s32 	%r1328, %r1327, %r1326;
	mov.b32 	%r1329, %f69;
	st.shared.v2.u32 	[%r1328], {%r35, %r1329};
$L__BB12_117:
	bar.sync 	0;
	cvt.u64.u32 	%rd818, %r23;
	setp.le.u64 	%p371, %rd92, %rd818;
	@%p371 bra 	$L__BB12_362;
	not.b64 	%rd655, %rd818;
	add.s64 	%rd95, %rd92, %rd655;
	shr.u64 	%rd656, %rd95, 8;
	add.s64 	%rd657, %rd656, 1;
	and.b64  	%rd814, %rd657, 3;
	and.b64  	%rd658, %rd95, 768;
	setp.eq.s64 	%p372, %rd658, 768;
	@%p372 bra 	$L__BB12_121;
	add.s64 	%rd659, %rd93, %rd818;
	shl.b64 	%rd660, %rd659, 2;
	add.s64 	%rd816, %rd1, %rd660;
	add.s64 	%rd815, %rd2, %rd660;
	shl.b32 	%r1330, %r23, 3;
	mov.u32 	%r1331, _ZN6thrust24THRUST_300001_SM_1000_NS8cuda_cub4core6detail5shmemE;
	add.s32 	%r1680, %r1331, %r1330;
	shl.b64 	%rd661, %rd814, 8;
	add.s64 	%rd818, %rd661, %rd818;
$L__BB12_120:
	.pragma "nounroll";
	ld.shared.v2.u32 	{%r1332, %r1333}, [%r1680];
	st.global.u32 	[%rd815], %r1332;
	st.global.u32 	[%rd816], %r1333;
	add.s64 	%rd816, %rd816, 1024;
	add.s64 	%rd815, %rd815, 1024;
	add.s32 	%r1680, %r1680, 2048;
	add.s64 	%rd814, %rd814, -1;
	setp.ne.s64 	%p373, %rd814, 0;
	@%p373 bra 	$L__BB12_120;
$L__BB12_121:
	setp.lt.u64 	%p374, %rd95, 768;
	@%p374 bra 	$L__BB12_362;
	mov.u32 	%r1336, _ZN6thrust24THRUST_300001_SM_1000_NS8cuda_cub4core6detail5shmemE;
$L__BB12_123:
	cvt.u32.u64 	%r1334, %rd818;
	add.s64 	%rd662, %rd818, %rd93;
	shl.b32 	%r1335, %r1334, 3;
	add.s32 	%r1337, %r1336, %r1335;
	ld.shared.v2.u32 	{%r1338, %r1339}, [%r1337];
	shl.b64 	%rd663, %rd662, 2;
	add.s64 	%rd664, %rd2, %rd663;
	st.global.u32 	[%rd664], %r1338;
	add.s64 	%rd665, %rd1, %rd663;
	st.global.u32 	[%rd665], %r1339;
	and.b64  	%rd666, %rd818, 4294967295;
	add.s64 	%rd667, %rd93, %rd666;
	ld.shared.v2.u32 	{%r1340, %r1341}, [%r1337+2048];
	shl.b64 	%rd668, %rd667, 2;
	add.s64 	%rd669, %rd2, %rd668;
	st.global.u32 	[%rd669+1024], %r1340;
	add.s64 	%rd670, %rd1, %rd668;
	st.global.u32 	[%rd670+1024], %r1341;
	ld.shared.v2.u32 	{%r1342, %r1343}, [%r1337+4096];
	st.global.u32 	[%rd669+2048], %r1342;
	st.global.u32 	[%rd670+2048], %r1343;
	ld.shared.v2.u32 	{%r1344, %r1345}, [%r1337+6144];
	st.global.u32 	[%rd669+3072], %r1344;
	st.global.u32 	[%rd670+3072], %r1345;
	add.s64 	%rd671, %rd818, 1024;
	and.b64  	%rd818, %rd671, 4294967295;
	setp.gt.u64 	%p375, %rd92, %rd818;
	@%p375 bra 	$L__BB12_123;
	bra.uni 	$L__BB12_362;
$L__BB12_124:
	setp.eq.s32 	%p353, %r1677, %r28;
	@%p353 bra 	$L__BB12_126;
	shl.b64 	%rd628, %rd812, 2;
	add.s64 	%rd629, %rd2, %rd628;
	st.global.u32 	[%rd629], %r1677;
	add.s64 	%rd630, %rd1, %rd628;
	st.global.f32 	[%rd630], %f497;
$L__BB12_126:
	setp.eq.s32 	%p354, %r28, %r29;
	@%p354 bra 	$L__BB12_128;
	shl.b64 	%rd631, %rd84, 2;
	add.s64 	%rd632, %rd2, %rd631;
	st.global.u32 	[%rd632], %r28;
	add.s64 	%rd633, %rd1, %rd631;
	st.global.f32 	[%rd633], %f62;
$L__BB12_128:
	setp.eq.s32 	%p355, %r29, %r30;
	@%p355 bra 	$L__BB12_130;
	shl.b64 	%rd634, %rd85, 2;
	add.s64 	%rd635, %rd2, %rd634;
	st.global.u32 	[%rd635], %r29;
	add.s64 	%rd636, %rd1, %rd634;
	st.global.f32 	[%rd636], %f63;
$L__BB12_130:
	setp.eq.s32 	%p356, %r30, %r31;
	@%p356 bra 	$L__BB12_132;
	shl.b64 	%rd637, %rd86, 2;
	add.s64 	%rd638, %rd2, %rd637;
	st.global.u32 	[%rd638], %r30;
	add.s64 	%rd639, %rd1, %rd637;
	st.global.f32 	[%rd639], %f64;
$L__BB12_132:
	setp.eq.s32 	%p357, %r31, %r32;
	@%p357 bra 	$L__BB12_134;
	shl.b64 	%rd640, %rd87, 2;
	add.s64 	%rd641, %rd2, %rd640;
	st.global.u32 	[%rd641], %r31;
	add.s64 	%rd642, %rd1, %rd640;
	st.global.f32 	[%rd642], %f65;
$L__BB12_134:
	setp.eq.s32 	%p358, %r32, %r33;
	@%p358 bra 	$L__BB12_136;
	shl.b64 	%rd643, %rd88, 2;
	add.s64 	%rd644, %rd2, %rd643;
	st.global.u32 	[%rd644], %r32;
	add.s64 	%rd645, %rd1, %rd643;
	st.global.f32 	[%rd645], %f66;
$L__BB12_136:
	setp.eq.s32 	%p359, %r33, %r34;
	@%p359 bra 	$L__BB12_138;
	shl.b64 	%rd646, %rd89, 2;
	add.s64 	%rd647, %rd2, %rd646;
	st.global.u32 	[%rd647], %r33;
	add.s64 	%rd648, %rd1, %rd646;
	st.global.f32 	[%rd648], %f67;
$L__BB12_138:
	setp.eq.s32 	%p360, %r34, %r35;
	@%p360 bra 	$L__BB12_140;
	shl.b64 	%rd649, %rd90, 2;
	add.s64 	%rd650, %rd2, %rd649;
	st.global.u32 	[%rd650], %r34;
	add.s64 	%rd651, %rd1, %rd649;
	st.global.f32 	[%rd651], %f68;
$L__BB12_140:
	setp.eq.s32 	%p361, %r35, %r36;
	@%p361 bra 	$L__BB12_362;
	shl.b64 	%rd652, %rd91, 2;
	add.s64 	%rd653, %rd2, %rd652;
	st.global.u32 	[%rd653], %r35;
	add.s64 	%rd654, %rd1, %rd652;
	st.global.f32 	[%rd654], %f69;
	bra.uni 	$L__BB12_362;
$L__BB12_142:
	setp.lt.s64 	%p13, %rd5, 1;
	@%p13 bra 	$L__BB12_362;
	setp.ne.s32 	%p14, %r1, 0;
	@%p14 bra 	$L__BB12_232;
	cvt.u32.u64 	%r89, %rd220;
	shl.b64 	%rd404, %rd4, 2;
	add.s64 	%rd403, %rd217, %rd404;
	// begin inline asm
	ld.global.nc.u32 %r1689, [%rd403];
	// end inline asm
	mov.u32 	%r91, %tid.x;
	and.b32  	%r759, %r91, 31;
	and.b32  	%r760, %r91, 992;
	mul.lo.s32 	%r761, %r760, 9;
	or.b32  	%r92, %r761, %r759;
	setp.ge.s32 	%p169, %r92, %r89;
	shl.b32 	%r93, %r92, 2;
	cvt.u64.u32 	%rd405, %r93;
	add.s64 	%rd109, %rd403, %rd405;
	mov.u32 	%r1681, %r1689;
	@%p169 bra 	$L__BB12_146;
	// begin inline asm
	ld.global.nc.u32 %r1681, [%rd109];
	// end inline asm
$L__BB12_146:
	add.s32 	%r96, %r92, 32;
	setp.ge.s32 	%p170, %r96, %r89;
	mov.u32 	%r1682, %r1689;
	@%p170 bra 	$L__BB12_148;
	add.s64 	%rd407, %rd109, 128;
	// begin inline asm
	ld.global.nc.u32 %r1682, [%rd407];
	// end inline asm
$L__BB12_148:
	add.s32 	%r99, %r92, 64;
	setp.ge.s32 	%p171, %r99, %r89;
	mov.u32 	%r1683, %r1689;
	@%p171 bra 	$L__BB12_150;
	add.s64 	%rd408, %rd109, 256;
	// begin inline asm
	ld.global.nc.u32 %r1683, [%rd408];
	// end inline asm
$L__BB12_150:
	add.s32 	%r102, %r92, 96;
	setp.ge.s32 	%p172, %r102, %r89;
	mov.u32 	%r1684, %r1689;
	@%p172 bra 	$L__BB12_152;
	add.s64 	%rd409, %rd109, 384;
	// begin inline asm
	ld.global.nc.u32 %r1684, [%rd409];
	// end inline asm
$L__BB12_152:
	add.s32 	%r105, %r92, 128;
	setp.ge.s32 	%p173, %r105, %r89;
	mov.u32 	%r1685, %r1689;
	@%p173 bra 	$L__BB12_154;
	add.s64 	%rd410, %rd109, 512;
	// begin inline asm
	ld.global.nc.u32 %r1685, [%rd410];
	// end inline asm
$L__BB12_154:
	add.s32 	%r108, %r92, 160;
	setp.ge.s32 	%p174, %r108, %r89;
	mov.u32 	%r1686, %r1689;
	@%p174 bra 	$L__BB12_156;
	add.s64 	%rd411, %rd109, 640;
	// begin inline asm
	ld.global.nc.u32 %r1686, [%rd411];
	// end inline asm
$L__BB12_156:
	add.s32 	%r111, %r92, 192;
	setp.ge.s32 	%p175, %r111, %r89;
	mov.u32 	%r1687, %r1689;
	@%p175 bra 	$L__BB12_158;
	add.s64 	%rd412, %rd109, 768;
	// begin inline asm
	ld.global.nc.u32 %r1687, [%rd412];
	// end inline asm
$L__BB12_158:
	add.s32 	%r114, %r92, 224;
	setp.ge.s32 	%p176, %r114, %r89;
	mov.u32 	%r1688, %r1689;
	@%p176 bra 	$L__BB12_160;
	add.s64 	%rd413, %rd109, 896;
	// begin inline asm
	ld.global.nc.u32 %r1688, [%rd413];
	// end inline asm
$L__BB12_160:
	add.s32 	%r117, %r92, 256;
	setp.ge.s32 	%p177, %r117, %r89;
	@%p177 bra 	$L__BB12_162;
	add.s64 	%rd414, %rd109, 1024;
	// begin inline asm
	ld.global.nc.u32 %r1689, [%rd414];
	// end inline asm
$L__BB12_162:
	setp.ge.s32 	%p178, %r92, %r89;
	// begin inline asm
	mov.u32 %r771, %laneid;
	// end inline asm
	shr.u32 	%r121, %r91, 5;
	mad.lo.s32 	%r773, %r121, 288, %r771;
	shl.b32 	%r774, %r773, 2;
	mov.u32 	%r775, _ZN6thrust24THRUST_300001_SM_1000_NS8cuda_cub4core6detail5shmemE;
	add.s32 	%r122, %r775, %r774;
	st.shared.u32 	[%r122], %r1681;
	st.shared.u32 	[%r122+128], %r1682;
	st.shared.u32 	[%r122+256], %r1683;
	st.shared.u32 	[%r122+384], %r1684;
	st.shared.u32 	[%r122+512], %r1685;
	st.shared.u32 	[%r122+640], %r1686;
	st.shared.u32 	[%r122+768], %r1687;
	st.shared.u32 	[%r122+896], %r1688;
	st.shared.u32 	[%r122+1024], %r1689;
	bar.warp.sync 	-1;
	shl.b32 	%r776, %r771, 5;
	add.s32 	%r123, %r122, %r776;
	ld.shared.u32 	%r124, [%r123];
	ld.shared.u32 	%r125, [%r123+4];
	ld.shared.u32 	%r126, [%r123+8];
	ld.shared.u32 	%r127, [%r123+12];
	ld.shared.u32 	%r128, [%r123+16];
	ld.shared.u32 	%r129, [%r123+20];
	ld.shared.u32 	%r130, [%r123+24];
	ld.shared.u32 	%r131, [%r123+28];
	ld.shared.u32 	%r132, [%r123+32];
	bar.sync 	0;
	add.s64 	%rd415, %rd218, %rd404;
	// begin inline asm
	ld.global.nc.u32 %r1698, [%rd415];
	// end inline asm
	add.s64 	%rd110, %rd415, %rd405;
	mov.u32 	%r1690, %r1698;
	@%p178 bra 	$L__BB12_164;
	// begin inline asm
	ld.global.nc.u32 %r1690, [%rd110];
	// end inline asm
$L__BB12_164:
	setp.ge.s32 	%p179, %r96, %r89;
	mov.u32 	%r1691, %r1698;
	@%p179 bra 	$L__BB12_166;
	add.s64 	%rd419, %rd110, 128;
	// begin inline asm
	ld.global.nc.u32 %r1691, [%rd419];
	// end inline asm
$L__BB12_166:
	setp.ge.s32 	%p180, %r99, %r89;
	mov.u32 	%r1692, %r1698;
	@%p180 bra 	$L__BB12_168;
	add.s64 	%rd420, %rd110, 256;
	// begin inline asm
	ld.global.nc.u32 %r1692, [%rd420];
	// end inline asm
$L__BB12_168:
	setp.ge.s32 	%p181, %r102, %r89;
	mov.u32 	%r1693, %r1698;
	@%p181 bra 	$L__BB12_170;
	add.s64 	%rd421, %rd110, 384;
	// begin inline asm
	ld.global.nc.u32 %r1693, [%rd421];
	// end inline asm
$L__BB12_170:
	setp.ge.s32 	%p182, %r105, %r89;
	mov.u32 	%r1694, %r1698;
	@%p182 bra 	$L__BB12_172;
	add.s64 	%rd422, %rd110, 512;
	// begin inline asm
	ld.global.nc.u32 %r1694, [%rd422];
	// end inline asm
$L__BB12_172:
	setp.ge.s32 	%p183, %r108, %r89;
	mov.u32 	%r1695, %r1698;
	@%p183 bra 	$L__BB12_174;
	add.s64 	%rd423, %rd110, 640;
	// begin inline asm
	ld.global.nc.u32 %r1695, [%rd423];
	// end inline asm
$L__BB12_174:
	setp.ge.s32 	%p184, %r111, %r89;
	mov.u32 	%r1696, %r1698;
	@%p184 bra 	$L__BB12_176;
	add.s64 	%rd424, %rd110, 768;
	// begin inline asm
	ld.global.nc.u32 %r1696, [%rd424];
	// end inline asm
$L__BB12_176:
	setp.ge.s32 	%p185, %r114, %r89;
	mov.u32 	%r1697, %r1698;
	@%p185 bra 	$L__BB12_178;
	add.s64 	%rd425, %rd110, 896;
	// begin inline asm
	ld.global.nc.u32 %r1697, [%rd425];
	// end inline asm
$L__BB12_178:
	setp.ge.s32 	%p186, %r117, %r89;
	@%p186 bra 	$L__BB12_180;
	add.s64 	%rd426, %rd110, 1024;
	// begin inline asm
	ld.global.nc.u32 %r1698, [%rd426];
	// end inline asm
$L__BB12_180:
	st.shared.u32 	[%r122], %r1690;
	st.shared.u32 	[%r122+128], %r1691;
	st.shared.u32 	[%r122+256], %r1692;
	st.shared.u32 	[%r122+384], %r1693;
	st.shared.u32 	[%r122+512], %r1694;
	st.shared.u32 	[%r122+640], %r1695;
	st.shared.u32 	[%r122+768], %r1696;
	st.shared.u32 	[%r122+896], %r1697;
	st.shared.u32 	[%r122+1024], %r1698;
	bar.warp.sync 	-1;
	ld.shared.f32 	%f70, [%r123];
	ld.shared.f32 	%f71, [%r123+4];
	ld.shared.f32 	%f72, [%r123+8];
	ld.shared.f32 	%f73, [%r123+12];
	ld.shared.f32 	%f74, [%r123+16];
	ld.shared.f32 	%f75, [%r123+20];
	ld.shared.f32 	%f76, [%r123+24];
	ld.shared.f32 	%f77, [%r123+28];
	ld.shared.f32 	%f78, [%r123+32];
	bar.sync 	0;
	shl.b32 	%r787, %r91, 2;
	add.s32 	%r789, %r775, %r787;
	add.s32 	%r152, %r789, 1240;
	st.shared.u32 	[%r789+1240], %r132;
	bar.sync 	0;
	setp.eq.s32 	%p187, %r91, 0;
	mov.b64 	%rd819, 1;
	@%p187 bra 	$L__BB12_182;
	ld.shared.u32 	%r1699, [%r152+-4];
	setp.ne.s32 	%p188, %r1699, %r124;
	selp.u64 	%rd819, 1, 0, %p188;
$L__BB12_182:
	setp.eq.s32 	%p189, %r91, 0;
	setp.ne.s32 	%p190, %r124, %r125;
	setp.ne.s32 	%p191, %r125, %r126;
	setp.ne.s32 	%p192, %r126, %r127;
	setp.ne.s32 	%p193, %r127, %r128;
	setp.ne.s32 	%p194, %r128, %r129;
	setp.ne.s32 	%p195, %r129, %r130;
	setp.ne.s32 	%p196, %r130, %r131;
	setp.ne.s32 	%p197, %r131, %r132;
	mul.lo.s32 	%r910, %r91, 9;
	cvt.u64.u32 	%rd428, %r910;
	setp.eq.s64 	%p198, %rd5, %rd428;
	selp.u64 	%rd429, 1, 0, %p198;
	selp.b64 	%rd430, %rd429, %rd819, %p198;
	selp.b64 	%rd113, %rd429, %rd430, %p189;
	add.s32 	%r911, %r910, 1;
	cvt.u64.u32 	%rd431, %r911;
	setp.eq.s64 	%p199, %rd5, %rd431;
	or.pred  	%p200, %p199, %p190;
	selp.u64 	%rd432, 1, 0, %p200;
	add.s32 	%r912, %r910, 2;
	cvt.u64.u32 	%rd433, %r912;
	setp.eq.s64 	%p201, %rd5, %rd433;
	or.pred  	%p1, %p201, %p191;
	selp.u64 	%rd434, 1, 0, %p1;
	add.s32 	%r913, %r910, 3;
	cvt.u64.u32 	%rd435, %r913;
	setp.eq.s64 	%p202, %rd5, %rd435;
	or.pred  	%p2, %p202, %p192;
	selp.u64 	%rd436, 1, 0, %p2;
	add.s32 	%r914, %r910, 4;
	cvt.u64.u32 	%rd437, %r914;
	setp.eq.s64 	%p203, %rd5, %rd437;
	or.pred  	%p3, %p203, %p193;
	selp.u64 	%rd438, 1, 0, %p3;
	add.s32 	%r915, %r910, 5;
	cvt.u64.u32 	%rd439, %r915;
	setp.eq.s64 	%p204, %rd5, %rd439;
	or.pred  	%p205, %p204, %p194;
	selp.u64 	%rd440, 1, 0, %p205;
	add.s32 	%r916, %r910, 6;
	cvt.u64.u32 	%rd441, %r916;
	setp.eq.s64 	%p206, %rd5, %rd441;
	or.pred  	%p4, %p206, %p195;
	selp.u64 	%rd442, 1, 0, %p4;
	add.s32 	%r917, %r910, 7;
	cvt.u64.u32 	%rd443, %r917;
	setp.eq.s64 	%p207, %rd5, %rd443;
	or.pred  	%p5, %p207, %p196;
	selp.u64 	%rd444, 1, 0, %p5;
	add.s32 	%r918, %r910, 8;
	cvt.u64.u32 	%rd445, %r918;
	setp.eq.s64 	%p208, %rd5, %rd445;
	or.pred  	%p209, %p208, %p197;
	selp.u64 	%rd446, 1, 0, %p209;
	add.s64 	%rd114, %rd113, %rd432;
	add.f32 	%f236, %f70, %f71;
	selp.f32 	%f237, %f71, %f236, %p200;
	add.s64 	%rd115, %rd114, %rd434;
	add.f32 	%f238, %f237, %f72;
	selp.f32 	%f239, %f72, %f238, %p1;
	add.s64 	%rd116, %rd115, %rd436;
	add.f32 	%f240, %f239, %f73;
	selp.f32 	%f241, %f73, %f240, %p2;
	add.s64 	%rd117, %rd116, %rd438;
	add.f32 	%f242, %f241, %f74;
	selp.f32 	%f243, %f74, %f242, %p3;
	add.s64 	%rd118, %rd117, %rd440;
	add.f32 	%f244, %f243, %f75;
	selp.f32 	%f245, %f75, %f244, %p205;
	add.s64 	%rd119, %rd118, %rd442;
	add.f32 	%f246, %f245, %f76;
	selp.f32 	%f247, %f76, %f246, %p4;
	add.s64 	%rd120, %rd119, %rd444;
	add.f32 	%f248, %f247, %f77;
	selp.f32 	%f249, %f77, %f248, %p5;
	add.s64 	%rd447, %rd120, %rd446;
	mov.b64 	{%r791, %r796}, %rd447;
	add.f32 	%f250, %f249, %f78;
	selp.f32 	%f251, %f78, %f250, %p209;
	mov.b32 	%r907, 1;
	mov.b32 	%r908, 0;
	mov.b32 	%r909, -1;
	// begin inline asm
	shfl.sync.up.b32 %r790, %r791, %r907, %r908, %r909;
	// end inline asm
	// begin inline asm
	shfl.sync.up.b32 %r795, %r796, %r907, %r908, %r909;
	// end inline asm
	mov.b64 	%rd448, {%r790, %r795};
	mov.b32 	%r801, %f251;
	// begin inline asm
	shfl.sync.up.b32 %r800, %r801, %r907, %r908, %r909;
	// end inline asm
	mov.b32 	%f252, %r800;
	// begin inline asm
	shfl.sync.up.b32 %r805, %r806, %r907, %r908, %r909;
	// end inline asm
	setp.eq.s64 	%p210, %rd447, 0;
	add.f32 	%f253, %f251, %f252;
	selp.f32 	%f254, %f253, %f251, %p210;
	setp.lt.s32 	%p211, %r771, 1;
	selp.b64 	%rd449, 0, %rd448, %p211;
	add.s64 	%rd450, %rd449, %rd447;
	mov.b64 	{%r811, %r816}, %rd450;
	selp.f32 	%f255, %f251, %f254, %p211;
	mov.b32 	%r827, 2;
	// begin inline asm
	shfl.sync.up.b32 %r810, %r811, %r827, %r908, %r909;
	// end inline asm
	// begin inline asm
	shfl.sync.up.b32 %r815, %r816, %r827, %r908, %r909;
	// end inline asm
	mov.b64 	%rd451, {%r810, %r815};
	mov.b32 	%r821, %f255;
	// begin inline asm
	shfl.sync.up.b32 %r820, %r821, %r827, %r908, %r909;
	// end inline asm
	mov.b32 	%f256, %r820;
	// begin inline asm
	shfl.sync.up.b32 %r825, %r826, %r827, %r908, %r909;
	// end inline asm
	setp.eq.s64 	%p212, %rd450, 0;
	add.f32 	%f257, %f255, %f256;
	selp.f32 	%f258, %f257, %f255, %p212;
	setp.lt.s32 	%p213, %r771, 2;
	selp.b64 	%rd452, 0, %rd451, %p213;
	add.s64 	%rd453, %rd452, %rd450;
	mov.b64 	{%r831, %r836}, %rd453;
	selp.f32 	%f259, %f255, %f258, %p213;
	mov.b32 	%r847, 4;
	// begin inline asm
	shfl.sync.up.b32 %r830, %r831, %r847, %r908, %r909;
	// end inline asm
	// begin inline asm
	shfl.sync.up.b32 %r835, %r836, %r847, %r908, %r909;
	// end inline asm
	mov.b64 	%rd454, {%r830, %r835};
	mov.b32 	%r841, %f259;
	// begin inline asm
	shfl.sync.up.b32 %r840, %r841, %r847, %r908, %r909;
	// end inline asm
	mov.b32 	%f260, %r840;
	// begin inline asm
	shfl.sync.up.b32 %r845, %r846, %r847, %r908, %r909;
	// end inline asm
	setp.eq.s64 	%p214, %rd453, 0;
	add.f32 	%f261, %f259, %f260;
	selp.f32 	%f262, %f261, %f259, %p214;
	setp.lt.s32 	%p215, %r771, 4;
	selp.b64 	%rd455, 0, %rd454, %p215;
	add.s64 	%rd456, %rd455, %rd453;
	mov.b64 	{%r851, %r856}, %rd456;
	selp.f32 	%f263, %f259, %f262, %p215;
	mov.b32 	%r867, 8;
	// begin inline asm
	shfl.sync.up.b32 %r850, %r851, %r867, %r908, %r909;
	// end inline asm
	// begin inline asm
	shfl.sync.up.b32 %r855, %r856, %r867, %r908, %r909;
	// end inline asm
	mov.b64 	%rd457, {%r850, %r855};
	mov.b32 	%r861, %f263;
	// begin inline asm
	shfl.sync.up.b32 %r860, %r861, %r867, %r908, %r909;
	// end inline asm
	mov.b32 	%f264, %r860;
	// begin inline asm
	shfl.sync.up.b32 %r865, %r866, %r867, %r908, %r909;
	// end inline asm
	setp.eq.s64 	%p216, %rd456, 0;
	add.f32 	%f265, %f263, %f264;
	selp.f32 	%f266, %f265, %f263, %p216;
	setp.lt.s32 	%p217, %r771, 8;
	selp.b64 	%rd458, 0, %rd457, %p217;
	add.s64 	%rd459, %rd458, %rd456;
	mov.b64 	{%r871, %r876}, %rd459;
	selp.f32 	%f267, %f263, %f266, %p217;
	mov.b32 	%r887, 16;
	// begin inline asm
	shfl.sync.up.b32 %r870, %r871, %r887, %r908, %r909;
	// end inline asm
	// begin inline asm
	shfl.sync.up.b32 %r875, %r876, %r887, %r908, %r909;
	// end inline asm
	mov.b64 	%rd460, {%r870, %r875};
	mov.b32 	%r881, %f267;
	// begin inline asm
	shfl.sync.up.b32 %r880, %r881, %r887, %r908, %r909;
	// end inline asm
	mov.b32 	%f268, %r880;
	// begin inline asm
	shfl.sync.up.b32 %r885, %r886, %r887, %r908, %r909;
	// end inline asm
	setp.eq.s64 	%p218, %rd459, 0;
	add.f32 	%f269, %f267, %f268;
	selp.f32 	%f79, %f269, %f267, %p218;
	setp.lt.s32 	%p219, %r771, 16;
	selp.b64 	%rd461, 0, %rd460, %p219;
	add.s64 	%rd121, %rd461, %rd459;
	mov.b64 	{%r891, %r896}, %rd121;
	selp.f32 	%f270, %f267, %f79, %p219;
	// begin inline asm
	shfl.sync.up.b32 %r890, %r891, %r907, %r908, %r909;
	// end inline asm
	// begin inline asm
	shfl.sync.up.b32 %r895, %r896, %r907, %r908, %r909;
	// end inline asm
	mov.b32 	%r901, %f270;
	// begin inline asm
	shfl.sync.up.b32 %r900, %r901, %r907, %r908, %r909;
	// end inline asm
	// begin inline asm
	shfl.sync.up.b32 %r905, %r906, %r907, %r908, %r909;
	// end inline asm
	setp.ne.s32 	%p220, %r771, 31;
	@%p220 bra 	$L__BB12_184;
	shl.b32 	%r919, %r121, 4;
	mov.u32 	%r920, _ZN6thrust24THRUST_300001_SM_1000_NS8cuda_cub4core6detail5shmemE;
	add.s32 	%r921, %r920, %r919;
	st.shared.u64 	[%r921], %rd121;
	st.shared.f32 	[%r921+8], %f79;
$L__BB12_184:
	mov.b64 	%rd462, {%r890, %r895};
	mov.b32 	%f271, %r900;
	bar.sync 	0;
	ld.shared.u64 	%rd463, [_ZN6thrust24THRUST_300001_SM_1000_NS8cuda_cub4core6detail5shmemE];
	ld.shared.f32 	%f272, [_ZN6thrust24THRUST_300001_SM_1000_NS8cuda_cub4core6detail5shmemE+8];
	ld.shared.u64 	%rd464, [_ZN6thrust24THRUST_300001_SM_1000_NS8cuda_cub4core6detail5shmemE+16];
	ld.shared.f32 	%f273, [_ZN6thrust24THRUST_300001_SM_1000_NS8cuda_cub4core6detail5shmemE+24];
	add.s64 	%rd465, %rd464, %rd463;
	setp.eq.s64 	%p221, %rd464, 0;
	add.f32 	%f274, %f272, %f273;
	selp.f32 	%f275, %f274, %f273, %p221;
	setp.eq.s32 	%p222, %r121, 2;
	selp.b64 	%rd466, %rd465, %rd463, %p222;
	selp.f32 	%f276, %f275, %f272, %p222;
	ld.shared.u64 	%rd467, [_ZN6thrust24THRUST_300001_SM_1000_NS8cuda_cub4core6detail5shmemE+32];
	ld.shared.f32 	%f277, [_ZN6thrust24THRUST_300001_SM_1000_NS8cuda_cub4core6detail5shmemE+40];
	add.s64 	%rd468, %rd467, %rd465;
	setp.eq.s64 	%p223, %rd467, 0;
	add.f32 	%f278, %f275, %f277;
	selp.f32 	%f279, %f278, %f277, %p223;
	setp.eq.s32 	%p224, %r121, 3;
	selp.b64 	%rd469, %rd468, %rd466, %p224;
	selp.f32 	%f280, %f279, %f276, %p224;
	ld.shared.u64 	%rd470, [_ZN6thrust24THRUST_300001_SM_1000_NS8cuda_cub4core6detail5shmemE+48];
	ld.shared.f32 	%f281, [_ZN6thrust24THRUST_300001_SM_1000_NS8cuda_cub4core6detail5shmemE+56];
	add.s64 	%rd471, %rd470, %rd468;
	setp.eq.s64 	%p225, %rd470, 0;
	add.f32 	%f282, %f279, %f281;
	selp.f32 	%f283, %f282, %f281, %p225;
	setp.eq.s32 	%p226, %r121, 4;
	selp.b64 	%rd472, %rd471, %rd469, %p226;
	selp.f32 	%f284, %f283, %f280, %p226;
	ld.shared.u64 	%rd473, [_ZN6thrust24THRUST_300001_SM_1000_NS8cuda_cub4core6detail5shmemE+64];
	ld.shared.f32 	%f285, [_ZN6thrust24THRUST_300001_SM_1000_NS8cuda_cub4core6detail5shmemE+72];
	add.s64 	%rd474, %rd473, %rd471;
	setp.eq.s64 	%p227, %rd473, 0;
	add.f32 	%f286, %f283, %f285;
	selp.f32 	%f287, %f286, %f285, %p227;
	setp.eq.s32 	%p228, %r121, 5;
	selp.b64 	%rd475, %rd474, %rd472, %p228;
	selp.f32 	%f288, %f287, %f284, %p228;
	ld.shared.u64 	%rd476, [_ZN6thrust24THRUST_300001_SM_1000_NS8cuda_cub4core6detail5shmemE+80];
	ld.shared.f32 	%f289, [_ZN6thrust24THRUST_300001_SM_1000_NS8cuda_cub4core6detail5shmemE+88];
	add.s64 	%rd477, %rd476, %rd474;
	setp.eq.s64 	%p229, %rd476, 0;
	add.f32 	%f290, %f287, %f289;
	selp.f32 	%f291, %f290, %f289, %p229;
	setp.eq.s32 	%p230, %r121, 6;
	selp.b64 	%rd478, %rd477, %rd475, %p230;
	selp.f32 	%f292, %f291, %f288, %p230;
	ld.shared.u64 	%rd479, [_ZN6thrust24THRUST_300001_SM_1000_NS8cuda_cub4core6detail5shmemE+96];
	ld.shared.f32 	%f293, [_ZN6thrust24THRUST_300001_SM_1000_NS8cuda_cub4core6detail5shmemE+104];
	add.s64 	%rd480, %rd479, %rd477;
	setp.eq.s64 	%p231, %rd479, 0;
	add.f32 	%f294, %f291, %f293;
	selp.f32 	%f295, %f294, %f293, %p231;
	setp.eq.s32 	%p232, %r121, 7;
	selp.b64 	%rd481, %rd480, %rd478, %p232;
	selp.f32 	%f296, %f295, %f292, %p232;
	ld.shared.u64 	%rd482, [_ZN6thrust24THRUST_300001_SM_1000_NS8cuda_cub4core6detail5shmemE+112];
	ld.shared.f32 	%f297, [_ZN6thrust24THRUST_300001_SM_1000_NS8cuda_cub4core6detail5shmemE+120];
	add.s64 	%rd825, %rd482, %rd480;
	setp.eq.s64 	%p233, %rd482, 0;
	add.f32 	%f298, %f295, %f297;
	selp.f32 	%f80, %f298, %f297, %p233;
	setp.eq.s64 	%p234, %rd481, 0;
	add.f32 	%f299, %f296, 0f00000000;
	selp.f32 	%f300, %f299, %f296, %p234;
	setp.lt.u32 	%p235, %r91, 32;
	selp.b64 	%rd483, 0, %rd481, %p235;
	selp.f32 	%f301, 0f00000000, %f300, %p235;
	setp.eq.s64 	%p236, %rd462, 0;
	add.f32 	%f302, %f301, %f271;
	selp.f32 	%f303, %f302, %f271, %p236;
	setp.eq.s32 	%p237, %r771, 0;
	selp.b64 	%rd484, 0, %rd462, %p237;
	add.s64 	%rd123, %rd483, %rd484;
	selp.f32 	%f81, %f301, %f303, %p237;
	add.s64 	%rd124, %rd123, %rd113;
	setp.eq.s64 	%p238, %rd113, 0;
	add.f32 	%f304, %f70, %f81;
	selp.f32 	%f82, %f304, %f70, %p238;
	add.s64 	%rd125, %rd114, %rd123;
	add.f32 	%f305, %f82, %f71;
	mul.lo.s32 	%r922, %r91, 9;
	add.s32 	%r923, %r922, 1;
	cvt.u64.u32 	%rd485, %r923;
	setp.eq.s64 	%p239, %rd5, %rd485;
	setp.ne.s32 	%p240, %r124, %r125;
	selp.f32 	%f306, %f71, %f305, %p240;
	selp.f32 	%f83, %f71, %f306, %p239;
	add.s64 	%rd126, %rd115, %rd123;
	add.f32 	%f307, %f83, %f72;
	selp.f32 	%f84, %f72, %f307, %p1;
	add.s64 	%rd127, %rd116, %rd123;
	add.f32 	%f308, %f84, %f73;
	selp.f32 	%f85, %f73, %f308, %p2;
	add.s64 	%rd128, %rd117, %rd123;
	add.f32 	%f309, %f85, %f74;
	selp.f32 	%f86, %f74, %f309, %p3;
	add.s64 	%rd129, %rd118, %rd123;
	add.f32 	%f310, %f86, %f75;
	add.s32 	%r924, %r922, 5;
	cvt.u64.u32 	%rd486, %r924;
	setp.eq.s64 	%p241, %rd5, %rd486;
	setp.ne.s32 	%p242, %r128, %r129;
	selp.f32 	%f311, %f75, %f310, %p242;
	selp.f32 	%f87, %f75, %f311, %p241;
	add.s64 	%rd130, %rd119, %rd123;
	add.f32 	%f312, %f87, %f76;
	selp.f32 	%f88, %f76, %f312, %p4;
	add.s64 	%rd131, %rd120, %rd123;
	add.f32 	%f313, %f88, %f77;
	selp.f32 	%f89, %f77, %f313, %p5;
	setp.lt.s64 	%p243, %rd825, 257;
	@%p243 bra 	$L__BB12_210;
	bar.sync 	0;
	@%p238 bra 	$L__BB12_187;
	cvt.u32.u64 	%r928, %rd123;
	shl.b32 	%r929, %r928, 3;
	mov.u32 	%r930, _ZN6thrust24THRUST_300001_SM_1000_NS8cuda_cub4core6detail5shmemE;
	add.s32 	%r931, %r930, %r929;
	mov.b32 	%r932, %f81;
	st.shared.v2.u32 	[%r931], {%r1699, %r932};
$L__BB12_187:
	mad.lo.s32 	%r933, %r91, 9, 1;
	cvt.u64.u32 	%rd517, %r933;
	setp.ne.s64 	%p260, %rd5, %rd517;
	setp.eq.s32 	%p261, %r124, %r125;
	and.pred  	%p262, %p260, %p261;
	@%p262 bra 	$L__BB12_189;
	cvt.u32.u64 	%r934, %rd124;
	shl.b32 	%r935, %r934, 3;
	mov.u32 	%r936, _ZN6thrust24THRUST_300001_SM_1000_NS8cuda_cub4core6detail5shmemE;
	add.s32 	%r937, %r936, %r935;
	mov.b32 	%r938, %f82;
	st.shared.v2.u32 	[%r937], {%r124, %r938};
$L__BB12_189:
	not.pred 	%p263, %p1;
	@%p263 bra 	$L__BB12_191;
	cvt.u32.u64 	%r939, %rd125;
	shl.b32 	%r940, %r939, 3;
	mov.u32 	%r941, _ZN6thrust24THRUST_300001_SM_1000_NS8cuda_cub4core6detail5shmemE;
	add.s32 	%r942, %r941, %r940;
	mov.b32 	%r943, %f83;
	st.shared.v2.u32 	[%r942], {%r125, %r943};
$L__BB12_191:
	not.pred 	%p264, %p2;
	@%p264 bra 	$L__BB12_193;
	cvt.u32.u64 	%r944, %rd126;
	shl.b32 	%r945, %r944, 3;
	mov.u32 	%r946, _ZN6thrust24THRUST_300001_SM_1000_NS8cuda_cub4core6detail5shmemE;
	add.s32 	%r947, %r946, %r945;
	mov.b32 	%r948, %f84;
	st.shared.v2.u32 	[%r947], {%r126, %r948};
$L__BB12_193:
	not.pred 	%p265, %p3;
	@%p265 bra 	$L__BB12_195;
	cvt.u32.u64 	%r949, %rd127;
	shl.b32 	%r950, %r949, 3;
	mov.u32 	%r951, _ZN6thrust24THRUST_300001_SM_1000_NS8cuda_cub4core6detail5shmemE;
	add.s32 	%r952, %r951, %r950;
	mov.b32 	%r953, %f85;
	st.shared.v2.u32 	[%r952], {%r127, %r953};
$L__BB12_195:
	mad.lo.s32 	%r954, %r91, 9, 5;
	cvt.u64.u32 	%rd518, %r954;
	setp.ne.s64 	%p266, %rd5, %rd518;
	setp.eq.s32 	%p267, %r128, %r129;
	and.pred  	%p268, %p266, %p267;
	@%p268 bra 	$L__BB12_197;
	cvt.u32.u64 	%r955, %rd128;
	shl.b32 	%r956, %r955, 3;
	mov.u32 	%r957, _ZN6thrust24THRUST_300001_SM_1000_NS8cuda_cub4core6detail5shmemE;
	add.s32 	%r958, %r957, %r956;
	mov.b32 	%r959, %f86;
	st.shared.v2.u32 	[%r958], {%r128, %r959};
$L__BB12_197:
	not.pred 	%p269, %p4;
	@%p269 bra 	$L__BB12_199;
	cvt.u32.u64 	%r960, %rd129;
	shl.b32 	%r961, %r960, 3;
	mov.u32 	%r962, _ZN6thrust24THRUST_300001_SM_1000_NS8cuda_cub4core6detail5shmemE;
	add.s32 	%r963, %r962, %r961;
	mov.b32 	%r964, %f87;
	st.shared.v2.u32 	[%r963], {%r129, %r964};
$L__BB12_199:
	not.pred 	%p270, %p5;
	@%p270 bra 	$L__BB12_201;
	cvt.u32.u64 	%r965, %rd130;
	shl.b32 	%r966, %r965, 3;
	mov.u32 	%r967, _ZN6thrust24THRUST_300001_SM_1000_NS8cuda_cub4core6detail5shmemE;
	add.s32 	%r968, %r967, %r966;
	mov.b32 	%r969, %f88;
	st.shared.v2.u32 	[%r968], {%r130, %r969};
$L__BB12_201:
	mad.lo.s32 	%r970, %r91, 9, 8;
	cvt.u64.u32 	%rd519, %r970;
	setp.ne.s64 	%p271, %rd5, %rd519;
	setp.eq.s32 	%p272, %r131, %r132;
	and.pred  	%p273, %p271, %p272;
	@%p273 bra 	$L__BB12_203;
	cvt.u32.u64 	%r971, %rd131;
	shl.b32 	%r972, %r971, 3;
	mov.u32 	%r973, _ZN6thrust24THRUST_300001_SM_1000_NS8cuda_cub4core6detail5shmemE;
	add.s32 	%r974, %r973, %r972;
	mov.b32 	%r975, %f89;
	st.shared.v2.u32 	[%r974], {%r131, %r975};
$L__BB12_203:
	bar.sync 	0;
	cvt.u64.u32 	%rd824, %r91;
	setp.le.u64 	%p274, %rd825, %rd824;
	@%p274 bra 	$L__BB12_228;
	not.b64 	%rd520, %rd824;
	add.s64 	%rd133, %rd825, %rd520;
	shr.u64 	%rd521, %rd133, 8;
	add.s64 	%rd522, %rd521, 1;
	and.b64  	%rd820, %rd522, 3;
	and.b64  	%rd523, %rd133, 768;
	setp.eq.s64 	%p275, %rd523, 768;
	@%p275 bra 	$L__BB12_207;
	shl.b64 	%rd524, %rd824, 2;
	add.s64 	%rd822, %rd1, %rd524;
	add.s64 	%rd821, %rd2, %rd524;
	shl.b32 	%r976, %r91, 3;
	mov.u32 	%r977, _ZN6thrust24THRUST_300001_SM_1000_NS8cuda_cub4core6detail5shmemE;
	add.s32 	%r1700, %r977, %r976;
	shl.b64 	%rd525, %rd820, 8;
	add.s64 	%rd824, %rd525, %rd824;
$L__BB12_206:
	.pragma "nounroll";
	ld.shared.v2.u32 	{%r978, %r979}, [%r1700];
	st.global.u32 	[%rd821], %r978;
	st.global.u32 	[%rd822], %r979;
	add.s64 	%rd822, %rd822, 1024;
	add.s64 	%rd821, %rd821, 1024;
	add.s32 	%r1700, %r1700, 2048;
	add.s64 	%rd820, %rd820, -1;
	setp.ne.s64 	%p276, %rd820, 0;
	@%p276 bra 	$L__BB12_206;
$L__BB12_207:
	setp.lt.u64 	%p277, %rd133, 768;
	@%p277 bra 	$L__BB12_228;
	mov.u32 	%r982, _ZN6thrust24THRUST_300001_SM_1000_NS8cuda_cub4core6detail5shmemE;
$L__BB12_209:
	cvt.u32.u64 	%r980, %rd824;
	shl.b32 	%r981, %r980, 3;
	add.s32 	%r983, %r982, %r981;
	ld.shared.v2.u32 	{%r984, %r985}, [%r983];
	shl.b64 	%rd526, %rd824, 2;
	add.s64 	%rd527, %rd2, %rd526;
	st.global.u32 	[%rd527], %r984;
	add.s64 	%rd528, %rd1, %rd526;
	st.global.u32 	[%rd528], %r985;
	ld.shared.v2.u32 	{%r986, %r987}, [%r983+2048];
	and.b64  	%rd529, %rd526, 17179869180;
	add.s64 	%rd530, %rd2, %rd529;
	st.global.u32 	[%rd530+1024], %r986;
	add.s64 	%rd531, %rd1, %rd529;
	st.global.u32 	[%rd531+1024], %r987;
	ld.shared.v2.u32 	{%r988, %r989}, [%r983+4096];
	st.global.u32 	[%rd530+2048], %r988;
	st.global.u32 	[%rd531+2048], %r989;
	ld.shared.v2.u32 	{%r990, %r991}, [%r983+6144];
	st.global.u32 	[%rd530+3072], %r990;
	st.global.u32 	[%rd531+3072], %r991;
	add.s64 	%rd532, %rd824, 1024;
	and.b64  	%rd824, %rd532, 4294967295;
	setp.gt.u64 	%p278, %rd825, %rd824;
	@%p278 bra 	$L__BB12_209;
	bra.uni 	$L__BB12_228;
$L__BB12_210:
	@%p238 bra 	$L__BB12_212;
	shl.b64 	%rd487, %rd123, 2;
	add.s64 	%rd488, %rd2, %rd487;
	st.global.u32 	[%rd488], %r1699;
	add.s64 	%rd489, %rd1, %rd487;
	st.global.f32 	[%rd489], %f81;
$L__BB12_212:
	mad.lo.s32 	%r925, %r91, 9, 1;
	cvt.u64.u32 	%rd490, %r925;
	setp.ne.s64 	%p245, %rd5, %rd490;
	setp.eq.s32 	%p246, %r124, %r125;
	and.pred  	%p247, %p245, %p246;
	@%p247 bra 	$L__BB12_214;
	shl.b64 	%rd491, %rd124, 2;
	add.s64 	%rd492, %rd2, %rd491;
	st.global.u32 	[%rd492], %r124;
	add.s64 	%rd493, %rd1, %rd491;
	st.global.f32 	[%rd493], %f82;
$L__BB12_214:
	not.pred 	%p248, %p1;
	@%p248 bra 	$L__BB12_216;
	shl.b64 	%rd494, %rd125, 2;
	add.s64 	%rd495, %rd2, %rd494;
	st.global.u32 	[%rd495], %r125;
	add.s64 	%rd496, %rd1, %rd494;
	st.global.f32 	[%rd496], %f83;
$L__BB12_216:
	not.pred 	%p249, %p2;
	@%p249 bra 	$L__BB12_218;
	shl.b64 	%rd497, %rd126, 2;
	add.s64 	%rd498, %rd2, %rd497;
	st.global.u32 	[%rd498], %r126;
	add.s64 	%rd499, %rd1, %rd497;
	st.global.f32 	[%rd499], %f84;
$L__BB12_218:
	not.pred 	%p250, %p3;
	@%p250 bra 	$L__BB12_220;
	shl.b64 	%rd500, %rd127, 2;
	add.s64 	%rd501, %rd2, %rd500;
	st.global.u32 	[%rd501], %r127;
	add.s64 	%rd502, %rd1, %rd500;
	st.global.f32 	[%rd502], %f85;
$L__BB12_220:
	mad.lo.s32 	%r926, %r91, 9, 5;
	cvt.u64.u32 	%rd503, %r926;
	setp.ne.s64 	%p251, %rd5, %rd503;
	setp.eq.s32 	%p252, %r128, %r129;
	and.pred  	%p253, %p251, %p252;
	@%p253 bra 	$L__BB12_222;
	shl.b64 	%rd504, %rd128, 2;
	add.s64 	%rd505, %rd2, %rd504;
	st.global.u32 	[%rd505], %r128;
	add.s64 	%rd506, %rd1, %rd504;
	st.global.f32 	[%rd506], %f86;
$L__BB12_222:
	not.pred 	%p254, %p4;
	@%p254 bra 	$L__BB12_224;
	shl.b64 	%rd507, %rd129, 2;
	add.s64 	%rd508, %rd2, %rd507;
	st.global.u32 	[%rd508], %r129;
	add.s64 	%rd509, %rd1, %rd507;
	st.global.f32 	[%rd509], %f87;
$L__BB12_224:
	not.pred 	%p255, %p5;
	@%p255 bra 	$L__BB12_226;
	shl.b64 	%rd510, %rd130, 2;
	add.s64 	%rd511, %rd2, %rd510;
	st.global.u32 	[%rd511], %r130;
	add.s64 	%rd512, %rd1, %rd510;
	st.global.f32 	[%rd512], %f88;
$L__BB12_226:
	mad.lo.s32 	%r927, %r91, 9, 8;
	cvt.u64.u32 	%rd513, %r927;
	setp.ne.s64 	%p256, %rd5, %rd513;
	setp.eq.s32 	%p257, %r131, %r132;
	and.pred  	%p258, %p256, %p257;
	@%p258 bra 	$L__BB12_228;
	shl.b64 	%rd514, %rd131, 2;
	add.s64 	%rd515, %rd2, %rd514;
	st.global.u32 	[%rd515], %r131;
	add.s64 	%rd516, %rd1, %rd514;
	st.global.f32 	[%rd516], %f89;
$L__BB12_228:
	setp.ne.s32 	%p279, %r91, 255;
	@%p279 bra 	$L__BB12_362;
	setp.ne.s64 	%p280, %rd5, 2304;
	@%p280 bra 	$L__BB12_231;
	shl.b64 	%rd533, %rd825, 2;
	add.s64 	%rd534, %rd2, %rd533;
	st.global.u32 	[%rd534], %r132;
	add.s64 	%rd535, %rd1, %rd533;
	st.global.f32 	[%rd535], %f80;
	add.s64 	%rd825, %rd825, 1;
$L__BB12_231:
	ld.param.u64 	%rd794, [_ZN6thrust24THRUST_300001_SM_1000_NS8cuda_cub4core6detail13_kernel_agentINS1_15__reduce_by_key16ReduceByKeyAgentIPiPfS7_S8_N4cuda3std3__48equal_toIiEENSB_4plusIfEEPllEEJS7_S8_S7_S8_SG_N3cub18CUB_300001_SM_100024ReduceByKeyScanTileStateIflLb1EEESD_SF_llEEEvDpT0__param_4];
	cvta.to.global.u64 	%rd536, %rd794;
	st.global.u64 	[%rd536], %rd825;
	bra.uni 	$L__BB12_362;
$L__BB12_232:
	cvt.u32.u64 	%r161, %rd5;
	shl.b64 	%rd224, %rd4, 2;
	add.s64 	%rd223, %rd217, %rd224;
	// begin inline asm
	ld.global.nc.u32 %r1709, [%rd223];
	// end inline asm
	mov.u32 	%r163, %tid.x;
	and.b32  	%r276, %r163, 31;
	and.b32  	%r277, %r163, 992;
	mul.lo.s32 	%r278, %r277, 9;
	or.b32  	%r164, %r278, %r276;
	setp.ge.u32 	%p15, %r164, %r161;
	shl.b32 	%r165, %r164, 2;
	cvt.u64.u32 	%rd225, %r165;
	add.s64 	%rd150, %rd223, %rd225;
	mov.u32 	%r1701, %r1709;
	@%p15 bra 	$L__BB12_234;
	// begin inline asm
	ld.global.nc.u32 %r1701, [%rd150];
	// end inline asm
$L__BB12_234:
	add.s32 	%r168, %r164, 32;
	setp.ge.u32 	%p16, %r168, %r161;
	mov.u32 	%r1702, %r1709;
	@%p16 bra 	$L__BB12_236;
	add.s64 	%rd227, %rd150, 128;
	// begin inline asm
	ld.global.nc.u32 %r1702, [%rd227];
	// end inline asm
$L__BB12_236:
	add.s32 	%r171, %r164, 64;
	setp.ge.u32 	%p17, %r171, %r161;
	mov.u32 	%r1703, %r1709;
	@%p17 bra 	$L__BB12_238;
	add.s64 	%rd228, %rd150, 256;
	// begin inline asm
	ld.global.nc.u32 %r1703, [%rd228];
	// end inline asm
$L__BB12_238:
	add.s32 	%r174, %r164, 96;
	setp.ge.u32 	%p18, %r174, %r161;
	mov.u32 	%r1704, %r1709;
	@%p18 bra 	$L__BB12_240;
	add.s64 	%rd229, %rd150, 384;
	// begin inline asm
	ld.global.nc.u32 %r1704, [%rd229];
	// end inline asm
$L__BB12_240:
	add.s32 	%r177, %r164, 128;
	setp.ge.u32 	%p19, %r177, %r161;
	mov.u32 	%r1705, %r1709;
	@%p19 bra 	$L__BB12_242;
	add.s64 	%rd230, %rd150, 512;
	// begin inline asm
	ld.global.nc.u32 %r1705, [%rd230];
	// end inline asm
$L__BB12_242:
	add.s32 	%r180, %r164, 160;
	setp.ge.u32 	%p20, %r180, %r161;
	mov.u32 	%r1706, %r1709;
	@%p20 bra 	$L__BB12_244;
	add.s64 	%rd231, %rd150, 640;
	// begin inline asm
	ld.global.nc.u32 %r1706, [%rd231];
	// end inline asm
$L__BB12_244:
	add.s32 	%r183, %r164, 192;
	setp.ge.u32 	%p21, %r183, %r161;
	mov.u32 	%r1707, %r1709;
	@%p21 bra 	$L__BB12_246;
	add.s64 	%rd232, %rd150, 768;
	// begin inline asm
	ld.global.nc.u32 %r1707, [%rd232];
	// end inline asm
$L__BB12_246:
	add.s32 	%r186, %r164, 224;
	setp.ge.u32 	%p22, %r186, %r161;
	mov.u32 	%r1708, %r1709;
	@%p22 bra 	$L__BB12_248;
	add.s64 	%rd233, %rd150, 896;
	// begin inline asm
	ld.global.nc.u32 %r1708, [%rd233];
	// end inline asm
$L__BB12_248:
	add.s32 	%r189, %r164, 256;
	setp.ge.u32 	%p23, %r189, %r161;
	@%p23 bra 	$L__BB12_250;
	add.s64 	%rd234, %rd150, 1024;
	// begin inline asm
	ld.global.nc.u32 %r1709, [%rd234];
	// end inline asm
$L__BB12_250:
	// begin inline asm
	mov.u32 %r288, %laneid;
	// end inline asm
	shr.u32 	%r193, %r163, 5;
	mad.lo.s32 	%r290, %r193, 288, %r288;
	shl.b32 	%r291, %r290, 2;
	mov.u32 	%r292, _ZN6thrust24THRUST_300001_SM_1000_NS8cuda_cub4core6detail5shmemE;
	add.s32 	%r194, %r292, %r291;
	st.shared.u32 	[%r194], %r1701;
	st.shared.u32 	[%r194+128], %r1702;
	st.shared.u32 	[%r194+256], %r1703;
	st.shared.u32 	[%r194+384], %r1704;
	st.shared.u32 	[%r194+512], %r1705;
	st.shared.u32 	[%r194+640], %r1706;
	st.shared.u32 	[%r194+768], %r1707;
	st.shared.u32 	[%r194+896], %r1708;
	st.shared.u32 	[%r194+1024], %r1709;
	bar.warp.sync 	-1;
	shl.b32 	%r293, %r288, 5;
	add.s32 	%r195, %r194, %r293;
	ld.shared.u32 	%r196, [%r195];
	ld.shared.u32 	%r197, [%r195+4];
	ld.shared.u32 	%r198, [%r195+8];
	ld.shared.u32 	%r199, [%r195+12];
	ld.shared.u32 	%r200, [%r195+16];
	ld.shared.u32 	%r201, [%r195+20];
	ld.shared.u32 	%r202, [%r195+24];
	ld.shared.u32 	%r203, [%r195+28];
	ld.shared.u32 	%r204, [%r195+32];
	setp.ne.s32 	%p24, %r163, 0;
	mov.b32 	%r1720, 0;
	@%p24 bra 	$L__BB12_252;
	add.s64 	%rd235, %rd223, -4;
	// begin inline asm
	ld.global.nc.u32 %r1720, [%rd235];
	// end inline asm
$L__BB12_252:
	setp.ge.u32 	%p25, %r164, %r161;
	bar.sync 	0;
	add.s64 	%rd236, %rd218, %rd224;
	// begin inline asm
	ld.global.nc.u32 %r1719, [%rd236];
	// end inline asm
	add.s64 	%rd151, %rd236, %rd225;
	mov.u32 	%r1711, %r1719;
	@%p25 bra 	$L__BB12_254;
	// begin inline asm
	ld.global.nc.u32 %r1711, [%rd151];
	// end inline asm
$L__BB12_254:
	setp.ge.u32 	%p26, %r168, %r161;
	mov.u32 	%r1712, %r1719;
	@%p26 bra 	$L__BB12_256;
	add.s64 	%rd240, %rd151, 128;
	// begin inline asm
	ld.global.nc.u32 %r1712, [%rd240];
	// end inline asm
$L__BB12_256:
	setp.ge.u32 	%p27, %r171, %r161;
	mov.u32 	%r1713, %r1719;
	@%p27 bra 	$L__BB12_258;
	add.s64 	%rd241, %rd151, 256;
	// begin inline asm
	ld.global.nc.u32 %r1713, [%rd241];
	// end inline asm
$L__BB12_258:
	setp.ge.u32 	%p28, %r174, %r161;
	mov.u32 	%r1714, %r1719;
	@%p28 bra 	$L__BB12_260;
	add.s64 	%rd242, %rd151, 384;
	// begin inline asm
	ld.global.nc.u32 %r1714, [%rd242];
	// end inline asm
$L__BB12_260:
	setp.ge.u32 	%p29, %r177, %r161;
	mov.u32 	%r1715, %r1719;
	@%p29 bra 	$L__BB12_262;
	add.s64 	%rd243, %rd151, 512;
	// begin inline asm
	ld.global.nc.u32 %r1715, [%rd243];
	// end inline asm
$L__BB12_262:
	setp.ge.u32 	%p30, %r180, %r161;
	mov.u32 	%r1716, %r1719;
	@%p30 bra 	$L__BB12_264;
	add.s64 	%rd244, %rd151, 640;
	// begin inline asm
	ld.global.nc.u32 %r1716, [%rd244];
	// end inline asm
$L__BB12_264:
	setp.ge.u32 	%p31, %r183, %r161;
	mov.u32 	%r1717, %r1719;
	@%p31 bra 	$L__BB12_266;
	add.s64 	%rd245, %rd151, 768;
	// begin inline asm
	ld.global.nc.u32 %r1717, [%rd245];
	// end inline asm
$L__BB12_266:
	setp.ge.u32 	%p32, %r186, %r161;
	mov.u32 	%r1718, %r1719;
	@%p32 bra 	$L__BB12_268;
	add.s64 	%rd246, %rd151, 896;
	// begin inline asm
	ld.global.nc.u32 %r1718, [%rd246];
	// end inline asm
$L__BB12_268:
	setp.ge.u32 	%p33, %r189, %r161;
	@%p33 bra 	$L__BB12_270;
	add.s64 	%rd247, %rd151, 1024;
	// begin inline asm
	ld.global.nc.u32 %r1719, [%rd247];
	// end inline asm
$L__BB12_270:
	setp.eq.s32 	%p34, %r163, 0;
	st.shared.u32 	[%r194], %r1711;
	st.shared.u32 	[%r194+128], %r1712;
	st.shared.u32 	[%r194+256], %r1713;
	st.shared.u32 	[%r194+384], %r1714;
	st.shared.u32 	[%r194+512], %r1715;
	st.shared.u32 	[%r194+640], %r1716;
	st.shared.u32 	[%r194+768], %r1717;
	st.shared.u32 	[%r194+896], %r1718;
	st.shared.u32 	[%r194+1024], %r1719;
	bar.warp.sync 	-1;
	ld.shared.f32 	%f90, [%r195];
	ld.shared.f32 	%f91, [%r195+4];
	ld.shared.f32 	%f92, [%r195+8];
	ld.shared.f32 	%f93, [%r195+12];
	ld.shared.f32 	%f94, [%r195+16];
	ld.shared.f32 	%f95, [%r195+20];
	ld.shared.f32 	%f96, [%r195+24];
	ld.shared.f32 	%f97, [%r195+28];
	ld.shared.f32 	%f98, [%r195+32];
	bar.sync 	0;
	shl.b32 	%r305, %r163, 2;
	add.s32 	%r307, %r292, %r305;
	add.s32 	%r226, %r307, 1240;
	st.shared.u32 	[%r307+1240], %r204;
	bar.sync 	0;
	@%p34 bra 	$L__BB12_272;
	ld.shared.u32 	%r1720, [%r226+-4];
$L__BB12_272:
	setp.ne.s32 	%p35, %r1720, %r196;
	setp.ne.s32 	%p36, %r196, %r197;
	setp.ne.s32 	%p37, %r197, %r198;
	setp.ne.s32 	%p38, %r198, %r199;
	setp.ne.s32 	%p39, %r199, %r200;
	setp.ne.s32 	%p40, %r200, %r201;
	setp.ne.s32 	%p41, %r201, %r202;
	setp.ne.s32 	%p42, %r202, %r203;
	setp.ne.s32 	%p43, %r203, %r204;
	mul.lo.s32 	%r428, %r163, 9;
	cvt.u64.u32 	%rd248, %r428;
	setp.eq.s64 	%p44, %rd5, %rd248;
	or.pred  	%p45, %p44, %p35;
	selp.u64 	%rd249, 1, 0, %p45;
	add.s32 	%r429, %r428, 1;
	cvt.u64.u32 	%rd250, %r429;
	setp.eq.s64 	%p46, %rd5, %rd250;
	or.pred  	%p6, %p46, %p36;
	selp.u64 	%rd251, 1, 0, %p6;
	add.s32 	%r430, %r428, 2;
	cvt.u64.u32 	%rd252, %r430;
	setp.eq.s64 	%p47, %rd5, %rd252;
	or.pred  	%p7, %p47, %p37;
	selp.u64 	%rd253, 1, 0, %p7;
	add.s32 	%r431, %r428, 3;
	cvt.u64.u32 	%rd254, %r431;
	setp.eq.s64 	%p48, %rd5, %rd254;
	or.pred  	%p8, %p48, %p38;
	selp.u64 	%rd255, 1, 0, %p8;
	add.s32 	%r432, %r428, 4;
	cvt.u64.u32 	%rd256, %r432;
	setp.eq.s64 	%p49, %rd5, %rd256;
	or.pred  	%p9, %p49, %p39;
	selp.u64 	%rd257, 1, 0, %p9;
	add.s32 	%r433, %r428, 5;
	cvt.u64.u32 	%rd258, %r433;
	setp.eq.s64 	%p50, %rd5, %rd258;
	or.pred  	%p51, %p50, %p40;
	selp.u64 	%rd259, 1, 0, %p51;
	add.s32 	%r434, %r428, 6;
	cvt.u64.u32 	%rd260, %r434;
	setp.eq.s64 	%p52, %rd5, %rd260;
	or.pred  	%p10, %p52, %p41;
	selp.u64 	%rd261, 1, 0, %p10;
	add.s32 	%r435, %r428, 7;
	cvt.u64.u32 	%rd262, %r435;
	setp.eq.s64 	%p53, %rd5, %rd262;
	or.pred  	%p54, %p53, %p42;
	selp.u64 	%rd263, 1, 0, %p54;
	add.s32 	%r436, %r428, 8;
	cvt.u64.u32 	%rd264, %r436;
	setp.eq.s64 	%p55, %rd5, %rd264;
	or.pred  	%p56, %p55, %p43;
	selp.u64 	%rd265, 1, 0, %p56;
	add.s64 	%rd266, %rd251, %rd249;
	add.f32 	%f140, %f90, %f91;
	selp.f32 	%f141, %f91, %f140, %p6;
	add.s64 	%rd267, %rd266, %rd253;
	add.f32 	%f142, %f141, %f92;
	selp.f32 	%f143, %f92, %f142, %p7;
	add.s64 	%rd268, %rd267, %rd255;
	add.f32 	%f144, %f143, %f93;
	selp.f32 	%f145, %f93, %f144, %p8;
	add.s64 	%rd269, %rd268, %rd257;
	add.f32 	%f146, %f145, %f94;
	selp.f32 	%f147, %f94, %f146, %p9;
	add.s64 	%rd270, %rd269, %rd259;
	add.f32 	%f148, %f147, %f95;
	selp.f32 	%f149, %f95, %f148, %p51;
	add.s64 	%rd271, %rd270, %rd261;
	add.f32 	%f150, %f149, %f96;
	selp.f32 	%f151, %f96, %f150, %p10;
	add.s64 	%rd272, %rd271, %rd263;
	add.f32 	%f152, %f151, %f97;
	selp.f32 	%f153, %f97, %f152, %p54;
	add.s64 	%rd273, %rd272, %rd265;
	mov.b64 	{%r309, %r314}, %rd273;
	add.f32 	%f154, %f153, %f98;
	selp.f32 	%f155, %f98, %f154, %p56;
	mov.b32 	%r425, 1;
	mov.b32 	%r426, 0;
	mov.b32 	%r427, -1;
	// begin inline asm
	shfl.sync.up.b32 %r308, %r309, %r425, %r426, %r427;
	// end inline asm
	// begin inline asm
	shfl.sync.up.b32 %r313, %r314, %r425, %r426, %r427;
	// end inline asm
	mov.b64 	%rd274, {%r308, %r313};
	mov.b32 	%r319, %f155;
	// begin inline asm
	shfl.sync.up.b32 %r318, %r319, %r425, %r426, %r427;
	// end inline asm
	mov.b32 	%f156, %r318;
	// begin inline asm
	shfl.sync.up.b32 %r323, %r324, %r425, %r426, %r427;
	// end inline asm
	setp.eq.s64 	%p57, %rd273, 0;
	add.f32 	%f157, %f155, %f156;
	selp.f32 	%f158, %f157, %f155, %p57;
	setp.lt.s32 	%p58, %r288, 1;
	selp.b64 	%rd275, 0, %rd274, %p58;
	add.s64 	%rd276, %rd275, %rd273;
	mov.b64 	{%r329, %r334}, %rd276;
	selp.f32 	%f159, %f155, %f158, %p58;
	mov.b32 	%r345, 2;
	// begin inline asm
	shfl.sync.up.b32 %r328, %r329, %r345, %r426, %r427;
	// end inline asm
	// begin inline asm
	shfl.sync.up.b32 %r333, %r334, %r345, %r426, %r427;
	// end inline asm
	mov.b64 	%rd277, {%r328, %r333};
	mov.b32 	%r339, %f159;
	// begin inline asm
	shfl.sync.up.b32 %r338, %r339, %r345, %r426, %r427;
	// end inline asm
	mov.b32 	%f160, %r338;
	// begin inline asm
	shfl.sync.up.b32 %r343, %r344, %r345, %r426, %r427;
	// end inline asm
	setp.eq.s64 	%p59, %rd276, 0;
	add.f32 	%f161, %f159, %f160;
	selp.f32 	%f162, %f161, %f159, %p59;
	setp.lt.s32 	%p60, %r288, 2;
	selp.b64 	%rd278, 0, %rd277, %p60;
	add.s64 	%rd279, %rd278, %rd276;
	mov.b64 	{%r349, %r354}, %rd279;
	selp.f32 	%f163, %f159, %f162, %p60;
	mov.b32 	%r365, 4;
	// begin inline asm
	shfl.sync.up.b32 %r348, %r349, %r365, %r426, %r427;
	// end inline asm
	// begin inline asm
	shfl.sync.up.b32 %r353, %r354, %r365, %r426, %r427;
	// end inline asm
	mov.b64 	%rd280, {%r348, %r353};
	mov.b32 	%r359, %f163;
	// begin inline asm
	shfl.sync.up.b32 %r358, %r359, %r365, %r426, %r427;
	// end inline asm
	mov.b32 	%f164, %r358;
	// begin inline asm
	shfl.sync.up.b32 %r363, %r364, %r365, %r426, %r427;
	// end inline asm
	setp.eq.s64 	%p61, %rd279, 0;
	add.f32 	%f165, %f163, %f164;
	selp.f32 	%f166, %f165, %f163, %p61;
	setp.lt.s32 	%p62, %r288, 4;
	selp.b64 	%rd281, 0, %rd280, %p62;
	add.s64 	%rd282, %rd281, %rd279;
	mov.b64 	{%r369, %r374}, %rd282;
	selp.f32 	%f167, %f163, %f166, %p62;
	mov.b32 	%r385, 8;
	// begin inline asm
	shfl.sync.up.b32 %r368, %r369, %r385, %r426, %r427;
	// end inline asm
	// begin inline asm
	shfl.sync.up.b32 %r373, %r374, %r385, %r426, %r427;
	// end inline asm
	mov.b64 	%rd283, {%r368, %r373};
	mov.b32 	%r379, %f167;
	// begin inline asm
	shfl.sync.up.b32 %r378, %r379, %r385, %r426, %r427;
	// end inline asm
	mov.b32 	%f168, %r378;
	// begin inline asm
	shfl.sync.up.b32 %r383, %r384, %r385, %r426, %r427;
	// end inline asm
	setp.eq.s64 	%p63, %rd282, 0;
	add.f32 	%f169, %f167, %f168;
	selp.f32 	%f170, %f169, %f167, %p63;
	setp.lt.s32 	%p64, %r288, 8;
	selp.b64 	%rd284, 0, %rd283, %p64;
	add.s64 	%rd285, %rd284, %rd282;
	mov.b64 	{%r389, %r394}, %rd285;
	selp.f32 	%f171, %f167, %f170, %p64;
	mov.b32 	%r405, 16;
	// begin inline asm
	shfl.sync.up.b32 %r388, %r389, %r405, %r426, %r427;
	// end inline asm
	// begin inline asm
	shfl.sync.up.b32 %r393, %r394, %r405, %r426, %r427;
	// end inline asm
	mov.b64 	%rd286, {%r388, %r393};
	mov.b32 	%r399, %f171;
	// begin inline asm
	shfl.sync.up.b32 %r398, %r399, %r405, %r426, %r427;
	// end inline asm
	mov.b32 	%f172, %r398;
	// begin inline asm
	shfl.sync.up.b32 %r403, %r404, %r405, %r426, %r427;
	// end inline asm
	setp.eq.s64 	%p65, %rd285, 0;
	add.f32 	%f173, %f171, %f172;
	selp.f32 	%f99, %f173, %f171, %p65;
	setp.lt.s32 	%p66, %r288, 16;
	selp.b64 	%rd287, 0, %rd286, %p66;
	add.s64 	%rd152, %rd287, %rd285;
	mov.b64 	{%r409, %r414}, %rd152;
	selp.f32 	%f174, %f171, %f99, %p66;
	// begin inline asm
	shfl.sync.up.b32 %r408, %r409, %r425, %r426, %r427;
	// end inline asm
	// begin inline asm
	shfl.sync.up.b32 %r413, %r414, %r425, %r426, %r427;
	// end inline asm
	mov.b64 	%rd837, {%r408, %r413};
	mov.b32 	%r419, %f174;
	// begin inline asm
	shfl.sync.up.b32 %r418, %r419, %r425, %r426, %r427;
	// end inline asm
	mov.b32 	%f510, %r418;
	// begin inline asm
	shfl.sync.up.b32 %r423, %r424, %r425, %r426, %r427;
	// end inline asm
	setp.ne.s32 	%p67, %r288, 31;
	@%p67 bra 	$L__BB12_274;
	shl.b32 	%r437, %r193, 4;
	mov.u32 	%r438, _ZN6thrust24THRUST_300001_SM_1000_NS8cuda_cub4core6detail5shmemE;
	add.s32 	%r439, %r438, %r437;
	st.shared.u64 	[%r439], %rd152;
	st.shared.f32 	[%r439+8], %f99;
$L__BB12_274:
	bar.sync 	0;
	ld.shared.u64 	%rd288, [_ZN6thrust24THRUST_300001_SM_1000_NS8cuda_cub4core6detail5shmemE];
	ld.shared.f32 	%f175, [_ZN6thrust24THRUST_300001_SM_1000_NS8cuda_cub4core6detail5shmemE+8];
	ld.shared.u64 	%rd289, [_ZN6thrust24THRUST_300001_SM_1000_NS8cuda_cub4core6detail5shmemE+16];
	ld.shared.f32 	%f176, [_ZN6thrust24THRUST_300001_SM_1000_NS8cuda_cub4core6detail5shmemE+24];
	add.s64 	%rd290, %rd289, %rd288;
	setp.eq.s64 	%p68, %rd289, 0;
	add.f32 	%f177, %f175, %f176;
	selp.f32 	%f178, %f177, %f176, %p68;
	setp.eq.s32 	%p69, %r193, 2;
	selp.b64 	%rd291, %rd290, %rd288, %p69;
	selp.f32 	%f179, %f178, %f175, %p69;
	ld.shared.u64 	%rd292, [_ZN6thrust24THRUST_300001_SM_1000_NS8cuda_cub4core6detail5shmemE+32];
	ld.shared.f32 	%f180, [_ZN6thrust24THRUST_300001_SM_1000_NS8cuda_cub4core6detail5shmemE+40];
	add.s64 	%rd293, %rd292, %rd290;
	setp.eq.s64 	%p70, %rd292, 0;
	add.f32 	%f181, %f178, %f180;
	selp.f32 	%f182, %f181, %f180, %p70;
	setp.eq.s32 	%p71, %r193, 3;
	selp.b64 	%rd294, %rd293, %rd291, %p71;
	selp.f32 	%f183, %f182, %f179, %p71;
	ld.shared.u64 	%rd295, [_ZN6thrust24THRUST_300001_SM_1000_NS8cuda_cub4core6detail5shmemE+48];
	ld.shared.f32 	%f184, [_ZN6thrust24THRUST_300001_SM_1000_NS8cuda_cub4core6detail5shmemE+56];
	add.s64 	%rd296, %rd295, %rd293;
	setp.eq.s64 	%p72, %rd295, 0;
	add.f32 	%f185, %f182, %f184;
	selp.f32 	%f186, %f185, %f184, %p72;
	setp.eq.s32 	%p73, %r193, 4;
	selp.b64 	%rd297, %rd296, %rd294, %p73;
	selp.f32 	%f187, %f186, %f183, %p73;
	ld.shared.u64 	%rd298, [_ZN6thrust24THRUST_300001_SM_1000_NS8cuda_cub4core6detail5shmemE+64];
	ld.shared.f32 	%f188, [_ZN6thrust24THRUST_300001_SM_1000_NS8cuda_cub4core6detail5shmemE+72];
	add.s64 	%rd299, %rd298, %rd296;
	setp.eq.s64 	%p74, %rd298, 0;
	add.f32 	%f189, %f186, %f188;
	selp.f32 	%f190, %f189, %f188, %p74;
	setp.eq.s32 	%p75, %r193, 5;
	selp.b64 	%rd300, %rd299, %rd297, %p75;
	selp.f32 	%f191, %f190, %f187, %p75;
	ld.shared.u64 	%rd301, [_ZN6thrust24THRUST_300001_SM_1000_NS8cuda_cub4core6detail5shmemE+80];
	ld.shared.f32 	%f192, [_ZN6thrust24THRUST_300001_SM_1000_NS8cuda_cub4core6detail5shmemE+88];
	add.s64 	%rd302, %rd301, %rd299;
	setp.eq.s64 	%p76, %rd301, 0;
	add.f32 	%f193, %f190, %f192;
	selp.f32 	%f194, %f193, %f192, %p76;
	setp.eq.s32 	%p77, %r193, 6;
	selp.b64 	%rd303, %rd302, %rd300, %p77;
	selp.f32 	%f195, %f194, %f191, %p77;
	ld.shared.u64 	%rd304, [_ZN6thrust24THRUST_300001_SM_1000_NS8cuda_cub4core6detail5shmemE+96];
	ld.shared.f32 	%f196, [_ZN6thrust24THRUST_300001_SM_1000_NS8cuda_cub4core6detail5shmemE+104];
	add.s64 	%rd305, %rd304, %rd302;
	setp.eq.s64 	%p78, %rd304, 0;
	add.f32 	%f197, %f194, %f196;
	selp.f32 	%f198, %f197, %f196, %p78;
	setp.eq.s32 	%p79, %r193, 7;
	selp.b64 	%rd154, %rd305, %rd303, %p79;
	selp.f32 	%f101, %f198, %f195, %p79;
	ld.shared.u64 	%rd306, [_ZN6thrust24THRUST_300001_SM_1000_NS8cuda_cub4core6detail5shmemE+112];
	ld.shared.f32 	%f199, [_ZN6thrust24THRUST_300001_SM_1000_NS8cuda_cub4core6detail5shmemE+120];
	add.s64 	%rd155, %rd306, %rd305;
	setp.eq.s64 	%p80, %rd306, 0;
	add.f32 	%f200, %f198, %f199;
	selp.f32 	%f102, %f200, %f199, %p80;
	setp.lt.u32 	%p81, %r163, 32;
	@%p81 bra 	$L__BB12_276;
	setp.eq.s64 	%p82, %rd837, 0;
	add.f32 	%f201, %f101, %f510;
	selp.f32 	%f202, %f201, %f510, %p82;
	setp.eq.s32 	%p83, %r288, 0;
	selp.b64 	%rd307, 0, %rd837, %p83;
	add.s64 	%rd837, %rd154, %rd307;
	selp.f32 	%f510, %f101, %f202, %p83;
	bra.uni 	$L__BB12_312;
$L__BB12_276:
	setp.ne.s32 	%p84, %r163, 0;
	mul.wide.u32 	%rd308, %r1, 16;
	add.s64 	%rd157, %rd3, %rd308;
	@%p84 bra 	$L__BB12_278;
	st.shared.u64 	[_ZN6thrust24THRUST_300001_SM_1000_NS8cuda_cub4core6detail5shmemE+200], %rd155;
	st.shared.f32 	[_ZN6thrust24THRUST_300001_SM_1000_NS8cuda_cub4core6detail5shmemE+208], %f102;
	add.s64 	%rd309, %rd157, 512;
	mov.b32 	%r440, %f102;
	mov.b32 	%r441, 100;
	mov.b64 	%rd310, {%r440, %r441};
	// begin inline asm
	st.relaxed.gpu.v2.u64 [%rd309], {%rd310, %rd155};
	// end inline asm
$L__BB12_278:
	mov.u32 	%r442, %nctaid.x;
	setp.gt.u32 	%p85, %r442, 499;
	@%p85 bra 	$L__BB12_280;
	membar.cta;
	bra.uni 	$L__BB12_281;
$L__BB12_280:
	mov.b32 	%r443, 450;
	// begin inline asm
	nanosleep.u32 %r443;
	// end inline asm
$L__BB12_281:
	mul.wide.u32 	%rd312, %r163, 16;
	xor.b64  	%rd313, %rd312, -16;
	add.s64 	%rd314, %rd157, %rd313;
	add.s64 	%rd158, %rd314, 512;
$L__BB12_282:
	// begin inline asm
	ld.relaxed.gpu.v2.u64 {%rd315, %rd827}, [%rd158];
	// end inline asm
	mov.b64 	{%r444, %r1721}, %rd315;
	setp.eq.s32 	%p86, %r1721, 99;
	mov.b32 	%r445, -1;
	vote.sync.any.pred 	%p87, %p86, %r445;
	@%p87 bra 	$L__BB12_282;
	mov.b32 	%f500, %r444;
	setp.eq.s32 	%p88, %r1721, 101;
	mov.b32 	%r467, -1;
	vote.sync.ballot.b32 	%r469, %p88, %r467;
	// begin inline asm
	mov.u32 %r447, %lanemask_ge;
	// end inline asm
	and.b32  	%r470, %r469, %r447;
	or.b32  	%r471, %r470, -2147483648;
	add.s32 	%r472, %r471, -1;
	not.b32 	%r473, %r471;
	and.b32  	%r474, %r473, %r472;
	popc.b32 	%r231, %r474;
	mov.b64 	{%r449, %r454}, %rd827;
	mov.b32 	%r465, 1;
	// begin inline asm
	shfl.sync.down.b32 %r448, %r449, %r465, %r231, %r467;
	// end inline asm
	// begin inline asm
	shfl.sync.down.b32 %r453, %r454, %r465, %r231, %r467;
	// end inline asm
	// begin inline asm
	shfl.sync.down.b32 %r458, %r444, %r465, %r231, %r467;
	// end inline asm
	// begin inline asm
	shfl.sync.down.b32 %r463, %r464, %r465, %r231, %r467;
	// end inline asm
	setp.ge.s32 	%p90, %r288, %r231;
	@%p90 bra 	$L__BB12_285;
	mov.b32 	%f203, %r458;
	mov.b64 	%rd318, {%r448, %r453};
	add.s64 	%rd161, %rd827, %rd318;
	setp.eq.s64 	%p91, %rd827, 0;
	add.f32 	%f204, %f500, %f203;
	selp.f32 	%f500, %f204, %f500, %p91;
	mov.u64 	%rd827, %rd161;
$L__BB12_285:
	mov.b64 	{%r476, %r481}, %rd827;
	mov.b32 	%r492, 2;
	mov.b32 	%r494, -1;
	// begin inline asm
	shfl.sync.down.b32 %r475, %r476, %r492, %r231, %r494;
	// end inline asm
	// begin inline asm
	shfl.sync.down.b32 %r480, %r481, %r492, %r231, %r494;
	// end inline asm
	mov.b32 	%r486, %f500;
	// begin inline asm
	shfl.sync.down.b32 %r485, %r486, %r492, %r231, %r494;
	// end inline asm
	// begin inline asm
	shfl.sync.down.b32 %r490, %r491, %r492, %r231, %r494;
	// end inline asm
	add.s32 	%r238, %r288, 2;
	setp.gt.s32 	%p92, %r238, %r231;
	@%p92 bra 	$L__BB12_287;
	mov.b32 	%f205, %r485;
	mov.b64 	%rd319, {%r475, %r480};
	add.s64 	%rd163, %rd827, %rd319;
	setp.eq.s64 	%p93, %rd827, 0;
	add.f32 	%f206, %f500, %f205;
	selp.f32 	%f500, %f206, %f500, %p93;
	mov.u64 	%rd827, %rd163;
$L__BB12_287:
	mov.b64 	{%r496, %r501}, %rd827;
	mov.b32 	%r512, 4;
	mov.b32 	%r514, -1;
	// begin inline asm
	shfl.sync.down.b32 %r495, %r496, %r512, %r231, %r514;
	// end inline asm
	// begin inline asm
	shfl.sync.down.b32 %r500, %r501, %r512, %r231, %r514;
	// end inline asm
	mov.b32 	%r506, %f500;
	// begin inline asm
	shfl.sync.down.b32 %r505, %r506, %r512, %r231, %r514;
	// end inline asm
	// begin inline asm
	shfl.sync.down.b32 %r510, %r511, %r512, %r231, %r514;
	// end inline asm
	add.s32 	%r242, %r288, 4;
	setp.gt.s32 	%p94, %r242, %r231;
	@%p94 bra 	$L__BB12_289;
	mov.b32 	%f207, %r505;
	mov.b64 	%rd320, {%r495, %r500};
	add.s64 	%rd165, %rd827, %rd320;
	setp.eq.s64 	%p95, %rd827, 0;
	add.f32 	%f208, %f500, %f207;
	selp.f32 	%f500, %f208, %f500, %p95;
	mov.u64 	%rd827, %rd165;
$L__BB12_289:
	mov.b64 	{%r516, %r521}, %rd827;
	mov.b32 	%r532, 8;
	mov.b32 	%r534, -1;
	// begin inline asm
	shfl.sync.down.b32 %r515, %r516, %r532, %r231, %r534;
	// end inline asm
	// begin inline asm
	shfl.sync.down.b32 %r520, %r521, %r532, %r231, %r534;
	// end inline asm
	mov.b32 	%r526, %f500;
	// begin inline asm
	shfl.sync.down.b32 %r525, %r526, %r532, %r231, %r534;
	// end inline asm
	// begin inline asm
	shfl.sync.down.b32 %r530, %r531, %r532, %r231, %r534;
	// end inline asm
	add.s32 	%r246, %r288, 8;
	setp.gt.s32 	%p96, %r246, %r231;
	@%p96 bra 	$L__BB12_291;
	mov.b32 	%f209, %r525;
	mov.b64 	%rd321, {%r515, %r520};
	add.s64 	%rd167, %rd827, %rd321;
	setp.eq.s64 	%p97, %rd827, 0;
	add.f32 	%f210, %f500, %f209;
	selp.f32 	%f500, %f210, %f500, %p97;
	mov.u64 	%rd827, %rd167;
$L__BB12_291:
	mov.b64 	{%r536, %r541}, %rd827;
	mov.b32 	%r552, 16;
	mov.b32 	%r554, -1;
	// begin inline asm
	shfl.sync.down.b32 %r535, %r536, %r552, %r231, %r554;
	// end inline asm
	// begin inline asm
	shfl.sync.down.b32 %r540, %r541, %r552, %r231, %r554;
	// end inline asm
	mov.b32 	%r546, %f500;
	// begin inline asm
	shfl.sync.down.b32 %r545, %r546, %r552, %r231, %r554;
	// end inline asm
	// begin inline asm
	shfl.sync.down.b32 %r550, %r551, %r552, %r231, %r554;
	// end inline asm
	add.s32 	%r250, %r288, 16;
	setp.gt.s32 	%p98, %r250, %r231;
	@%p98 bra 	$L__BB12_293;
	mov.b32 	%f211, %r545;
	mov.b64 	%rd322, {%r535, %r540};
	add.s64 	%rd169, %rd827, %rd322;
	setp.eq.s64 	%p99, %rd827, 0;
	add.f32 	%f212, %f500, %f211;
	selp.f32 	%f500, %f212, %f500, %p99;
	mov.u64 	%rd827, %rd169;
$L__BB12_293:
	not.b32 	%r555, %r163;
	add.s32 	%r1722, %r1, %r555;
	add.s64 	%rd171, %rd3, 512;
$L__BB12_294:
	setp.ne.s32 	%p100, %r1721, 101;
	mov.b32 	%r556, -1;
	vote.sync.all.pred 	%p101, %p100, %r556;
	not.pred 	%p102, %p101;
	@%p102 bra 	$L__BB12_308;
	mul.wide.s32 	%rd396, %r1722, 16;
	add.s64 	%rd397, %rd171, %rd396;
	add.s64 	%rd395, %rd397, -512;
$L__BB12_296:
	// begin inline asm
	ld.relaxed.gpu.v2.u64 {%rd393, %rd833}, [%rd395];
	// end inline asm
	mov.b64 	{%r648, %r1721}, %rd393;
	setp.eq.s32 	%p154, %r1721, 99;
	mov.b32 	%r649, -1;
	vote.sync.any.pred 	%p155, %p154, %r649;
	@%p155 bra 	$L__BB12_296;
	mov.b32 	%f506, %r648;
	setp.eq.s32 	%p156, %r1721, 101;
	mov.b32 	%r670, -1;
	vote.sync.ballot.b32 	%r672, %p156, %r670;
	and.b32  	%r673, %r672, %r447;
	or.b32  	%r674, %r673, -2147483648;
	add.s32 	%r675, %r674, -1;
	not.b32 	%r676, %r674;
	and.b32  	%r677, %r676, %r675;
	popc.b32 	%r255, %r677;
	mov.b64 	{%r652, %r657}, %rd833;
	mov.b32 	%r668, 1;
	// begin inline asm
	shfl.sync.down.b32 %r651, %r652, %r668, %r255, %r670;
	// end inline asm
	// begin inline asm
	shfl.sync.down.b32 %r656, %r657, %r668, %r255, %r670;
	// end inline asm
	// begin inline asm
	shfl.sync.down.b32 %r661, %r648, %r668, %r255, %r670;
	// end inline asm
	// begin inline asm
	shfl.sync.down.b32 %r666, %r667, %r668, %r255, %r670;
	// end inline asm
	setp.ge.s32 	%p158, %r288, %r255;
	@%p158 bra 	$L__BB12_299;
	mov.b32 	%f225, %r661;
	mov.b64 	%rd398, {%r651, %r656};
	add.s64 	%rd175, %rd833, %rd398;
	setp.eq.s64 	%p159, %rd833, 0;
	add.f32 	%f226, %f506, %f225;
	selp.f32 	%f506, %f226, %f506, %p159;
	mov.u64 	%rd833, %rd175;
$L__BB12_299:
	mov.b64 	{%r679, %r684}, %rd833;
	mov.b32 	%r695, 2;
	mov.b32 	%r697, -1;
	// begin inline asm
	shfl.sync.down.b32 %r678, %r679, %r695, %r255, %r697;
	// end inline asm
	// begin inline asm
	shfl.sync.down.b32 %r683, %r684, %r695, %r255, %r697;
	// end inline asm
	mov.b32 	%r689, %f506;
	// begin inline asm
	shfl.sync.down.b32 %r688, %r689, %r695, %r255, %r697;
	// end inline asm
	// begin inline asm
	shfl.sync.down.b32 %r693, %r694, %r695, %r255, %r697;
	// end inline asm
	setp.gt.s32 	%p160, %r238, %r255;
	@%p160 bra 	$L__BB12_301;
	mov.b32 	%f227, %r688;
	mov.b64 	%rd399, {%r678, %r683};
	add.s64 	%rd177, %rd833, %rd399;
	setp.eq.s64 	%p161, %rd833, 0;
	add.f32 	%f228, %f506, %f227;
	selp.f32 	%f506, %f228, %f506, %p161;
	mov.u64 	%rd833, %rd177;
$L__BB12_301:
	mov.b64 	{%r699, %r704}, %rd833;
	mov.b32 	%r715, 4;
	mov.b32 	%r717, -1;
	// begin inline asm
	shfl.sync.down.b32 %r698, %r699, %r715, %r255, %r717;
	// end inline asm
	// begin inline asm
	shfl.sync.down.b32 %r703, %r704, %r715, %r255, %r717;
	// end inline asm
	mov.b32 	%r709, %f506;
	// begin inline asm
	shfl.sync.down.b32 %r708, %r709, %r715, %r255, %r717;
	// end inline asm
	// begin inline asm
	shfl.sync.down.b32 %r713, %r714, %r715, %r255, %r717;
	// end inline asm
	setp.gt.s32 	%p162, %r242, %r255;
	@%p162 bra 	$L__BB12_303;
	mov.b32 	%f229, %r708;
	mov.b64 	%rd400, {%r698, %r703};
	add.s64 	%rd179, %rd833, %rd400;
	setp.eq.s64 	%p163, %rd833, 0;
	add.f32 	%f230, %f506, %f229;
	selp.f32 	%f506, %f230, %f506, %p163;
	mov.u64 	%rd833, %rd179;
$L__BB12_303:
	mov.b64 	{%r719, %r724}, %rd833;
	mov.b32 	%r735, 8;
	mov.b32 	%r737, -1;
	// begin inline asm
	shfl.sync.down.b32 %r718, %r719, %r735, %r255, %r737;
	// end inline asm
	// begin inline asm
	shfl.sync.down.b32 %r723, %r724, %r735, %r255, %r737;
	// end inline asm
	mov.b32 	%r729, %f506;
	// begin inline asm
	shfl.sync.down.b32 %r728, %r729, %r735, %r255, %r737;
	// end inline asm
	// begin inline asm
	shfl.sync.down.b32 %r733, %r734, %r735, %r255, %r737;
	// end inline asm
	setp.gt.s32 	%p164, %r246, %r255;
	@%p164 bra 	$L__BB12_305;
	mov.b32 	%f231, %r728;
	mov.b64 	%rd401, {%r718, %r723};
	add.s64 	%rd181, %rd833, %rd401;
	setp.eq.s64 	%p165, %rd833, 0;
	add.f32 	%f232, %f506, %f231;
	selp.f32 	%f506, %f232, %f506, %p165;
	mov.u64 	%rd833, %rd181;
$L__BB12_305:
	mov.b64 	{%r739, %r744}, %rd833;
	mov.b32 	%r755, 16;
	mov.b32 	%r757, -1;
	// begin inline asm
	shfl.sync.down.b32 %r738, %r739, %r755, %r255, %r757;
	// end inline asm
	// begin inline asm
	shfl.sync.down.b32 %r743, %r744, %r755, %r255, %r757;
	// end inline asm
	mov.b32 	%r749, %f506;
	// begin inline asm
	shfl.sync.down.b32 %r748, %r749, %r755, %r255, %r757;
	// end inline asm
	// begin inline asm
	shfl.sync.down.b32 %r753, %r754, %r755, %r255, %r757;
	// end inline asm
	setp.gt.s32 	%p166, %r250, %r255;
	@%p166 bra 	$L__BB12_307;
	mov.b32 	%f233, %r748;
	mov.b64 	%rd402, {%r738, %r743};
	add.s64 	%rd183, %rd833, %rd402;
	setp.eq.s64 	%p167, %rd833, 0;
	add.f32 	%f234, %f506, %f233;
	selp.f32 	%f506, %f234, %f506, %p167;
	mov.u64 	%rd833, %rd183;
$L__BB12_307:
	add.s64 	%rd185, %rd833, %rd827;
	setp.eq.s64 	%p168, %rd827, 0;
	add.f32 	%f235, %f500, %f506;
	selp.f32 	%f500, %f235, %f500, %p168;
	add.s32 	%r1722, %r1722, -32;
	mov.u64 	%rd827, %rd185;
	bra.uni 	$L__BB12_294;
$L__BB12_308:
	setp.ne.s32 	%p103, %r163, 0;
	@%p103 bra 	$L__BB12_310;
	add.s64 	%rd325, %rd827, %rd155;
	setp.eq.s64 	%p104, %rd155, 0;
	add.f32 	%f213, %f102, %f500;
	selp.f32 	%f214, %f213, %f102, %p104;
	add.s64 	%rd323, %rd157, 512;
	mov.b32 	%r558, %f214;
	mov.b32 	%r559, 101;
	mov.b64 	%rd324, {%r558, %r559};
	// begin inline asm
	st.relaxed.gpu.v2.u64 [%rd323], {%rd324, %rd325};
	// end inline asm
	st.shared.u64 	[_ZN6thrust24THRUST_300001_SM_1000_NS8cuda_cub4core6detail5shmemE+168], %rd827;
	st.shared.f32 	[_ZN6thrust24THRUST_300001_SM_1000_NS8cuda_cub4core6detail5shmemE+176], %f500;
	st.shared.u64 	[_ZN6thrust24THRUST_300001_SM_1000_NS8cuda_cub4core6detail5shmemE+184], %rd325;
	st.shared.f32 	[_ZN6thrust24THRUST_300001_SM_1000_NS8cuda_cub4core6detail5shmemE+192], %f214;
$L__BB12_310:
	setp.ne.s32 	%p105, %r288, 0;
	@%p105 bra 	$L__BB12_312;
	st.shared.u64 	[_ZN6thrust24THRUST_300001_SM_1000_NS8cuda_cub4core6detail5shmemE+136], %rd827;
	st.shared.f32 	[_ZN6thrust24THRUST_300001_SM_1000_NS8cuda_cub4core6detail5shmemE+144], %f500;
	mov.u64 	%rd837, %rd827;
	mov.f32 	%f510, %f500;
$L__BB12_312:
	setp.eq.s32 	%p106, %r163, 0;
	bar.sync 	0;
	@%p106 bra 	$L__BB12_314;
	ld.shared.f32 	%f215, [_ZN6thrust24THRUST_300001_SM_1000_NS8cuda_cub4core6detail5shmemE+144];
	ld.shared.u64 	%rd326, [_ZN6thrust24THRUST_300001_SM_1000_NS8cuda_cub4core6detail5shmemE+136];
	add.s64 	%rd187, %rd326, %rd837;
	setp.eq.s64 	%p107, %rd837, 0;
	add.f32 	%f216, %f510, %f215;
	selp.f32 	%f510, %f216, %f510, %p107;
	mov.u64 	%rd837, %rd187;
$L__BB12_314:
	mul.lo.s32 	%r560, %r163, 9;
	cvt.u64.u32 	%rd327, %r560;
	setp.eq.s64 	%p108, %rd5, %rd327;
	setp.ne.s32 	%p109, %r1720, %r196;
	or.pred  	%p110, %p108, %p109;
	selp.u64 	%rd328, 1, 0, %p110;
	add.s64 	%rd189, %rd837, %rd328;
	add.f32 	%f217, %f510, %f90;
	selp.f32 	%f131, %f90, %f217, %p110;
	selp.u64 	%rd329, 1, 0, %p6;
	add.s64 	%rd330, %rd329, %rd328;
	add.s64 	%rd190, %rd330, %rd837;
	add.f32 	%f218, %f131, %f91;
	selp.f32 	%f132, %f91, %f218, %p6;
	selp.u64 	%rd331, 1, 0, %p7;
	add.s64 	%rd191, %rd190, %rd331;
	add.f32 	%f219, %f132, %f92;
	selp.f32 	%f133, %f92, %f219, %p7;
	selp.u64 	%rd332, 1, 0, %p8;
	add.s64 	%rd192, %rd191, %rd332;
	add.f32 	%f220, %f133, %f93;
	selp.f32 	%f134, %f93, %f220, %p8;
	selp.u64 	%rd333, 1, 0, %p9;
	add.s64 	%rd193, %rd192, %rd333;
	add.f32 	%f221, %f134, %f94;
	selp.f32 	%f135, %f94, %f221, %p9;
	add.s32 	%r561, %r560, 5;
	cvt.u64.u32 	%rd334, %r561;
	setp.eq.s64 	%p111, %rd5, %rd334;
	setp.ne.s32 	%p112, %r200, %r201;
	or.pred  	%p113, %p111, %p112;
	selp.u64 	%rd335, 1, 0, %p113;
	add.s64 	%rd194, %rd193, %rd335;
	add.f32 	%f222, %f135, %f95;
	selp.f32 	%f136, %f95, %f222, %p113;
	selp.u64 	%rd336, 1, 0, %p10;
	add.s64 	%rd195, %rd194, %rd336;
	add.f32 	%f223, %f136, %f96;
	selp.f32 	%f137, %f96, %f223, %p10;
	add.s32 	%r562, %r560, 7;
	cvt.u64.u32 	%rd337, %r562;
	setp.eq.s64 	%p114, %rd5, %rd337;
	setp.ne.s32 	%p115, %r202, %r203;
	or.pred  	%p11, %p114, %p115;
	selp.u64 	%rd338, 1, 0, %p11;
	add.s64 	%rd196, %rd195, %rd338;
	add.f32 	%f224, %f137, %f97;
	selp.f32 	%f138, %f97, %f224, %p11;
	ld.shared.u64 	%rd197, [_ZN6thrust24THRUST_300001_SM_1000_NS8cuda_cub4core6detail5shmemE+200];
	ld.shared.u64 	%rd844, [_ZN6thrust24THRUST_300001_SM_1000_NS8cuda_cub4core6detail5shmemE+184];
	ld.shared.f32 	%f139, [_ZN6thrust24THRUST_300001_SM_1000_NS8cuda_cub4core6detail5shmemE+192];
	ld.shared.u64 	%rd199, [_ZN6thrust24THRUST_300001_SM_1000_NS8cuda_cub4core6detail5shmemE+168];
	setp.lt.s64 	%p116, %rd197, 257;
	@%p116 bra 	$L__BB12_340;
	bar.sync 	0;
	mul.lo.s32 	%r566, %r163, 9;
	cvt.u64.u32 	%rd369, %r566;
	setp.ne.s64 	%p132, %rd5, %rd369;
	setp.eq.s32 	%p133, %r1720, %r196;
	and.pred  	%p134, %p132, %p133;
	@%p134 bra 	$L__BB12_317;
	cvt.u32.u64 	%r567, %rd199;
	cvt.u32.u64 	%r568, %rd837;
	sub.s32 	%r569, %r568, %r567;
	shl.b32 	%r570, %r569, 3;
	mov.u32 	%r571, _ZN6thrust24THRUST_300001_SM_1000_NS8cuda_cub4core6detail5shmemE;
	add.s32 	%r572, %r571, %r570;
	mov.b32 	%r573, %f510;
	st.shared.v2.u32 	[%r572], {%r1720, %r573};
$L__BB12_317:
	not.pred 	%p135, %p6;
	@%p135 bra 	$L__BB12_319;
	cvt.u32.u64 	%r574, %rd199;
	cvt.u32.u64 	%r575, %rd189;
	sub.s32 	%r576, %r575, %r574;
	shl.b32 	%r577, %r576, 3;
	mov.u32 	%r578, _ZN6thrust24THRUST_300001_SM_1000_NS8cuda_cub4core6detail5shmemE;
	add.s32 	%r579, %r578, %r577;
	mov.b32 	%r580, %f131;
	st.shared.v2.u32 	[%r579], {%r196, %r580};
$L__BB12_319:
	not.pred 	%p136, %p7;
	@%p136 bra 	$L__BB12_321;
	cvt.u32.u64 	%r581, %rd199;
	cvt.u32.u64 	%r582, %rd190;
	sub.s32 	%r583, %r582, %r581;
	shl.b32 	%r584, %r583, 3;
	mov.u32 	%r585, _ZN6thrust24THRUST_300001_SM_1000_NS8cuda_cub4core6detail5shmemE;
	add.s32 	%r586, %r585, %r584;
	mov.b32 	%r587, %f132;
	st.shared.v2.u32 	[%r586], {%r197, %r587};
$L__BB12_321:
	not.pred 	%p137, %p8;
	@%p137 bra 	$L__BB12_323;
	cvt.u32.u64 	%r588, %rd199;
	cvt.u32.u64 	%r589, %rd191;
	sub.s32 	%r590, %r589, %r588;
	shl.b32 	%r591, %r590, 3;
	mov.u32 	%r592, _ZN6thrust24THRUST_300001_SM_1000_NS8cuda_cub4core6detail5shmemE;
	add.s32 	%r593, %r592, %r591;
	mov.b32 	%r594, %f133;
	st.shared.v2.u32 	[%r593], {%r198, %r594};
$L__BB12_323:
	not.pred 	%p138, %p9;
	@%p138 bra 	$L__BB12_325;
	cvt.u32.u64 	%r595, %rd199;
	cvt.u32.u64 	%r596, %rd192;
	sub.s32 	%r597, %r596, %r595;
	shl.b32 	%r598, %r597, 3;
	mov.u32 	%r599, _ZN6thrust24THRUST_300001_SM_1000_NS8cuda_cub4core6detail5shmemE;
	add.s32 	%r600, %r599, %r598;
	mov.b32 	%r601, %f134;
	st.shared.v2.u32 	[%r600], {%r199, %r601};
$L__BB12_325:
	mad.lo.s32 	%r602, %r163, 9, 5;
	cvt.u64.u32 	%rd370, %r602;
	setp.ne.s64 	%p139, %rd5, %rd370;
	setp.eq.s32 	%p140, %r200, %r201;
	and.pred  	%p141, %p139, %p140;
	@%p141 bra 	$L__BB12_327;
	cvt.u32.u64 	%r603, %rd199;
	cvt.u32.u64 	%r604, %rd193;
	sub.s32 	%r605, %r604, %r603;
	shl.b32 	%r606, %r605, 3;
	mov.u32 	%r607, _ZN6thrust24THRUST_300001_SM_1000_NS8cuda_cub4core6detail5shmemE;
	add.s32 	%r608, %r607, %r606;
	mov.b32 	%r609, %f135;
	st.shared.v2.u32 	[%r608], {%r200, %r609};
$L__BB12_327:
	not.pred 	%p142, %p10;
	@%p142 bra 	$L__BB12_329;
	cvt.u32.u64 	%r610, %rd199;
	cvt.u32.u64 	%r611, %rd194;
	sub.s32 	%r612, %r611, %r610;
	shl.b32 	%r613, %r612, 3;
	mov.u32 	%r614, _ZN6thrust24THRUST_300001_SM_1000_NS8cuda_cub4core6detail5shmemE;
	add.s32 	%r615, %r614, %r613;
	mov.b32 	%r616, %f136;
	st.shared.v2.u32 	[%r615], {%r201, %r616};
$L__BB12_329:
	not.pred 	%p143, %p11;
	@%p143 bra 	$L__BB12_331;
	cvt.u32.u64 	%r617, %rd199;
	cvt.u32.u64 	%r618, %rd195;
	sub.s32 	%r619, %r618, %r617;
	shl.b32 	%r620, %r619, 3;
	mov.u32 	%r621, _ZN6thrust24THRUST_300001_SM_1000_NS8cuda_cub4core6detail5shmemE;
	add.s32 	%r622, %r621, %r620;
	mov.b32 	%r623, %f137;
	st.shared.v2.u32 	[%r622], {%r202, %r623};
$L__BB12_331:
	mad.lo.s32 	%r624, %r163, 9, 8;
	cvt.u64.u32 	%rd371, %r624;
	setp.ne.s64 	%p144, %rd5, %rd371;
	setp.eq.s32 	%p145, %r203, %r204;
	and.pred  	%p146, %p144, %p145;
	@%p146 bra 	$L__BB12_333;
	cvt.u32.u64 	%r625, %rd199;
	cvt.u32.u64 	%r626, %rd196;
	sub.s32 	%r627, %r626, %r625;
	shl.b32 	%r628, %r627, 3;
	mov.u32 	%r629, _ZN6thrust24THRUST_300001_SM_1000_NS8cuda_cub4core6detail5shmemE;
	add.s32 	%r630, %r629, %r628;
	mov.b32 	%r631, %f138;
	st.shared.v2.u32 	[%r630], {%r203, %r631};
$L__BB12_333:
	bar.sync 	0;
	cvt.u64.u32 	%rd843, %r163;
	setp.le.u64 	%p147, %rd197, %rd843;
	@%p147 bra 	$L__BB12_358;
	not.b64 	%rd372, %rd843;
	add.s64 	%rd201, %rd197, %rd372;
	shr.u64 	%rd373, %rd201, 8;
	add.s64 	%rd374, %rd373, 1;
	and.b64  	%rd839, %rd374, 3;
	and.b64  	%rd375, %rd201, 768;
	setp.eq.s64 	%p148, %rd375, 768;
	@%p148 bra 	$L__BB12_337;
	add.s64 	%rd376, %rd199, %rd843;
	shl.b64 	%rd377, %rd376, 2;
	add.s64 	%rd841, %rd1, %rd377;
	add.s64 	%rd840, %rd2, %rd377;
	shl.b32 	%r632, %r163, 3;
	mov.u32 	%r633, _ZN6thrust24THRUST_300001_SM_1000_NS8cuda_cub4core6detail5shmemE;
	add.s32 	%r1723, %r633, %r632;
	shl.b64 	%rd378, %rd839, 8;
	add.s64 	%rd843, %rd378, %rd843;
$L__BB12_336:
	.pragma "nounroll";
	ld.shared.v2.u32 	{%r634, %r635}, [%r1723];
	st.global.u32 	[%rd840], %r634;
	st.global.u32 	[%rd841], %r635;
	add.s64 	%rd841, %rd841, 1024;
	add.s64 	%rd840, %rd840, 1024;
	add.s32 	%r1723, %r1723, 2048;
	add.s64 	%rd839, %rd839, -1;
	setp.ne.s64 	%p149, %rd839, 0;
	@%p149 bra 	$L__BB12_336;
$L__BB12_337:
	setp.lt.u64 	%p150, %rd201, 768;
	@%p150 bra 	$L__BB12_358;
	mov.u32 	%r638, _ZN6thrust24THRUST_300001_SM_1000_NS8cuda_cub4core6detail5shmemE;
$L__BB12_339:
	cvt.u32.u64 	%r636, %rd843;
	add.s64 	%rd379, %rd843, %rd199;
	shl.b32 	%r637, %r636, 3;
	add.s32 	%r639, %r638, %r637;
	ld.shared.v2.u32 	{%r640, %r641}, [%r639];
	shl.b64 	%rd380, %rd379, 2;
	add.s64 	%rd381, %rd2, %rd380;
	st.global.u32 	[%rd381], %r640;
	add.s64 	%rd382, %rd1, %rd380;
	st.global.u32 	[%rd382], %r641;
	and.b64  	%rd383, %rd843, 4294967295;
	add.s64 	%rd384, %rd199, %rd383;
	ld.shared.v2.u32 	{%r642, %r643}, [%r639+2048];
	shl.b64 	%rd385, %rd384, 2;
	add.s64 	%rd386, %rd2, %rd385;
	st.global.u32 	[%rd386+1024], %r642;
	add.s64 	%rd387, %rd1, %rd385;
	st.global.u32 	[%rd387+1024], %r643;
	ld.shared.v2.u32 	{%r644, %r645}, [%r639+4096];
	st.global.u32 	[%rd386+2048], %r644;
	st.global.u32 	[%rd387+2048], %r645;
	ld.shared.v2.u32 	{%r646, %r647}, [%r639+6144];
	st.global.u32 	[%rd386+3072], %r646;
	st.global.u32 	[%rd387+3072], %r647;
	add.s64 	%rd388, %rd843, 1024;
	and.b64  	%rd843, %rd388, 4294967295;
	setp.gt.u64 	%p151, %rd197, %rd843;
	@%p151 bra 	$L__BB12_339;
	bra.uni 	$L__BB12_358;
$L__BB12_340:
	mul.lo.s32 	%r563, %r163, 9;
	cvt.u64.u32 	%rd339, %r563;
	setp.ne.s64 	%p117, %rd5, %rd339;
	setp.eq.s32 	%p118, %r1720, %r196;
	and.pred  	%p119, %p117, %p118;
	@%p119 bra 	$L__BB12_342;
	shl.b64 	%rd340, %rd837, 2;
	add.s64 	%rd341, %rd2, %rd340;
	st.global.u32 	[%rd341], %r1720;
	add.s64 	%rd342, %rd1, %rd340;
	st.global.f32 	[%rd342], %f510;
$L__BB12_342:
	not.pred 	%p120, %p6;
	@%p120 bra 	$L__BB12_344;
	shl.b64 	%rd343, %rd189, 2;
	add.s64 	%rd344, %rd2, %rd343;
	st.global.u32 	[%rd344], %r196;
	add.s64 	%rd345, %rd1, %rd343;
	st.global.f32 	[%rd345], %f131;
$L__BB12_344:
	not.pred 	%p121, %p7;
	@%p121 bra 	$L__BB12_346;
	shl.b64 	%rd346, %rd190, 2;
	add.s64 	%rd347, %rd2, %rd346;
	st.global.u32 	[%rd347], %r197;
	add.s64 	%rd348, %rd1, %rd346;
	st.global.f32 	[%rd348], %f132;
$L__BB12_346:
	not.pred 	%p122, %p8;
	@%p122 bra 	$L__BB12_348;
	shl.b64 	%rd349, %rd191, 2;
	add.s64 	%rd350, %rd2, %rd349;
	st.global.u32 	[%rd350], %r198;
	add.s64 	%rd351, %rd1, %rd349;
	st.global.f32 	[%rd351], %f133;
$L__BB12_348:
	not.pred 	%p123, %p9;
	@%p123 bra 	$L__BB12_350;
	shl.b64 	%rd352, %rd192, 2;
	add.s64 	%rd353, %rd2, %rd352;
	st.global.u32 	[%rd353], %r199;
	add.s64 	%rd354, %rd1, %rd352;
	st.global.f32 	[%rd354], %f134;
$L__BB12_350:
	mad.lo.s32 	%r564, %r163, 9, 5;
	cvt.u64.u32 	%rd355, %r564;
	setp.ne.s64 	%p124, %rd5, %rd355;
	setp.eq.s32 	%p125, %r200, %r201;
	and.pred  	%p126, %p124, %p125;
	@%p126 bra 	$L__BB12_352;
	shl.b64 	%rd356, %rd193, 2;
	add.s64 	%rd357, %rd2, %rd356;
	st.global.u32 	[%rd357], %r200;
	add.s64 	%rd358, %rd1, %rd356;
	st.global.f32 	[%rd358], %f135;
$L__BB12_352:
	not.pred 	%p127, %p10;
	@%p127 bra 	$L__BB12_354;
	shl.b64 	%rd359, %rd194, 2;
	add.s64 	%rd360, %rd2, %rd359;
	st.global.u32 	[%rd360], %r201;
	add.s64 	%rd361, %rd1, %rd359;
	st.global.f32 	[%rd361], %f136;
$L__BB12_354:
	not.pred 	%p128, %p11;
	@%p128 bra 	$L__BB12_356;
	shl.b64 	%rd362, %rd195, 2;
	add.s64 	%rd363, %rd2, %rd362;
	st.global.u32 	[%rd363], %r202;
	add.s64 	%rd364, %rd1, %rd362;
	st.global.f32 	[%rd364], %f137;
$L__BB12_356:
	mad.lo.s32 	%r565, %r163, 9, 8;
	cvt.u64.u32 	%rd365, %r565;
	setp.ne.s64 	%p129, %rd5, %rd365;
	setp.eq.s32 	%p130, %r203, %r204;
	and.pred  	%p131, %p129, %p130;
	@%p131 bra 	$L__BB12_358;
	shl.b64 	%rd366, %rd196, 2;
	add.s64 	%rd367, %rd2, %rd366;
	st.global.u32 	[%rd367], %r203;
	add.s64 	%rd368, %rd1, %rd366;
	st.global.f32 	[%rd368], %f138;
$L__BB12_358:
	setp.ne.s32 	%p152, %r163, 255;
	@%p152 bra 	$L__BB12_362;
	setp.ne.s64 	%p153, %rd5, 2304;
	@%p153 bra 	$L__BB12_361;
	shl.b64 	%rd389, %rd844, 2;
	add.s64 	%rd390, %rd2, %rd389;
	st.global.u32 	[%rd390], %r204;
	add.s64 	%rd391, %rd1, %rd389;
	st.global.f32 	[%rd391], %f139;
	add.s64 	%rd844, %rd844, 1;
$L__BB12_361:
	ld.param.u64 	%rd793, [_ZN6thrust24THRUST_300001_SM_1000_NS8cuda_cub4core6detail13_kernel_agentINS1_15__reduce_by_key16ReduceByKeyAgentIPiPfS7_S8_N4cuda3std3__48equal_toIiEENSB_4plusIfEEPllEEJS7_S8_S7_S8_SG_N3cub18CUB_300001_SM_100024ReduceByKeyScanTileStateIflLb1EEESD_SF_llEEEvDpT0__param_4];
	cvta.to.global.u64 	%rd392, %rd793;
	st.global.u64 	[%rd392], %rd844;
$L__BB12_362:
	ret;

}
	// .globl	_ZN3cub18CUB_300001_SM_10006detail11EmptyKernelIvEEvv
.visible .entry _ZN3cub18CUB_300001_SM_10006detail11EmptyKernelIvEEvv()
{


	ret;

}
	// .globl	_ZN3cub18CUB_300001_SM_10006detail11scan_by_key25DeviceScanByKeyInitKernelINS0_24ReduceByKeyScanTileStateIfiLb1EEEPijEEvT_T0_PN4cuda3std3__415iterator_traitsIS8_vE10value_typeET1_i
.visible .entry _ZN3cub18CUB_300001_SM_10006detail11scan_by_key25DeviceScanByKeyInitKernelINS0_24ReduceByKeyScanTileStateIfiLb1EEEPijEEvT_T0_PN4cuda3std3__415iterator_traitsIS8_vE10value_typeET1_i(
	.param .align 8 .b8 _ZN3cub18CUB_300001_SM_10006detail11scan_by_key25DeviceScanByKeyInitKernelINS0_24ReduceByKeyScanTileStateIfiLb1EEEPijEEvT_T0_PN4cuda3std3__415iterator_traitsIS8_vE10value_typeET1_i_param_0[8],
	.param .u64 .ptr .align 1 _ZN3cub18CUB_300001_SM_10006detail11scan_by_key25DeviceScanByKeyInitKernelINS0_24ReduceByKeyScanTileStateIfiLb1EEEPijEEvT_T0_PN4cuda3std3__415iterator_traitsIS8_vE10value_typeET1_i_param_1,
	.param .u64 .ptr .align 1 _ZN3cub18CUB_300001_SM_10006detail11scan_by_key25DeviceScanByKeyInitKernelINS0_24ReduceByKeyScanTileStateIfiLb1EEEPijEEvT_T0_PN4cuda3std3__415iterator_traitsIS8_vE10value_typeET1_i_param_2,
	.param .u32 _ZN3cub18CUB_300001_SM_10006detail11scan_by_key25DeviceScanByKeyInitKernelINS0_24ReduceByKeyScanTileStateIfiLb1EEEPijEEvT_T0_PN4cuda3std3__415iterator_traitsIS8_vE10value_typeET1_i_param_3,
	.param .u32 _ZN3cub18CUB_300001_SM_10006detail11scan_by_key25DeviceScanByKeyInitKernelINS0_24ReduceByKeyScanTileStateIfiLb1EEEPijEEvT_T0_PN4cuda3std3__415iterator_traitsIS8_vE10value_typeET1_i_param_4
)
{
	.reg .pred 	%p<8>;
	.reg .b32 	%r<10>;
	.reg .b64 	%rd<18>;

	ld.param.u64 	%rd4, [_ZN3cub18CUB_300001_SM_10006detail11scan_by_key25DeviceScanByKeyInitKernelINS0_24ReduceByKeyScanTileStateIfiLb1EEEPijEEvT_T0_PN4cuda3std3__415iterator_traitsIS8_vE10value_typeET1_i_param_0];
	ld.param.u64 	%rd2, [_ZN3cub18CUB_300001_SM_10006detail11scan_by_key25DeviceScanByKeyInitKernelINS0_24ReduceByKeyScanTileStateIfiLb1EEEPijEEvT_T0_PN4cuda3std3__415iterator_traitsIS8_vE10value_typeET1_i_param_1];
	ld.param.u64 	%rd3, [_ZN3cub18CUB_300001_SM_10006detail11scan_by_key25DeviceScanByKeyInitKernelINS0_24ReduceByKeyScanTileStateIfiLb1EEEPijEEvT_T0_PN4cuda3std3__415iterator_traitsIS8_vE10value_typeET1_i_param_2];
	ld.param.u32 	%r4, [_ZN3cub18CUB_300001_SM_10006detail11scan_by_key25DeviceScanByKeyInitKernelINS0_24ReduceByKeyScanTileStateIfiLb1EEEPijEEvT_T0_PN4cuda3std3__415iterator_traitsIS8_vE10value_typeET1_i_param_3];
	ld.param.u32 	%r5, [_ZN3cub18CUB_300001_SM_10006detail11scan_by_key25DeviceScanByKeyInitKernelINS0_24ReduceByKeyScanTileStateIfiLb1EEEPijEEvT_T0_PN4cuda3std3__415iterator_traitsIS8_vE10value_typeET1_i_param_4];
	cvta.to.global.u64 	%rd1, %rd4;
	mov.u32 	%r1, %ctaid.x;
	mov.u32 	%r6, %ntid.x;
	mov.u32 	%r2, %tid.x;
	mad.lo.s32 	%r3, %r1, %r6, %r2;
	setp.ge.s32 	%p1, %r3, %r5;
	@%p1 bra 	$L__BB14_2;
	mul.wide.s32 	%rd5, %r3, 16;
	add.s64 	%rd6, %rd1, %rd5;
	mov.b64 	%rd7, 99;
	mov.b64 	%rd8, 0;
	st.global.v2.u64 	[%rd6+512], {%rd8, %rd7};
$L__BB14_2:
	setp.ne.s32 	%p2, %r1, 0;
	setp.gt.u32 	%p3, %r2, 31;
	or.pred  	%p4, %p2, %p3;
	@%p4 bra 	$L__BB14_4;
	mul.wide.u32 	%rd9, %r2, 16;
	add.s64 	%rd10, %rd1, %rd9;
	mov.b64 	%rd11, 0;
	st.global.v2.u64 	[%rd10], {%rd11, %rd11};
$L__BB14_4:
	setp.eq.s32 	%p5, %r3, 0;
	setp.ge.u32 	%p6, %r3, %r5;
	or.pred  	%p7, %p5, %p6;
	@%p7 bra 	$L__BB14_6;
	mad.lo.s32 	%r8, %r4, %r3, -1;
	cvta.to.global.u64 	%rd12, %rd2;
	mul.wide.u32 	%rd13, %r8, 4;
	add.s64 	%rd14, %rd12, %rd13;
	ld.global.u32 	%r9, [%rd14];
	cvta.to.global.u64 	%rd15, %rd3;
	mul.wide.u32 	%rd16, %r3, 4;
	add.s64 	%rd17, %rd15, %rd16;
	st.global.u32 	[%rd17], %r9;
$L__BB14_6:
	ret;

}
	// .globl	_ZN3cub18CUB_300001_SM_10006detail11scan_by_key21DeviceScanByKeyKernelINS2_10policy_hubIPiffN4cuda3std3__44plusIvEEE10Policy1000ES5_PfSD_NS0_24ReduceByKeyScanTileStateIfiLb1EEENS8_8equal_toIvEESA_NS0_8NullTypeEjfiEEvT0_PT9_T1_T2_T3_iT4_T5_T6_T7_
.visible .entry _ZN3cub18CUB_300001_SM_10006detail11scan_by_key21DeviceScanByKeyKernelINS2_10policy_hubIPiffN4cuda3std3__44plusIvEEE10Policy1000ES5_PfSD_NS0_24ReduceByKeyScanTileStateIfiLb1EEENS8_8equal_toIvEESA_NS0_8NullTypeEjfiEEvT0_PT9_T1_T2_T3_iT4_T5_T6_T7_(
	.param .u64 .ptr .align 1 _ZN3cub18CUB_300001_SM_10006detail11scan_by_key21DeviceScanByKeyKernelINS2_10policy_hubIPiffN4cuda3std3__44plusIvEEE10Policy1000ES5_PfSD_NS0_24ReduceByKeyScanTileStateIfiLb1EEENS8_8equal_toIvEESA_NS0_8NullTypeEjfiEEvT0_PT9_T1_T2_T3_iT4_T5_T6_T7__param_0,
	.param .u64 .ptr .align 1 _ZN3cub18CUB_300001_SM_10006detail11scan_by_key21DeviceScanByKeyKernelINS2_10policy_hubIPiffN4cuda3std3__44plusIvEEE10Policy1000ES5_PfSD_NS0_24ReduceByKeyScanTileStateIfiLb1EEENS8_8equal_toIvEESA_NS0_8NullTypeEjfiEEvT0_PT9_T1_T2_T3_iT4_T5_T6_T7__param_1,
	.param .u64 .ptr .align 1 _ZN3cub18CUB_300001_SM_10006detail11scan_by_key21DeviceScanByKeyKernelINS2_10policy_hubIPiffN4cuda3std3__44plusIvEEE10Policy1000ES5_PfSD_NS0_24ReduceByKeyScanTileStateIfiLb1EEENS8_8equal_toIvEESA_NS0_8NullTypeEjfiEEvT0_PT9_T1_T2_T3_iT4_T5_T6_T7__param_2,
	.param .u64 .ptr .align 1 _ZN3cub18CUB_300001_SM_10006detail11scan_by_key21DeviceScanByKeyKernelINS2_10policy_hubIPiffN4cuda3std3__44plusIvEEE10Policy1000ES5_PfSD_NS0_24ReduceByKeyScanTileStateIfiLb1EEENS8_8equal_toIvEESA_NS0_8NullTypeEjfiEEvT0_PT9_T1_T2_T3_iT4_T5_T6_T7__param_3,
	.param .align 8 .b8 _ZN3cub18CUB_300001_SM_10006detail11scan_by_key21DeviceScanByKeyKernelINS2_10policy_hubIPiffN4cuda3std3__44plusIvEEE10Policy1000ES5_PfSD_NS0_24ReduceByKeyScanTileStateIfiLb1EEENS8_8equal_toIvEESA_NS0_8NullTypeEjfiEEvT0_PT9_T1_T2_T3_iT4_T5_T6_T7__param_4[8],
	.param .u32 _ZN3cub18CUB_300001_SM_10006detail11scan_by_key21DeviceScanByKeyKernelINS2_10policy_hubIPiffN4cuda3std3__44plusIvEEE10Policy1000ES5_PfSD_NS0_24ReduceByKeyScanTileStateIfiLb1EEENS8_8equal_toIvEESA_NS0_8NullTypeEjfiEEvT0_PT9_T1_T2_T3_iT4_T5_T6_T7__param_5,
	.param .align 1 .b8 _ZN3cub18CUB_300001_SM_10006detail11scan_by_key21DeviceScanByKeyKernelINS2_10policy_hubIPiffN4cuda3std3__44plusIvEEE10Policy1000ES5_PfSD_NS0_24ReduceByKeyScanTileStateIfiLb1EEENS8_8equal_toIvEESA_NS0_8NullTypeEjfiEEvT0_PT9_T1_T2_T3_iT4_T5_T6_T7__param_6[1],
	.param .align 1 .b8 _ZN3cub18CUB_300001_SM_10006detail11scan_by_key21DeviceScanByKeyKernelINS2_10policy_hubIPiffN4cuda3std3__44plusIvEEE10Policy1000ES5_PfSD_NS0_24ReduceByKeyScanTileStateIfiLb1EEENS8_8equal_toIvEESA_NS0_8NullTypeEjfiEEvT0_PT9_T1_T2_T3_iT4_T5_T6_T7__param_7[1],
	.param .align 1 .b8 _ZN3cub18CUB_300001_SM_10006detail11scan_by_key21DeviceScanByKeyKernelINS2_10policy_hubIPiffN4cuda3std3__44plusIvEEE10Policy1000ES5_PfSD_NS0_24ReduceByKeyScanTileStateIfiLb1EEENS8_8equal_toIvEESA_NS0_8NullTypeEjfiEEvT0_PT9_T1_T2_T3_iT4_T5_T6_T7__param_8[1],
	.param .u32 _ZN3cub18CUB_300001_SM_10006detail11scan_by_key21DeviceScanByKeyKernelINS2_10policy_hubIPiffN4cuda3std3__44plusIvEEE10Policy1000ES5_PfSD_NS0_24ReduceByKeyScanTileStateIfiLb1EEENS8_8equal_toIvEESA_NS0_8NullTypeEjfiEEvT0_PT9_T1_T2_T3_iT4_T5_T6_T7__param_9
)
.maxntid 224
{
	.reg .pred 	%p<524>;
	.reg .b32 	%r<1188>;
	.reg .b32 	%f<776>;
	.reg .b64 	%rd<182>;
	// demoted variable
	.shared .align 16 .b8 _ZZN3cub18CUB_300001_SM_10006detail11scan_by_key21DeviceScanByKeyKernelINS2_10policy_hubIPiffN4cuda3std3__44plusIvEEE10Policy1000ES5_PfSD_NS0_24ReduceByKeyScanTileStateIfiLb1EEENS8_8equal_toIvEESA_NS0_8NullTypeEjfiEEvT0_PT9_T1_T2_T3_iT4_T5_T6_T7_E12temp_storage[17936];
	ld.param.u64 	%rd1, [_ZN3cub18CUB_300001_SM_10006detail11scan_by_key21DeviceScanByKeyKernelINS2_10policy_hubIPiffN4cuda3std3__44plusIvEEE10Policy1000ES5_PfSD_NS0_24ReduceByKeyScanTileStateIfiLb1EEENS8_8equal_toIvEESA_NS0_8NullTypeEjfiEEvT0_PT9_T1_T2_T3_iT4_T5_T6_T7__param_4];
	ld.param.u32 	%r230, [_ZN3cub18CUB_300001_SM_10006detail11scan_by_key21DeviceScanByKeyKernelINS2_10policy_hubIPiffN4cuda3std3__44plusIvEEE10Policy1000ES5_PfSD_NS0_24ReduceByKeyScanTileStateIfiLb1EEENS8_8equal_toIvEESA_NS0_8NullTypeEjfiEEvT0_PT9_T1_T2_T3_iT4_T5_T6_T7__param_9];
	mov.u32 	%r1, %ctaid.x;
	mul.lo.s32 	%r2, %r1, 4480;
	sub.s32 	%r3, %r230, %r2;
	setp.lt.u32 	%p40, %r3, 4481;
	@%p40 bra 	$L__BB15_33;
	ld.param.u64 	%rd177, [_ZN3cub18CUB_300001_SM_10006detail11scan_by_key21DeviceScanByKeyKernelINS2_10policy_hubIPiffN4cuda3std3__44plusIvEEE10Policy1000ES5_PfSD_NS0_24ReduceByKeyScanTileStateIfiLb1EEENS8_8equal_toIvEESA_NS0_8NullTypeEjfiEEvT0_PT9_T1_T2_T3_iT4_T5_T6_T7__param_2];
	ld.param.u64 	%rd173, [_ZN3cub18CUB_300001_SM_10006detail11scan_by_key21DeviceScanByKeyKernelINS2_10policy_hubIPiffN4cuda3std3__44plusIvEEE10Policy1000ES5_PfSD_NS0_24ReduceByKeyScanTileStateIfiLb1EEENS8_8equal_toIvEESA_NS0_8NullTypeEjfiEEvT0_PT9_T1_T2_T3_iT4_T5_T6_T7__param_0];
	mov.u32 	%r1127, %ctaid.x;
	mul.lo.s32 	%r756, %r1127, 4480;
	cvt.u64.u32 	%rd138, %r756;
	mov.u32 	%r5, %tid.x;
	and.b32  	%r757, %r5, 31;
	and.b32  	%r758, %r5, 992;
	mul.lo.s32 	%r759, %r758, 20;
	or.b32  	%r760, %r759, %r757;
	cvt.u64.u32 	%rd139, %r760;
	add.s64 	%rd140, %rd139, %rd138;
	shl.b64 	%rd141, %rd140, 2;
	add.s64 	%rd98, %rd173, %rd141;
	// begin inline asm
	ld.ca.u32 %r715, [%rd98];
	// end inline asm
	add.s64 	%rd99, %rd98, 128;
	// begin inline asm
	ld.ca.u32 %r716, [%rd99];
	// end inline asm
	add.s64 	%rd100, %rd98, 256;
	// begin inline asm
	ld.ca.u32 %r717, [%rd100];
	// end inline asm
	add.s64 	%rd101, %rd98, 384;
	// begin inline asm
	ld.ca.u32 %r718, [%rd101];
	// end inline asm
	add.s64 	%rd102, %rd98, 512;
	// begin inline asm
	ld.ca.u32 %r719, [%rd102];
	// end inline asm
	add.s64 	%rd103, %rd98, 640;
	// begin inline asm
	ld.ca.u32 %r720, [%rd103];
	// end inline asm
	add.s64 	%rd104, %rd98, 768;
	// begin inline asm
	ld.ca.u32 %r721, [%rd104];
	// end inline asm
	add.s64 	%rd105, %rd98, 896;
	// begin inline asm
	ld.ca.u32 %r722, [%rd105];
	// end inline asm
	add.s64 	%rd106, %rd98, 1024;
	// begin inline asm
	ld.ca.u32 %r723, [%rd106];
	// end inline asm
	add.s64 	%rd107, %rd98, 1152;
	// begin inline asm
	ld.ca.u32 %r724, [%rd107];
	// end inline asm
	add.s64 	%rd108, %rd98, 1280;
	// begin inline asm
	ld.ca.u32 %r725, [%rd108];
	// end inline asm
	add.s64 	%rd109, %rd98, 1408;
	// begin inline asm
	ld.ca.u32 %r726, [%rd109];
	// end inline asm
	add.s64 	%rd110, %rd98, 1536;
	// begin inline asm
	ld.ca.u32 %r727, [%rd110];
	// end inline asm
	add.s64 	%rd111, %rd98, 1664;
	// begin inline asm
	ld.ca.u32 %r728, [%rd111];
	// end inline asm
	add.s64 	%rd112, %rd98, 1792;
	// begin inline asm
	ld.ca.u32 %r729, [%rd112];
	// end inline asm
	add.s64 	%rd113, %rd98, 1920;
	// begin inline asm
	ld.ca.u32 %r730, [%rd113];
	// end inline asm
	add.s64 	%rd114, %rd98, 2048;
	// begin inline asm
	ld.ca.u32 %r731, [%rd114];
	// end inline asm
	add.s64 	%rd115, %rd98, 2176;
	// begin inline asm
	ld.ca.u32 %r732, [%rd115];
	// end inline asm
	add.s64 	%rd116, %rd98, 2304;
	// begin inline asm
	ld.ca.u32 %r733, [%rd116];
	// end inline asm
	add.s64 	%rd117, %rd98, 2432;
	// begin inline asm
	ld.ca.u32 %r734, [%rd117];
	// end inline asm
	// begin inline asm
	mov.u32 %r735, %laneid;
	// end inline asm
	shr.u32 	%r7, %r5, 5;
	mad.lo.s32 	%r761, %r7, 640, %r735;
	shl.b32 	%r762, %r761, 2;
	mov.u32 	%r763, _ZZN3cub18CUB_300001_SM_10006detail11scan_by_key21DeviceScanByKeyKernelINS2_10policy_hubIPiffN4cuda3std3__44plusIvEEE10Policy1000ES5_PfSD_NS0_24ReduceByKeyScanTileStateIfiLb1EEENS8_8equal_toIvEESA_NS0_8NullTypeEjfiEEvT0_PT9_T1_T2_T3_iT4_T5_T6_T7_E12temp_storage;
	add.s32 	%r8, %r763, %r762;
	st.shared.u32 	[%r8], %r715;
	st.shared.u32 	[%r8+128], %r716;
	st.shared.u32 	[%r8+256], %r717;
	st.shared.u32 	[%r8+384], %r718;
	st.shared.u32 	[%r8+512], %r719;
	st.shared.u32 	[%r8+640], %r720;
	st.shared.u32 	[%r8+768], %r721;
	st.shared.u32 	[%r8+896], %r722;
	st.shared.u32 	[%r8+1024], %r723;
	st.shared.u32 	[%r8+1152], %r724;
	st.shared.u32 	[%r8+1280], %r725;
	st.shared.u32 	[%r8+1408], %r726;
	st.shared.u32 	[%r8+1536], %r727;
	st.shared.u32 	[%r8+1664], %r728;
	st.shared.u32 	[%r8+1792], %r729;
	st.shared.u32 	[%r8+1920], %r730;
	st.shared.u32 	[%r8+2048], %r731;
	st.shared.u32 	[%r8+2176], %r732;
	st.shared.u32 	[%r8+2304], %r733;
	st.shared.u32 	[%r8+2432], %r734;
	bar.warp.sync 	-1;
	mad.lo.s32 	%r9, %r735, 76, %r8;
	ld.shared.v4.u32 	{%r10, %r11, %r12, %r13}, [%r9];
	ld.shared.v4.u32 	{%r14, %r15, %r16, %r17}, [%r9+16];
	ld.shared.v4.u32 	{%r18, %r19, %r20, %r21}, [%r9+32];
	ld.shared.v4.u32 	{%r22, %r23, %r24, %r25}, [%r9+48];
	ld.shared.v4.u32 	{%r26, %r27, %r28, %r29}, [%r9+64];
	bar.sync 	0;
	add.s64 	%rd118, %rd177, %rd141;
	// begin inline asm
	ld.ca.u32 %r736, [%rd118];
	// end inline asm
	add.s64 	%rd119, %rd118, 128;
	// begin inline asm
	ld.ca.u32 %r737, [%rd119];
	// end inline asm
	add.s64 	%rd120, %rd118, 256;
	// begin inline asm
	ld.ca.u32 %r738, [%rd120];
	// end inline asm
	add.s64 	%rd121, %rd118, 384;
	// begin inline asm
	ld.ca.u32 %r739, [%rd121];
	// end inline asm
	add.s64 	%rd122, %rd118, 512;
	// begin inline asm
	ld.ca.u32 %r740, [%rd122];
	// end inline asm
	add.s64 	%rd123, %rd118, 640;
	// begin inline asm
	ld.ca.u32 %r741, [%rd123];
	// end inline asm
	add.s64 	%rd124, %rd118, 768;
	// begin inline asm
	ld.ca.u32 %r742, [%rd124];
	// end inline asm
	add.s64 	%rd125, %rd118, 896;
	// begin inline asm
	ld.ca.u32 %r743, [%rd125];
	// end inline asm
	add.s64 	%rd126, %rd118, 1024;
	// begin inline asm
	ld.ca.u32 %r744, [%rd126];
	// end inline asm
	add.s64 	%rd127, %rd118, 1152;
	// begin inline asm
	ld.ca.u32 %r745, [%rd127];
	// end inline asm
	add.s64 	%rd128, %rd118, 1280;
	// begin inline asm
	ld.ca.u32 %r746, [%rd128];
	// end inline asm
	add.s64 	%rd129, %rd118, 1408;
	// begin inline asm
	ld.ca.u32 %r747, [%rd129];
	// end inline asm
	add.s64 	%rd130, %rd118, 1536;
	// begin inline asm
	ld.ca.u32 %r748, [%rd130];
	// end inline asm
	add.s64 	%rd131, %rd118, 1664;
	// begin inline asm
	ld.ca.u32 %r749, [%rd131];
	// end inline asm
	add.s64 	%rd132, %rd118, 1792;
	// begin inline asm
	ld.ca.u32 %r750, [%rd132];
	// end inline asm
	add.s64 	%rd133, %rd118, 1920;
	// begin inline asm
	ld.ca.u32 %r751, [%rd133];
	// end inline asm
	add.s64 	%rd134, %rd118, 2048;
	// begin inline asm
	ld.ca.u32 %r752, [%rd134];
	// end inline asm
	add.s64 	%rd135, %rd118, 2176;
	// begin inline asm
	ld.ca.u32 %r753, [%rd135];
	// end inline asm
	add.s64 	%rd136, %rd118, 2304;
	// begin inline asm
	ld.ca.u32 %r754, [%rd136];
	// end inline asm
	add.s64 	%rd137, %rd118, 2432;
	// begin inline asm
	ld.ca.u32 %r755, [%rd137];
	// end inline asm
	st.shared.u32 	[%r8], %r736;
	st.shared.u32 	[%r8+128], %r737;
	st.shared.u32 	[%r8+256], %r738;
	st.shared.u32 	[%r8+384], %r739;
	st.shared.u32 	[%r8+512], %r740;
	st.shared.u32 	[%r8+640], %r741;
	st.shared.u32 	[%r8+768], %r742;
	st.shared.u32 	[%r8+896], %r743;
	st.shared.u32 	[%r8+1024], %r744;
	st.shared.u32 	[%r8+1152], %r745;
	st.shared.u32 	[%r8+1280], %r746;
	st.shared.u32 	[%r8+1408], %r747;
	st.shared.u32 	[%r8+1536], %r748;
	st.shared.u32 	[%r8+1664], %r749;
	st.shared.u32 	[%r8+1792], %r750;
	st.shared.u32 	[%r8+1920], %r751;
	st.shared.u32 	[%r8+2048], %r752;
	st.shared.u32 	[%r8+2176], %r753;
	st.shared.u32 	[%r8+2304], %r754;
	st.shared.u32 	[%r8+2432], %r755;
	bar.warp.sync 	-1;
	ld.shared.v4.f32 	{%f1, %f2, %f3, %f4}, [%r9];
	ld.shared.v4.f32 	{%f5, %f6, %f7, %f8}, [%r9+16];
	ld.shared.v4.f32 	{%f9, %f10, %f11, %f12}, [%r9+32];
	ld.shared.v4.f32 	{%f13, %f14, %f15, %f16}, [%r9+48];
	ld.shared.v4.f32 	{%f17, %f18, %f19, %f20}, [%r9+64];
	bar.sync 	0;
	setp.ne.s32 	%p313, %r1127, 0;
	@%p313 bra 	$L__BB15_10;
	shl.b32 	%r1023, %r5, 2;
	add.s32 	%r1025, %r763, %r1023;
	add.s32 	%r30, %r1025, 1020;
	st.shared.u32 	[%r1025+1020], %r29;
	bar.sync 	0;
	setp.eq.s32 	%p438, %r5, 0;
	mov.b32 	%r1124, 1;
	@%p438 bra 	$L__BB15_4;
	ld.shared.u32 	%r1026, [%r30+-4];
	setp.ne.s32 	%p439, %r1026, %r10;
	selp.u32 	%r1124, 1, 0, %p439;
$L__BB15_4:
	setp.ne.s32 	%p440, %r10, %r11;
	setp.ne.s32 	%p441, %r11, %r12;
	setp.ne.s32 	%p442, %r12, %r13;
	setp.ne.s32 	%p443, %r13, %r14;
	setp.ne.s32 	%p444, %r14, %r15;
	setp.ne.s32 	%p445, %r15, %r16;
	setp.ne.s32 	%p446, %r16, %r17;
	setp.ne.s32 	%p447, %r17, %r18;
	setp.ne.s32 	%p448, %r18, %r19;
	setp.ne.s32 	%p449, %r19, %r20;
	setp.ne.s32 	%p450, %r20, %r21;
	setp.ne.s32 	%p451, %r21, %r22;
	setp.ne.s32 	%p452, %r22, %r23;
	setp.ne.s32 	%p453, %r23, %r24;
	setp.ne.s32 	%p454, %r24, %r25;
	setp.ne.s32 	%p455, %r25, %r26;
	setp.ne.s32 	%p456, %r26, %r27;
	setp.ne.s32 	%p457, %r27, %r28;
	setp.ne.s32 	%p458, %r28, %r29;
	add.f32 	%f608, %f1, %f2;
	selp.f32 	%f609, %f2, %f608, %p440;
	or.pred  	%p459, %p440, %p441;
	add.f32 	%f610, %f609, %f3;
	selp.f32 	%f611, %f3, %f610, %p441;
	or.pred  	%p460, %p459, %p442;
	add.f32 	%f612, %f611, %f4;
	selp.f32 	%f613, %f4, %f612, %p442;
	or.pred  	%p461, %p460, %p443;
	add.f32 	%f614, %f613, %f5;
	selp.f32 	%f615, %f5, %f614, %p443;
	or.pred  	%p462, %p461, %p444;
	add.f32 	%f616, %f615, %f6;
	selp.f32 	%f617, %f6, %f616, %p444;
	or.pred  	%p463, %p462, %p445;
	add.f32 	%f618, %f617, %f7;
	selp.f32 	%f619, %f7, %f618, %p445;
	or.pred  	%p464, %p463, %p446;
	add.f32 	%f620, %f619, %f8;
	selp.f32 	%f621, %f8, %f620, %p446;
	or.pred  	%p465, %p464, %p447;
	add.f32 	%f622, %f621, %f9;
	selp.f32 	%f623, %f9, %f622, %p447;
	or.pred  	%p466, %p465, %p448;
	add.f32 	%f624, %f623, %f10;
	selp.f32 	%f625, %f10, %f624, %p448;
	or.pred  	%p467, %p466, %p449;
	add.f32 	%f626, %f625, %f11;
	selp.f32 	%f627, %f11, %f626, %p449;
	or.pred  	%p468, %p467, %p450;
	add.f32 	%f628, %f627, %f12;
	selp.f32 	%f629, %f12, %f628, %p450;
	or.pred  	%p469, %p468, %p451;
	add.f32 	%f630, %f629, %f13;
	selp.f32 	%f631, %f13, %f630, %p451;
	or.pred  	%p470, %p469, %p452;
	add.f32 	%f632, %f631, %f14;
	selp.f32 	%f633, %f14, %f632, %p452;
	or.pred  	%p471, %p470, %p453;
	add.f32 	%f634, %f633, %f15;
	selp.f32 	%f635, %f15, %f634, %p453;
	or.pred  	%p472, %p471, %p454;
	add.f32 	%f636, %f635, %f16;
	selp.f32 	%f637, %f16, %f636, %p454;
	or.pred  	%p473, %p472, %p455;
	add.f32 	%f638, %f637, %f17;
	selp.f32 	%f639, %f17, %f638, %p455;
	or.pred  	%p474, %p473, %p456;
	add.f32 	%f640, %f639, %f18;
	selp.f32 	%f641, %f18, %f640, %p456;
	or.pred  	%p475, %p474, %p457;
	add.f32 	%f642, %f641, %f19;
	selp.f32 	%f643, %f19, %f642, %p457;
	or.pred  	%p476, %p475, %p458;
	selp.u32 	%r1087, 1, 0, %p476;
	or.b32  	%r1028, %r1124, %r1087;
	add.f32 	%f644, %f643, %f20;
	selp.f32 	%f645, %f20, %f644, %p458;
	mov.b32 	%r1084, 1;
	mov.b32 	%r1085, 0;
	mov.b32 	%r1086, -1;
	// begin inline asm
	shfl.sync.up.b32 %r1027, %r1028, %r1084, %r1085, %r1086;
	// end inline asm
	mov.b32 	%r1033, %f645;
	// begin inline asm
	shfl.sync.up.b32 %r1032, %r1033, %r1084, %r1085, %r1086;
	// end inline asm
	mov.b32 	%f646, %r1032;
	setp.eq.s32 	%p477, %r1028, 0;
	add.f32 	%f647, %f645, %f646;
	selp.f32 	%f648, %f647, %f645, %p477;
	setp.lt.s32 	%p478, %r735, 1;
	selp.f32 	%f649, %f645, %f648, %p478;
	selp.b32 	%r1088, 0, %r1027, %p478;
	or.b32  	%r1038, %r1088, %r1028;
	mov.b32 	%r1044, 2;
	// begin inline asm
	shfl.sync.up.b32 %r1037, %r1038, %r1044, %r1085, %r1086;
	// end inline asm
	mov.b32 	%r1043, %f649;
	// begin inline asm
	shfl.sync.up.b32 %r1042, %r1043, %r1044, %r1085, %r1086;
	// end inline asm
	mov.b32 	%f650, %r1042;
	setp.eq.s32 	%p479, %r1038, 0;
	add.f32 	%f651, %f649, %f650;
	selp.f32 	%f652, %f651, %f649, %p479;
	setp.lt.s32 	%p480, %r735, 2;
	selp.f32 	%f653, %f649, %f652, %p480;
	selp.b32 	%r1089, 0, %r1037, %p480;
	or.b32  	%r1048, %r1089, %r1038;
	mov.b32 	%r1054, 4;
	// begin inline asm
	shfl.sync.up.b32 %r1047, %r1048, %r1054, %r1085, %r1086;
	// end inline asm
	mov.b32 	%r1053, %f653;
	// begin inline asm
	shfl.sync.up.b32 %r1052, %r1053, %r1054, %r1085, %r1086;
	// end inline asm
	mov.b32 	%f654, %r1052;
	setp.eq.s32 	%p481, %r1048, 0;
	add.f32 	%f655, %f653, %f654;
	selp.f32 	%f656, %f655, %f653, %p481;
	setp.lt.s32 	%p482, %r735, 4;
	selp.f32 	%f657, %f653, %f656, %p482;
	selp.b32 	%r1090, 0, %r1047, %p482;
	or.b32  	%r1058, %r1090, %r1048;
	mov.b32 	%r1064, 8;
	// begin inline asm
	shfl.sync.up.b32 %r1057, %r1058, %r1064, %r1085, %r1086;
	// end inline asm
	mov.b32 	%r1063, %f657;
	// begin inline asm
	shfl.sync.up.b32 %r1062, %r1063, %r1064, %r1085, %r1086;
	// end inline asm
	mov.b32 	%f658, %r1062;
	setp.eq.s32 	%p483, %r1058, 0;
	add.f32 	%f659, %f657, %f658;
	selp.f32 	%f660, %f659, %f657, %p483;
	setp.lt.s32 	%p484, %r735, 8;
	selp.f32 	%f661, %f657, %f660, %p484;
	selp.b32 	%r1091, 0, %r1057, %p484;
	or.b32  	%r1068, %r1091, %r1058;
	mov.b32 	%r1074, 16;
	// begin inline asm
	shfl.sync.up.b32 %r1067, %r1068, %r1074, %r1085, %r1086;
	// end inline asm
	mov.b32 	%r1073, %f661;
	// begin inline asm
	shfl.sync.up.b32 %r1072, %r1073, %r1074, %r1085, %r1086;
	// end inline asm
	mov.b32 	%f662, %r1072;
	setp.eq.s32 	%p485, %r1068, 0;
	add.f32 	%f663, %f661, %f662;
	selp.f32 	%f21, %f663, %f661, %p485;
	setp.lt.s32 	%p486, %r735, 16;
	selp.f32 	%f664, %f661, %f21, %p486;
	selp.b32 	%r1092, 0, %r1067, %p486;
	or.b32  	%r1078, %r1092, %r1068;
	// begin inline asm
	shfl.sync.up.b32 %r1077, %r1078, %r1084, %r1085, %r1086;
	// end inline asm
	mov.b32 	%r1083, %f664;
	// begin inline asm
	shfl.sync.up.b32 %r1082, %r1083, %r1084, %r1085, %r1086;
	// end inline asm
	mov.b32 	%f730, %r1082;
	setp.ne.s32 	%p487, %r735, 31;
	@%p487 bra 	$L__BB15_6;
	shl.b32 	%r1093, %r7, 3;
	mov.u32 	%r1094, _ZZN3cub18CUB_300001_SM_10006detail11scan_by_key21DeviceScanByKeyKernelINS2_10policy_hubIPiffN4cuda3std3__44plusIvEEE10Policy1000ES5_PfSD_NS0_24ReduceByKeyScanTileStateIfiLb1EEENS8_8equal_toIvEESA_NS0_8NullTypeEjfiEEvT0_PT9_T1_T2_T3_iT4_T5_T6_T7_E12temp_storage;
	add.s32 	%r1095, %r1094, %r1093;
	mov.b32 	%r1096, %f21;
	st.shared.v2.u32 	[%r1095], {%r1078, %r1096};
$L__BB15_6:
	bar.sync 	0;
	ld.shared.v4.u32 	{%r1097, %r1098, %r1099, %r1100}, [_ZZN3cub18CUB_300001_SM_10006detail11scan_by_key21DeviceScanByKeyKernelINS2_10policy_hubIPiffN4cuda3std3__44plusIvEEE10Policy1000ES5_PfSD_NS0_24ReduceByKeyScanTileStateIfiLb1EEENS8_8equal_toIvEESA_NS0_8NullTypeEjfiEEvT0_PT9_T1_T2_T3_iT4_T5_T6_T7_E12temp_storage];
	mov.b32 	%f665, %r1100;
	mov.b32 	%f666, %r1098;
	or.b32  	%r1101, %r1099, %r1097;
	setp.eq.s32 	%p488, %r1099, 0;
	add.f32 	%f667, %f666, %f665;
	selp.f32 	%f668, %f667, %f665, %p488;
	setp.eq.s32 	%p489, %r7, 2;
	selp.f32 	%f669, %f668, %f666, %p489;
	ld.shared.v4.u32 	{%r1102, %r1103, %r1104, %r1105}, [_ZZN3cub18CUB_300001_SM_10006detail11scan_by_key21DeviceScanByKeyKernelINS2_10policy_hubIPiffN4cuda3std3__44plusIvEEE10Policy1000ES5_PfSD_NS0_24ReduceByKeyScanTileStateIfiLb1EEENS8_8equal_toIvEESA_NS0_8NullTypeEjfiEEvT0_PT9_T1_T2_T3_iT4_T5_T6_T7_E12temp_storage+16];
	mov.b32 	%f670, %r1105;
	mov.b32 	%f671, %r1103;
	or.b32  	%r1106, %r1102, %r1101;
	setp.eq.s32 	%p490, %r1102, 0;
	add.f32 	%f672, %f668, %f671;
	selp.f32 	%f673, %f672, %f671, %p490;
	setp.eq.s32 	%p491, %r7, 3;
	selp.f32 	%f674, %f673, %f669, %p491;
	or.b32  	%r1107, %r1104, %r1106;
	setp.eq.s32 	%p492, %r1104, 0;
	add.f32 	%f675, %f673, %f670;
	selp.f32 	%f676, %f675, %f670, %p492;
	setp.eq.s32 	%p493, %r7, 4;
	selp.f32 	%f677, %f676, %f674, %p493;
	ld.shared.v4.u32 	{%r1108, %r1109, %r1110, %r1111}, [_ZZN3cub18CUB_300001_SM_10006detail11scan_by_key21DeviceScanByKeyKernelINS2_10policy_hubIPiffN4cuda3std3__44plusIvEEE10Policy1000ES5_PfSD_NS0_24ReduceByKeyScanTileStateIfiLb1EEENS8_8equal_toIvEESA_NS0_8NullTypeEjfiEEvT0_PT9_T1_T2_T3_iT4_T5_T6_T7_E12temp_storage+32];
	mov.b32 	%f678, %r1111;
	mov.b32 	%f679, %r1109;
	or.b32  	%r1112, %r1108, %r1107;
	setp.eq.s32 	%p494, %r1108, 0;
	add.f32 	%f680, %f676, %f679;
	selp.f32 	%f681, %f680, %f679, %p494;
	setp.eq.s32 	%p495, %r7, 5;
	selp.f32 	%f682, %f681, %f677, %p495;
	or.b32  	%r1113, %r1110, %r1112;
	setp.eq.s32 	%p496, %r1110, 0;
	add.f32 	%f683, %f681, %f678;
	selp.f32 	%f684, %f683, %f678, %p496;
	setp.eq.s32 	%p497, %r7, 6;
	selp.f32 	%f23, %f684, %f682, %p497;
	ld.shared.v2.u32 	{%r1114, %r1115}, [_ZZN3cub18CUB_300001_SM_10006detail11scan_by_key21DeviceScanByKeyKernelINS2_10policy_hubIPiffN4cuda3std3__44plusIvEEE10Policy1000ES5_PfSD_NS0_24ReduceByKeyScanTileStateIfiLb1EEENS8_8equal_toIvEESA_NS0_8NullTypeEjfiEEvT0_PT9_T1_T2_T3_iT4_T5_T6_T7_E12temp_storage+48];
	mov.b32 	%f685, %r1115;
	or.b32  	%r35, %r1114, %r1113;
	setp.eq.s32 	%p498, %r1114, 0;
	add.f32 	%f686, %f684, %f685;
	selp.f32 	%f24, %f686, %f685, %p498;
	setp.lt.u32 	%p499, %r5, 32;
	@%p499 bra 	$L__BB15_8;
	setp.eq.s32 	%p500, %r1077, 0;
	add.f32 	%f687, %f23, %f730;
	selp.f32 	%f688, %f687, %f730, %p500;
	setp.eq.s32 	%p501, %r735, 0;
	selp.f32 	%f730, %f23, %f688, %p501;
$L__BB15_8:
	setp.ne.s32 	%p502, %r28, %r29;
	setp.ne.s32 	%p503, %r27, %r28;
	setp.ne.s32 	%p504, %r26, %r27;
	setp.ne.s32 	%p505, %r25, %r26;
	setp.ne.s32 	%p506, %r24, %r25;
	setp.ne.s32 	%p507, %r23, %r24;
	setp.ne.s32 	%p508, %r22, %r23;
	setp.ne.s32 	%p509, %r21, %r22;
	setp.ne.s32 	%p510, %r20, %r21;
	setp.ne.s32 	%p511, %r19, %r20;
	setp.ne.s32 	%p512, %r18, %r19;
	setp.ne.s32 	%p513, %r17, %r18;
	setp.ne.s32 	%p514, %r16, %r17;
	setp.ne.s32 	%p515, %r15, %r16;
	setp.ne.s32 	%p516, %r14, %r15;
	setp.ne.s32 	%p517, %r13, %r14;
	setp.ne.s32 	%p518, %r12, %r13;
	setp.ne.s32 	%p519, %r11, %r12;
	setp.ne.s32 	%p520, %r10, %r11;
	setp.ne.s32 	%p521, %r5, 0;
	setp.eq.s32 	%p522, %r5, 0;
	setp.eq.s32 	%p523, %r1124, 0;
	add.f32 	%f689, %f730, %f1;
	selp.f32 	%f752, %f689, %f1, %p523;
	selp.f32 	%f690, %f1, %f752, %p522;
	add.f32 	%f691, %f690, %f2;
	selp.f32 	%f751, %f2, %f691, %p520;
	add.f32 	%f692, %f751, %f3;
	selp.f32 	%f750, %f3, %f692, %p519;
	add.f32 	%f693, %f750, %f4;
	selp.f32 	%f749, %f4, %f693, %p518;
	add.f32 	%f694, %f749, %f5;
	selp.f32 	%f748, %f5, %f694, %p517;
	add.f32 	%f695, %f748, %f6;
	selp.f32 	%f747, %f6, %f695, %p516;
	add.f32 	%f696, %f747, %f7;
	selp.f32 	%f746, %f7, %f696, %p515;
	add.f32 	%f697, %f746, %f8;
	selp.f32 	%f745, %f8, %f697, %p514;
	add.f32 	%f698, %f745, %f9;
	selp.f32 	%f744, %f9, %f698, %p513;
	add.f32 	%f699, %f744, %f10;
	selp.f32 	%f743, %f10, %f699, %p512;
	add.f32 	%f700, %f743, %f11;
	selp.f32 	%f742, %f11, %f700, %p511;
	add.f32 	%f701, %f742, %f12;
	selp.f32 	%f741, %f12, %f701, %p510;
	add.f32 	%f702, %f741, %f13;
	selp.f32 	%f740, %f13, %f702, %p509;
	add.f32 	%f703, %f740, %f14;
	selp.f32 	%f739, %f14, %f703, %p508;
	add.f32 	%f704, %f739, %f15;
	selp.f32 	%f738, %f15, %f704, %p507;
	add.f32 	%f705, %f738, %f16;
	selp.f32 	%f737, %f16, %f705, %p506;
	add.f32 	%f706, %f737, %f17;
	selp.f32 	%f736, %f17, %f706, %p505;
	add.f32 	%f707, %f736, %f18;
	selp.f32 	%f735, %f18, %f707, %p504;
	add.f32 	%f708, %f735, %f19;
	selp.f32 	%f734, %f19, %f708, %p503;
	add.f32 	%f709, %f734, %f20;
	selp.f32 	%f733, %f20, %f709, %p502;
	@%p521 bra 	$L__BB15_32;
	add.s64 	%rd163, %rd1, 512;
	mov.b32 	%r1116, %f24;
	mov.b64 	%rd164, {%r35, %r1116};
	mov.b64 	%rd165, 101;
	// begin inline asm
	st.relaxed.gpu.v2.u64 [%rd163], {%rd164, %rd165};
	// end inline asm
	mov.f32 	%f752, %f1;
	bra.uni 	$L__BB15_32;
$L__BB15_10:
	setp.ne.s32 	%p314, %r5, 0;
	mov.b32 	%r1126, 0;
	@%p314 bra 	$L__BB15_12;
	ld.param.u64 	%rd175, [_ZN3cub18CUB_300001_SM_10006detail11scan_by_key21DeviceScanByKeyKernelINS2_10policy_hubIPiffN4cuda3std3__44plusIvEEE10Policy1000ES5_PfSD_NS0_24ReduceByKeyScanTileStateIfiLb1EEENS8_8equal_toIvEESA_NS0_8NullTypeEjfiEEvT0_PT9_T1_T2_T3_iT4_T5_T6_T7__param_1];
	cvta.to.global.u64 	%rd142, %rd175;
	mul.wide.u32 	%rd143, %r1127, 4;
	add.s64 	%rd144, %rd142, %rd143;
	ld.global.u32 	%r1126, [%rd144];
$L__BB15_12:
	setp.eq.s32 	%p315, %r5, 0;
	shl.b32 	%r765, %r5, 2;
	add.s32 	%r767, %r763, %r765;
	add.s32 	%r38, %r767, 1020;
	st.shared.u32 	[%r767+1020], %r29;
	bar.sync 	0;
	@%p315 bra 	$L__BB15_14;
	ld.shared.u32 	%r1126, [%r38+-4];
$L__BB15_14:
	setp.ne.s32 	%p316, %r1126, %r10;
	setp.ne.s32 	%p317, %r10, %r11;
	setp.ne.s32 	%p318, %r11, %r12;
	setp.ne.s32 	%p319, %r12, %r13;
	setp.ne.s32 	%p320, %r13, %r14;
	setp.ne.s32 	%p321, %r14, %r15;
	setp.ne.s32 	%p322, %r15, %r16;
	setp.ne.s32 	%p323, %r16, %r17;
	setp.ne.s32 	%p324, %r17, %r18;
	setp.ne.s32 	%p325, %r18, %r19;
	setp.ne.s32 	%p326, %r19, %r20;
	setp.ne.s32 	%p327, %r20, %r21;
	setp.ne.s32 	%p328, %r21, %r22;
	setp.ne.s32 	%p329, %r22, %r23;
	setp.ne.s32 	%p330, %r23, %r24;
	setp.ne.s32 	%p331, %r24, %r25;
	setp.ne.s32 	%p332, %r25, %r26;
	setp.ne.s32 	%p333, %r26, %r27;
	setp.ne.s32 	%p334, %r27, %r28;
	setp.ne.s32 	%p335, %r28, %r29;
	or.pred  	%p336, %p317, %p316;
	add.f32 	%f459, %f1, %f2;
	selp.f32 	%f460, %f2, %f459, %p317;
	or.pred  	%p337, %p336, %p318;
	add.f32 	%f461, %f460, %f3;
	selp.f32 	%f462, %f3, %f461, %p318;
	or.pred  	%p338, %p337, %p319;
	add.f32 	%f463, %f462, %f4;
	selp.f32 	%f464, %f4, %f463, %p319;
	or.pred  	%p339, %p338, %p320;
	add.f32 	%f465, %f464, %f5;
	selp.f32 	%f466, %f5, %f465, %p320;
	or.pred  	%p340, %p339, %p321;
	add.f32 	%f467, %f466, %f6;
	selp.f32 	%f468, %f6, %f467, %p321;
	or.pred  	%p341, %p340, %p322;
	add.f32 	%f469, %f468, %f7;
	selp.f32 	%f470, %f7, %f469, %p322;
	or.pred  	%p342, %p341, %p323;
	add.f32 	%f471, %f470, %f8;
	selp.f32 	%f472, %f8, %f471, %p323;
	or.pred  	%p343, %p342, %p324;
	add.f32 	%f473, %f472, %f9;
	selp.f32 	%f474, %f9, %f473, %p324;
	or.pred  	%p344, %p343, %p325;
	add.f32 	%f475, %f474, %f10;
	selp.f32 	%f476, %f10, %f475, %p325;
	or.pred  	%p345, %p344, %p326;
	add.f32 	%f477, %f476, %f11;
	selp.f32 	%f478, %f11, %f477, %p326;
	or.pred  	%p346, %p345, %p327;
	add.f32 	%f479, %f478, %f12;
	selp.f32 	%f480, %f12, %f479, %p327;
	or.pred  	%p347, %p346, %p328;
	add.f32 	%f481, %f480, %f13;
	selp.f32 	%f482, %f13, %f481, %p328;
	or.pred  	%p348, %p347, %p329;
	add.f32 	%f483, %f482, %f14;
	selp.f32 	%f484, %f14, %f483, %p329;
	or.pred  	%p349, %p348, %p330;
	add.f32 	%f485, %f484, %f15;
	selp.f32 	%f486, %f15, %f485, %p330;
	or.pred  	%p350, %p349, %p331;
	add.f32 	%f487, %f486, %f16;
	selp.f32 	%f488, %f16, %f487, %p331;
	or.pred  	%p351, %p350, %p332;
	add.f32 	%f489, %f488, %f17;
	selp.f32 	%f490, %f17, %f489, %p332;
	or.pred  	%p352, %p351, %p333;
	add.f32 	%f491, %f490, %f18;
	selp.f32 	%f492, %f18, %f491, %p333;
	or.pred  	%p353, %p352, %p334;
	add.f32 	%f493, %f492, %f19;
	selp.f32 	%f494, %f19, %f493, %p334;
	or.pred  	%p354, %p353, %p335;
	selp.u32 	%r769, 1, 0, %p354;
	add.f32 	%f495, %f494, %f20;
	selp.f32 	%f496, %f20, %f495, %p335;
	mov.b32 	%r825, 1;
	mov.b32 	%r826, 0;
	mov.b32 	%r827, -1;
	// begin inline asm
	shfl.sync.up.b32 %r768, %r769, %r825, %r826, %r827;
	// end inline asm
	mov.b32 	%r774, %f496;
	// begin inline asm
	shfl.sync.up.b32 %r773, %r774, %r825, %r826, %r827;
	// end inline asm
	mov.b32 	%f497, %r773;
	add.f32 	%f498, %f496, %f497;
	setp.lt.s32 	%p356, %r735, 1;
	selp.b32 	%r828, 0, %r768, %p356;
	or.b32  	%r779, %r828, %r769;
	selp.f32 	%f499, %f496, %f498, %p354;
	selp.f32 	%f500, %f496, %f499, %p356;
	mov.b32 	%r785, 2;
	// begin inline asm
	shfl.sync.up.b32 %r778, %r779, %r785, %r826, %r827;
	// end inline asm
	mov.b32 	%r784, %f500;
	// begin inline asm
	shfl.sync.up.b32 %r783, %r784, %r785, %r826, %r827;
	// end inline asm
	mov.b32 	%f501, %r783;
	setp.eq.s32 	%p357, %r779, 0;
	add.f32 	%f502, %f500, %f501;
	selp.f32 	%f503, %f502, %f500, %p357;
	setp.lt.s32 	%p358, %r735, 2;
	selp.b32 	%r829, 0, %r778, %p358;
	or.b32  	%r789, %r829, %r779;
	selp.f32 	%f504, %f500, %f503, %p358;
	mov.b32 	%r795, 4;
	// begin inline asm
	shfl.sync.up.b32 %r788, %r789, %r795, %r826, %r827;
	// end inline asm
	mov.b32 	%r794, %f504;
	// begin inline asm
	shfl.sync.up.b32 %r793, %r794, %r795, %r826, %r827;
	// end inline asm
	mov.b32 	%f505, %r793;
	setp.eq.s32 	%p359, %r789, 0;
	add.f32 	%f506, %f504, %f505;
	selp.f32 	%f507, %f506, %f504, %p359;
	setp.lt.s32 	%p360, %r735, 4;
	selp.b32 	%r830, 0, %r788, %p360;
	or.b32  	%r799, %r830, %r789;
	selp.f32 	%f508, %f504, %f507, %p360;
	mov.b32 	%r805, 8;
	// begin inline asm
	shfl.sync.up.b32 %r798, %r799, %r805, %r826, %r827;
	// end inline asm
	mov.b32 	%r804, %f508;
	// begin inline asm
	shfl.sync.up.b32 %r803, %r804, %r805, %r826, %r827;
	// end inline asm
	mov.b32 	%f509, %r803;
	setp.eq.s32 	%p361, %r799, 0;
	add.f32 	%f510, %f508, %f509;
	selp.f32 	%f511, %f510, %f508, %p361;
	setp.lt.s32 	%p362, %r735, 8;
	selp.b32 	%r831, 0, %r798, %p362;
	or.b32  	%r809, %r831, %r799;
	selp.f32 	%f512, %f508, %f511, %p362;
	mov.b32 	%r815, 16;
	// begin inline asm
	shfl.sync.up.b32 %r808, %r809, %r815, %r826, %r827;
	// end inline asm
	mov.b32 	%r814, %f512;
	// begin inline asm
	shfl.sync.up.b32 %r813, %r814, %r815, %r826, %r827;
	// end inline asm
	mov.b32 	%f513, %r813;
	setp.eq.s32 	%p363, %r809, 0;
	add.f32 	%f514, %f512, %f513;
	selp.f32 	%f47, %f514, %f512, %p363;
	setp.lt.s32 	%p364, %r735, 16;
	selp.b32 	%r832, 0, %r808, %p364;
	or.b32  	%r819, %r832, %r809;
	selp.f32 	%f515, %f512, %f47, %p364;
	// begin inline asm
	shfl.sync.up.b32 %r1135, %r819, %r825, %r826, %r827;
	// end inline asm
	mov.b32 	%r824, %f515;
	// begin inline asm
	shfl.sync.up.b32 %r823, %r824, %r825, %r826, %r827;
	// end inline asm
	mov.b32 	%f732, %r823;
	setp.ne.s32 	%p365, %r735, 31;
	@%p365 bra 	$L__BB15_16;
	shl.b32 	%r833, %r7, 3;
	mov.u32 	%r834, _ZZN3cub18CUB_300001_SM_10006detail11scan_by_key21DeviceScanByKeyKernelINS2_10policy_hubIPiffN4cuda3std3__44plusIvEEE10Policy1000ES5_PfSD_NS0_24ReduceByKeyScanTileStateIfiLb1EEENS8_8equal_toIvEESA_NS0_8NullTypeEjfiEEvT0_PT9_T1_T2_T3_iT4_T5_T6_T7_E12temp_storage;
	add.s32 	%r835, %r834, %r833;
	mov.b32 	%r836, %f47;
	st.shared.v2.u32 	[%r835], {%r819, %r836};
$L__BB15_16:
	bar.sync 	0;
	ld.shared.v4.u32 	{%r837, %r838, %r839, %r840}, [_ZZN3cub18CUB_300001_SM_10006detail11scan_by_key21DeviceScanByKeyKernelINS2_10policy_hubIPiffN4cuda3std3__44plusIvEEE10Policy1000ES5_PfSD_NS0_24ReduceByKeyScanTileStateIfiLb1EEENS8_8equal_toIvEESA_NS0_8NullTypeEjfiEEvT0_PT9_T1_T2_T3_iT4_T5_T6_T7_E12temp_storage];
	mov.b32 	%f516, %r840;
	mov.b32 	%f517, %r838;
	or.b32  	%r841, %r839, %r837;
	setp.eq.s32 	%p366, %r839, 0;
	add.f32 	%f518, %f517, %f516;
	selp.f32 	%f519, %f518, %f516, %p366;
	setp.eq.s32 	%p367, %r7, 2;
	selp.b32 	%r842, %r841, %r837, %p367;
	selp.f32 	%f520, %f519, %f517, %p367;
	ld.shared.v4.u32 	{%r843, %r844, %r845, %r846}, [_ZZN3cub18CUB_300001_SM_10006detail11scan_by_key21DeviceScanByKeyKernelINS2_10policy_hubIPiffN4cuda3std3__44plusIvEEE10Policy1000ES5_PfSD_NS0_24ReduceByKeyScanTileStateIfiLb1EEENS8_8equal_toIvEESA_NS0_8NullTypeEjfiEEvT0_PT9_T1_T2_T3_iT4_T5_T6_T7_E12temp_storage+16];
	mov.b32 	%f521, %r846;
	mov.b32 	%f522, %r844;
	or.b32  	%r847, %r843, %r841;
	setp.eq.s32 	%p368, %r843, 0;
	add.f32 	%f523, %f519, %f522;
	selp.f32 	%f524, %f523, %f522, %p368;
	setp.eq.s32 	%p369, %r7, 3;
	selp.b32 	%r848, %r847, %r842, %p369;
	selp.f32 	%f525, %f524, %f520, %p369;
	or.b32  	%r849, %r845, %r847;
	setp.eq.s32 	%p370, %r845, 0;
	add.f32 	%f526, %f524, %f521;
	selp.f32 	%f527, %f526, %f521, %p370;
	setp.eq.s32 	%p371, %r7, 4;
	selp.b32 	%r850, %r849, %r848, %p371;
	selp.f32 	%f528, %f527, %f525, %p371;
	ld.shared.v4.u32 	{%r851, %r852, %r853, %r854}, [_ZZN3cub18CUB_300001_SM_10006detail11scan_by_key21DeviceScanByKeyKernelINS2_10policy_hubIPiffN4cuda3std3__44plusIvEEE10Policy1000ES5_PfSD_NS0_24ReduceByKeyScanTileStateIfiLb1EEENS8_8equal_toIvEESA_NS0_8NullTypeEjfiEEvT0_PT9_T1_T2_T3_iT4_T5_T6_T7_E12temp_storage+32];
	mov.b32 	%f529, %r854;
	mov.b32 	%f530, %r852;
	or.b32  	%r855, %r851, %r849;
	setp.eq.s32 	%p372, %r851, 0;
	add.f32 	%f531, %f527, %f530;
	selp.f32 	%f532, %f531, %f530, %p372;
	setp.eq.s32 	%p373, %r7, 5;
	selp.b32 	%r856, %r855, %r850, %p373;
	selp.f32 	%f533, %f532, %f528, %p373;
	or.b32  	%r857, %r853, %r855;
	setp.eq.s32 	%p374, %r853, 0;
	add.f32 	%f534, %f532, %f529;
	selp.f32 	%f535, %f534, %f529, %p374;
	setp.eq.s32 	%p375, %r7, 6;
	selp.b32 	%r43, %r857, %r856, %p375;
	selp.f32 	%f49, %f535, %f533, %p375;
	ld.shared.v2.u32 	{%r858, %r859}, [_ZZN3cub18CUB_300001_SM_10006detail11scan_by_key21DeviceScanByKeyKernelINS2_10policy_hubIPiffN4cuda3std3__44plusIvEEE10Policy1000ES5_PfSD_NS0_24ReduceByKeyScanTileStateIfiLb1EEENS8_8equal_toIvEESA_NS0_8NullTypeEjfiEEvT0_PT9_T1_T2_T3_iT4_T5_T6_T7_E12temp_storage+48];
	mov.b32 	%f536, %r859;
	or.b32  	%r44, %r858, %r857;
	setp.eq.s32 	%p376, %r858, 0;
	add.f32 	%f537, %f535, %f536;
	selp.f32 	%f50, %f537, %f536, %p376;
	setp.lt.u32 	%p377, %r5, 32;
	@%p377 bra 	$L__BB15_18;
	setp.eq.s32 	%p378, %r1135, 0;
	add.f32 	%f538, %f49, %f732;
	selp.f32 	%f539, %f538, %f732, %p378;
	setp.eq.s32 	%p379, %r735, 0;
	selp.b32 	%r860, 0, %r1135, %p379;
	or.b32  	%r1135, %r43, %r860;
	selp.f32 	%f732, %f49, %f539, %p379;
	bra.uni 	$L__BB15_31;
$L__BB15_18:
	setp.ne.s32 	%p380, %r5, 0;
	mul.wide.u32 	%rd145, %r1127, 16;
	add.s64 	%rd2, %rd1, %rd145;
	@%p380 bra 	$L__BB15_20;
	st.shared.u32 	[_ZZN3cub18CUB_300001_SM_10006detail11scan_by_key21DeviceScanByKeyKernelINS2_10policy_hubIPiffN4cuda3std3__44plusIvEEE10Policy1000ES5_PfSD_NS0_24ReduceByKeyScanTileStateIfiLb1EEENS8_8equal_toIvEESA_NS0_8NullTypeEjfiEEvT0_PT9_T1_T2_T3_iT4_T5_T6_T7_E12temp_storage+116], %r44;
	st.shared.f32 	[_ZZN3cub18CUB_300001_SM_10006detail11scan_by_key21DeviceScanByKeyKernelINS2_10policy_hubIPiffN4cuda3std3__44plusIvEEE10Policy1000ES5_PfSD_NS0_24ReduceByKeyScanTileStateIfiLb1EEENS8_8equal_toIvEESA_NS0_8NullTypeEjfiEEvT0_PT9_T1_T2_T3_iT4_T5_T6_T7_E12temp_storage+120], %f50;
	add.s64 	%rd146, %rd2, 512;
	mov.b32 	%r861, %f50;
	mov.b64 	%rd147, {%r44, %r861};
	mov.b64 	%rd148, 100;
	// begin inline asm
	st.relaxed.gpu.v2.u64 [%rd146], {%rd147, %rd148};
	// end inline asm
$L__BB15_20:
	not.b32 	%r46, %r5;
	mov.b32 	%r862, 280;
	// begin inline asm
	nanosleep.u32 %r862;
	// end inline asm
	mul.wide.u32 	%rd149, %r5, 16;
	xor.b64  	%rd150, %rd149, -16;
	add.s64 	%rd151, %rd2, %rd150;
	add.s64 	%rd3, %rd151, 512;
	mov.b32 	%r1128, 928;
$L__BB15_21:
	shr.u32 	%r49, %r1128, 1;
	mul.lo.s32 	%r865, %r1127, 16807;
	and.b32  	%r1127, %r865, 2147483647;
	sub.s32 	%r866, %r1128, %r49;
	add.s32 	%r867, %r866, 1;
	rem.u32 	%r868, %r1127, %r867;
	add.s32 	%r864, %r868, %r49;
	// begin inline asm
	nanosleep.u32 %r864;
	// end inline asm
	// begin inline asm
	ld.relaxed.gpu.v2.u64 {%rd152, %rd180}, [%rd3];
	// end inline asm
	setp.eq.s64 	%p381, %rd180, 99;
	mov.b32 	%r869, -1;
	vote.sync.any.pred 	%p382, %p381, %r869;
	mov.u32 	%r1128, %r49;
	@%p382 bra 	$L__BB15_21;
	mov.b64 	{%r923, %r878}, %rd152;
	mov.b32 	%f540, %r878;
	cvt.u32.u64 	%r873, %rd152;
	setp.eq.s64 	%p383, %rd180, 101;
	mov.b32 	%r921, -1;
	vote.sync.ballot.b32 	%r924, %p383, %r921;
	// begin inline asm
	mov.u32 %r871, %lanemask_ge;
	// end inline asm
	and.b32  	%r925, %r924, %r871;
	or.b32  	%r926, %r925, -2147483648;
	add.s32 	%r927, %r926, -1;
	not.b32 	%r928, %r926;
	and.b32  	%r929, %r928, %r927;
	popc.b32 	%r875, %r929;
	mov.b32 	%r879, 1;
	// begin inline asm
	shfl.sync.down.b32 %r872, %r873, %r879, %r875, %r921;
	// end inline asm
	// begin inline asm
	shfl.sync.down.b32 %r877, %r878, %r879, %r875, %r921;
	// end inline asm
	mov.b32 	%f541, %r877;
	setp.lt.s32 	%p385, %r735, %r875;
	setp.eq.s32 	%p386, %r873, 0;
	add.f32 	%f542, %f540, %f541;
	selp.b32 	%r930, %r872, 0, %p385;
	or.b32  	%r883, %r930, %r873;
	selp.f32 	%f543, %f542, %f540, %p386;
	selp.f32 	%f544, %f543, %f540, %p385;
	mov.b32 	%r889, 2;
	// begin inline asm
	shfl.sync.down.b32 %r882, %r883, %r889, %r875, %r921;
	// end inline asm
	mov.b32 	%r888, %f544;
	// begin inline asm
	shfl.sync.down.b32 %r887, %r888, %r889, %r875, %r921;
	// end inline asm
	mov.b32 	%f545, %r887;
	add.s32 	%r931, %r735, 2;
	setp.gt.s32 	%p387, %r931, %r875;
	setp.eq.s32 	%p388, %r883, 0;
	add.f32 	%f546, %f544, %f545;
	selp.f32 	%f547, %f546, %f544, %p388;
	selp.b32 	%r932, 0, %r882, %p387;
	or.b32  	%r893, %r883, %r932;
	selp.f32 	%f548, %f544, %f547, %p387;
	mov.b32 	%r899, 4;
	// begin inline asm
	shfl.sync.down.b32 %r892, %r893, %r899, %r875, %r921;
	// end inline asm
	mov.b32 	%r898, %f548;
	// begin inline asm
	shfl.sync.down.b32 %r897, %r898, %r899, %r875, %r921;
	// end inline asm
	mov.b32 	%f549, %r897;
	add.s32 	%r933, %r735, 4;
	setp.gt.s32 	%p389, %r933, %r875;
	setp.eq.s32 	%p390, %r893, 0;
	add.f32 	%f550, %f548, %f549;
	selp.f32 	%f551, %f550, %f548, %p390;
	selp.b32 	%r934, 0, %r892, %p389;
	or.b32  	%r903, %r893, %r934;
	selp.f32 	%f552, %f548, %f551, %p389;
	mov.b32 	%r909, 8;
	// begin inline asm
	shfl.sync.down.b32 %r902, %r903, %r909, %r875, %r921;
	// end inline asm
	mov.b32 	%r908, %f552;
	// begin inline asm
	shfl.sync.down.b32 %r907, %r908, %r909, %r875, %r921;
	// end inline asm
	mov.b32 	%f553, %r907;
	add.s32 	%r935, %r735, 8;
	setp.gt.s32 	%p391, %r935, %r875;
	setp.eq.s32 	%p392, %r903, 0;
	add.f32 	%f554, %f552, %f553;
	selp.f32 	%f555, %f554, %f552, %p392;
	selp.b32 	%r936, 0, %r902, %p391;
	or.b32  	%r913, %r903, %r936;
	selp.f32 	%f556, %f552, %f555, %p391;
	mov.b32 	%r919, 16;
	// begin inline asm
	shfl.sync.down.b32 %r912, %r913, %r919, %r875, %r921;
	// end inline asm
	mov.b32 	%r918, %f556;
	// begin inline asm
	shfl.sync.down.b32 %r917, %r918, %r919, %r875, %r921;
	// end inline asm
	mov.b32 	%f557, %r917;
	add.s32 	%r937, %r735, 16;
	setp.gt.s32 	%p393, %r937, %r875;
	setp.eq.s32 	%p394, %r913, 0;
	add.f32 	%f558, %f556, %f557;
	selp.f32 	%f559, %f558, %f556, %p394;
	selp.b32 	%r938, 0, %r912, %p393;
	or.b32  	%r1131, %r938, %r913;
	selp.f32 	%f731, %f556, %f559, %p393;
	add.s64 	%rd6, %rd1, 512;
	mov.u32 	%r939, %ctaid.x;
	add.s32 	%r1132, %r939, %r46;
	mov.b32 	%r1130, 928;
$L__BB15_23:
	setp.ne.s64 	%p395, %rd180, 101;
	mov.b32 	%r940, -1;
	vote.sync.all.pred 	%p396, %p395, %r940;
	not.pred 	%p397, %p396;
	@%p397 bra 	$L__BB15_27;
	shr.u32 	%r1130, %r1130, 1;
	mul.wide.s32 	%rd161, %r1132, 16;
	add.s64 	%rd162, %rd6, %rd161;
	add.s64 	%rd160, %rd162, -512;
	mov.u32 	%r1134, %r1130;
$L__BB15_25:
	shr.u32 	%r61, %r1134, 1;
	mul.lo.s32 	%r949, %r1127, 16807;
	and.b32  	%r1127, %r949, 2147483647;
	sub.s32 	%r950, %r1134, %r61;
	add.s32 	%r951, %r950, 1;
	rem.u32 	%r952, %r1127, %r951;
	add.s32 	%r948, %r952, %r61;
	// begin inline asm
	nanosleep.u32 %r948;
	// end inline asm
	// begin inline asm
	ld.relaxed.gpu.v2.u64 {%rd158, %rd180}, [%rd160];
	// end inline asm
	setp.eq.s64 	%p423, %rd180, 99;
	mov.b32 	%r953, -1;
	vote.sync.any.pred 	%p424, %p423, %r953;
	mov.u32 	%r1134, %r61;
	@%p424 bra 	$L__BB15_25;
	mov.b64 	{%r1005, %r961}, %rd158;
	mov.b32 	%f586, %r961;
	cvt.u32.u64 	%r956, %rd158;
	setp.eq.s64 	%p425, %rd180, 101;
	mov.b32 	%r1004, -1;
	vote.sync.ballot.b32 	%r1006, %p425, %r1004;
	and.b32  	%r1007, %r1006, %r871;
	or.b32  	%r1008, %r1007, -2147483648;
	add.s32 	%r1009, %r1008, -1;
	not.b32 	%r1010, %r1008;
	and.b32  	%r1011, %r1010, %r1009;
	popc.b32 	%r958, %r1011;
	mov.b32 	%r962, 1;
	// begin inline asm
	shfl.sync.down.b32 %r955, %r956, %r962, %r958, %r1004;
	// end inline asm
	// begin inline asm
	shfl.sync.down.b32 %r960, %r961, %r962, %r958, %r1004;
	// end inline asm
	mov.b32 	%f587, %r960;
	setp.lt.s32 	%p427, %r735, %r958;
	setp.eq.s32 	%p428, %r956, 0;
	add.f32 	%f588, %f586, %f587;
	selp.b32 	%r1012, %r955, 0, %p427;
	or.b32  	%r966, %r1012, %r956;
	selp.f32 	%f589, %f588, %f586, %p428;
	selp.f32 	%f590, %f589, %f586, %p427;
	mov.b32 	%r972, 2;
	// begin inline asm
	shfl.sync.down.b32 %r965, %r966, %r972, %r958, %r1004;
	// end inline asm
	mov.b32 	%r971, %f590;
	// begin inline asm
	shfl.sync.down.b32 %r970, %r971, %r972, %r958, %r1004;
	// end inline asm
	mov.b32 	%f591, %r970;
	add.s32 	%r1013, %r735, 2;
	setp.gt.s32 	%p429, %r1013, %r958;
	setp.eq.s32 	%p430, %r966, 0;
	add.f32 	%f592, %f590, %f591;
	selp.f32 	%f593, %f592, %f590, %p430;
	selp.b32 	%r1014, 0, %r965, %p429;
	or.b32  	%r976, %r966, %r1014;
	selp.f32 	%f594, %f590, %f593, %p429;
	mov.b32 	%r982, 4;
	// begin inline asm
	shfl.sync.down.b32 %r975, %r976, %r982, %r958, %r1004;
	// end inline asm
	mov.b32 	%r981, %f594;
	// begin inline asm
	shfl.sync.down.b32 %r980, %r981, %r982, %r958, %r1004;
	// end inline asm
	mov.b32 	%f595, %r980;
	add.s32 	%r1015, %r735, 4;
	setp.gt.s32 	%p431, %r1015, %r958;
	setp.eq.s32 	%p432, %r976, 0;
	add.f32 	%f596, %f594, %f595;
	selp.f32 	%f597, %f596, %f594, %p432;
	selp.b32 	%r1016, 0, %r975, %p431;
	or.b32  	%r986, %r976, %r1016;
	selp.f32 	%f598, %f594, %f597, %p431;
	mov.b32 	%r992, 8;
	// begin inline asm
	shfl.sync.down.b32 %r985, %r986, %r992, %r958, %r1004;
	// end inline asm
	mov.b32 	%r991, %f598;
	// begin inline asm
	shfl.sync.down.b32 %r990, %r991, %r992, %r958, %r1004;
	// end inline asm
	mov.b32 	%f599, %r990;
	add.s32 	%r1017, %r735, 8;
	setp.gt.s32 	%p433, %r1017, %r958;
	setp.eq.s32 	%p434, %r986, 0;
	add.f32 	%f600, %f598, %f599;
	selp.f32 	%f601, %f600, %f598, %p434;
	selp.b32 	%r1018, 0, %r985, %p433;
	or.b32  	%r996, %r986, %r1018;
	selp.f32 	%f602, %f598, %f601, %p433;
	mov.b32 	%r1002, 16;
	// begin inline asm
	shfl.sync.down.b32 %r995, %r996, %r1002, %r958, %r1004;
	// end inline asm
	mov.b32 	%r1001, %f602;
	// begin inline asm
	shfl.sync.down.b32 %r1000, %r1001, %r1002, %r958, %r1004;
	// end inline asm
	mov.b32 	%f603, %r1000;
	add.s32 	%r1019, %r735, 16;
	setp.gt.s32 	%p435, %r1019, %r958;
	setp.eq.s32 	%p436, %r996, 0;
	add.f32 	%f604, %f602, %f603;
	selp.f32 	%f605, %f604, %f602, %p436;
	selp.b32 	%r1020, 0, %r995, %p435;
	selp.f32 	%f606, %f602, %f605, %p435;
	or.b32  	%r1021, %r1020, %r1131;
	or.b32  	%r63, %r1021, %r996;
	setp.eq.s32 	%p437, %r1131, 0;
	add.f32 	%f607, %f731, %f606;
	selp.f32 	%f731, %f607, %f731, %p437;
	add.s32 	%r1132, %r1132, -32;
	mov.u32 	%r1131, %r63;
	bra.uni 	$L__BB15_23;
$L__BB15_27:
	mov.u32 	%r942, %tid.x;
	setp.ne.s32 	%p398, %r942, 0;
	@%p398 bra 	$L__BB15_29;
	or.b32  	%r943, %r1131, %r44;
	setp.eq.s32 	%p399, %r44, 0;
	add.f32 	%f560, %f50, %f731;
	selp.f32 	%f561, %f560, %f50, %p399;
	add.s64 	%rd155, %rd2, 512;
	mov.b32 	%r944, %f561;
	mov.b64 	%rd156, {%r943, %r944};
	mov.b64 	%rd157, 101;
	// begin inline asm
	st.relaxed.gpu.v2.u64 [%rd155], {%rd156, %rd157};
	// end inline asm
	st.shared.u32 	[_ZZN3cub18CUB_300001_SM_10006detail11scan_by_key21DeviceScanByKeyKernelINS2_10policy_hubIPiffN4cuda3std3__44plusIvEEE10Policy1000ES5_PfSD_NS0_24ReduceByKeyScanTileStateIfiLb1EEENS8_8equal_toIvEESA_NS0_8NullTypeEjfiEEvT0_PT9_T1_T2_T3_iT4_T5_T6_T7_E12temp_storage+100], %r1131;
	mov.b32 	%r945, %f731;
	st.shared.v2.u32 	[_ZZN3cub18CUB_300001_SM_10006detail11scan_by_key21DeviceScanByKeyKernelINS2_10policy_hubIPiffN4cuda3std3__44plusIvEEE10Policy1000ES5_PfSD_NS0_24ReduceByKeyScanTileStateIfiLb1EEENS8_8equal_toIvEESA_NS0_8NullTypeEjfiEEvT0_PT9_T1_T2_T3_iT4_T5_T6_T7_E12temp_storage+104], {%r945, %r943};
	st.shared.f32 	[_ZZN3cub18CUB_300001_SM_10006detail11scan_by_key21DeviceScanByKeyKernelINS2_10policy_hubIPiffN4cuda3std3__44plusIvEEE10Policy1000ES5_PfSD_NS0_24ReduceByKeyScanTileStateIfiLb1EEENS8_8equal_toIvEESA_NS0_8NullTypeEjfiEEvT0_PT9_T1_T2_T3_iT4_T5_T6_T7_E12temp_storage+112], %f561;
$L__BB15_29:
	setp.ne.s32 	%p400, %r735, 0;
	@%p400 bra 	$L__BB15_31;
	mov.b32 	%r946, %f731;
	st.shared.v2.u32 	[_ZZN3cub18CUB_300001_SM_10006detail11scan_by_key21DeviceScanByKeyKernelINS2_10policy_hubIPiffN4cuda3std3__44plusIvEEE10Policy1000ES5_PfSD_NS0_24ReduceByKeyScanTileStateIfiLb1EEENS8_8equal_toIvEESA_NS0_8NullTypeEjfiEEvT0_PT9_T1_T2_T3_iT4_T5_T6_T7_E12temp_storage+64], {%r1131, %r946};
	mov.u32 	%r1135, %r1131;
	mov.f32 	%f732, %f731;
$L__BB15_31:
	setp.ne.s32 	%p401, %r28, %r29;
	setp.ne.s32 	%p402, %r27, %r28;
	setp.ne.s32 	%p403, %r26, %r27;
	setp.ne.s32 	%p404, %r25, %r26;
	setp.ne.s32 	%p405, %r24, %r25;
	setp.ne.s32 	%p406, %r23, %r24;
	setp.ne.s32 	%p407, %r22, %r23;
	setp.ne.s32 	%p408, %r21, %r22;
	setp.ne.s32 	%p409, %r20, %r21;
	setp.ne.s32 	%p410, %r19, %r20;
	setp.ne.s32 	%p411, %r18, %r19;
	setp.ne.s32 	%p412, %r17, %r18;
	setp.ne.s32 	%p413, %r16, %r17;
	setp.ne.s32 	%p414, %r15, %r16;
	setp.ne.s32 	%p415, %r14, %r15;
	setp.ne.s32 	%p416, %r13, %r14;
	setp.ne.s32 	%p417, %r12, %r13;
	setp.ne.s32 	%p418, %r11, %r12;
	setp.ne.s32 	%p419, %r10, %r11;
	setp.ne.s32 	%p420, %r1126, %r10;
	mov.u32 	%r947, %tid.x;
	setp.eq.s32 	%p421, %r947, 0;
	bar.sync 	0;
	ld.shared.f32 	%f562, [_ZZN3cub18CUB_300001_SM_10006detail11scan_by_key21DeviceScanByKeyKernelINS2_10policy_hubIPiffN4cuda3std3__44plusIvEEE10Policy1000ES5_PfSD_NS0_24ReduceByKeyScanTileStateIfiLb1EEENS8_8equal_toIvEESA_NS0_8NullTypeEjfiEEvT0_PT9_T1_T2_T3_iT4_T5_T6_T7_E12temp_storage+68];
	setp.eq.s32 	%p422, %r1135, 0;
	add.f32 	%f563, %f732, %f562;
	selp.f32 	%f564, %f563, %f732, %p422;
	selp.f32 	%f565, %f732, %f564, %p421;
	add.f32 	%f566, %f565, %f1;
	selp.f32 	%f752, %f1, %f566, %p420;
	add.f32 	%f567, %f752, %f2;
	selp.f32 	%f751, %f2, %f567, %p419;
	add.f32 	%f568, %f751, %f3;
	selp.f32 	%f750, %f3, %f568, %p418;
	add.f32 	%f569, %f750, %f4;
	selp.f32 	%f749, %f4, %f569, %p417;
	add.f32 	%f570, %f749, %f5;
	selp.f32 	%f748, %f5, %f570, %p416;
	add.f32 	%f571, %f748, %f6;
	selp.f32 	%f747, %f6, %f571, %p415;
	add.f32 	%f572, %f747, %f7;
	selp.f32 	%f746, %f7, %f572, %p414;
	add.f32 	%f573, %f746, %f8;
	selp.f32 	%f745, %f8, %f573, %p413;
	add.f32 	%f574, %f745, %f9;
	selp.f32 	%f744, %f9, %f574, %p412;
	add.f32 	%f575, %f744, %f10;
	selp.f32 	%f743, %f10, %f575, %p411;
	add.f32 	%f576, %f743, %f11;
	selp.f32 	%f742, %f11, %f576, %p410;
	add.f32 	%f577, %f742, %f12;
	selp.f32 	%f741, %f12, %f577, %p409;
	add.f32 	%f578, %f741, %f13;
	selp.f32 	%f740, %f13, %f578, %p408;
	add.f32 	%f579, %f740, %f14;
	selp.f32 	%f739, %f14, %f579, %p407;
	add.f32 	%f580, %f739, %f15;
	selp.f32 	%f738, %f15, %f580, %p406;
	add.f32 	%f581, %f738, %f16;
	selp.f32 	%f737, %f16, %f581, %p405;
	add.f32 	%f582, %f737, %f17;
	selp.f32 	%f736, %f17, %f582, %p404;
	add.f32 	%f583, %f736, %f18;
	selp.f32 	%f735, %f18, %f583, %p403;
	add.f32 	%f584, %f735, %f19;
	selp.f32 	%f734, %f19, %f584, %p402;
	add.f32 	%f585, %f734, %f20;
	selp.f32 	%f733, %f20, %f585, %p401;
$L__BB15_32:
	ld.param.u64 	%rd179, [_ZN3cub18CUB_300001_SM_10006detail11scan_by_key21DeviceScanByKeyKernelINS2_10policy_hubIPiffN4cuda3std3__44plusIvEEE10Policy1000ES5_PfSD_NS0_24ReduceByKeyScanTileStateIfiLb1EEENS8_8equal_toIvEESA_NS0_8NullTypeEjfiEEvT0_PT9_T1_T2_T3_iT4_T5_T6_T7__param_3];
	bar.sync 	0;
	st.shared.v4.f32 	[%r9], {%f752, %f751, %f750, %f749};
	st.shared.v4.f32 	[%r9+16], {%f748, %f747, %f746, %f745};
	st.shared.v4.f32 	[%r9+32], {%f744, %f743, %f742, %f741};
	st.shared.v4.f32 	[%r9+48], {%f740, %f739, %f738, %f737};
	st.shared.v4.f32 	[%r9+64], {%f736, %f735, %f734, %f733};
	bar.warp.sync 	-1;
	ld.shared.f32 	%f710, [%r8];
	ld.shared.f32 	%f711, [%r8+128];
	ld.shared.f32 	%f712, [%r8+256];
	ld.shared.f32 	%f713, [%r8+384];
	ld.shared.f32 	%f714, [%r8+512];
	ld.shared.f32 	%f715, [%r8+640];
	ld.shared.f32 	%f716, [%r8+768];
	ld.shared.f32 	%f717, [%r8+896];
	ld.shared.f32 	%f718, [%r8+1024];
	ld.shared.f32 	%f719, [%r8+1152];
	ld.shared.f32 	%f720, [%r8+1280];
	ld.shared.f32 	%f721, [%r8+1408];
	ld.shared.f32 	%f722, [%r8+1536];
	ld.shared.f32 	%f723, [%r8+1664];
	ld.shared.f32 	%f724, [%r8+1792];
	ld.shared.f32 	%f725, [%r8+1920];
	ld.shared.f32 	%f726, [%r8+2048];
	ld.shared.f32 	%f727, [%r8+2176];
	ld.shared.f32 	%f728, [%r8+2304];
	ld.shared.f32 	%f729, [%r8+2432];
	cvta.to.global.u64 	%rd166, %rd179;
	mov.u32 	%r1117, %tid.x;
	and.b32  	%r1118, %r1117, 992;
	mul.lo.s32 	%r1119, %r1118, 20;
	and.b32  	%r1120, %r1117, 31;
	or.b32  	%r1121, %r1119, %r1120;
	cvt.u64.u32 	%rd167, %r1121;
	mov.u32 	%r1122, %ctaid.x;
	mul.lo.s32 	%r1123, %r1122, 4480;
	cvt.u64.u32 	%rd168, %r1123;
	add.s64 	%rd169, %rd167, %rd168;
	shl.b64 	%rd170, %rd169, 2;
	add.s64 	%rd171, %rd166, %rd170;
	st.global.f32 	[%rd171], %f710;
	st.global.f32 	[%rd171+128], %f711;
	st.global.f32 	[%rd171+256], %f712;
	st.global.f32 	[%rd171+384], %f713;
	st.global.f32 	[%rd171+512], %f714;
	st.global.f32 	[%rd171+640], %f715;
	st.global.f32 	[%rd171+768], %f716;
	st.global.f32 	[%rd171+896], %f717;
	st.global.f32 	[%rd171+1024], %f718;
	st.global.f32 	[%rd171+1152], %f719;
	st.global.f32 	[%rd171+1280], %f720;
	st.global.f32 	[%rd171+1408], %f721;
	st.global.f32 	[%rd171+1536], %f722;
	st.global.f32 	[%rd171+1664], %f723;
	st.global.f32 	[%rd171+1792], %f724;
	st.global.f32 	[%rd171+1920], %f725;
	st.global.f32 	[%rd171+2048], %f726;
	st.global.f32 	[%rd171+2176], %f727;
	st.global.f32 	[%rd171+2304], %f728;
	st.global.f32 	[%rd171+2432], %f729;
	bra.uni 	$L__BB15_186;
$L__BB15_33:
	setp.eq.s32 	%p41, %r3, 0;
	@%p41 bra 	$L__BB15_186;
	ld.param.u64 	%rd172, [_ZN3cub18CUB_300001_SM_10006detail11scan_by_key21DeviceScanByKeyKernelINS2_10policy_hubIPiffN4cuda3std3__44plusIvEEE10Policy1000ES5_PfSD_NS0_24ReduceByKeyScanTileStateIfiLb1EEENS8_8equal_toIvEESA_NS0_8NullTypeEjfiEEvT0_PT9_T1_T2_T3_iT4_T5_T6_T7__param_0];
	cvt.u64.u32 	%rd10, %r2;
	mul.wide.u32 	%rd27, %r2, 4;
	add.s64 	%rd26, %rd172, %rd27;
	// begin inline asm
	ld.ca.u32 %r1155, [%rd26];
	// end inline asm
	mov.u32 	%r67, %tid.x;
	and.b32  	%r232, %r67, 31;
	and.b32  	%r233, %r67, 992;
	mul.lo.s32 	%r234, %r233, 20;
	or.b32  	%r68, %r234, %r232;
	setp.ge.u32 	%p42, %r68, %r3;
	shl.b32 	%r69, %r68, 2;
	cvt.u64.u32 	%rd28, %r69;
	add.s64 	%rd11, %rd26, %rd28;
	mov.u32 	%r1136, %r1155;
	@%p42 bra 	$L__BB15_36;
	// begin inline asm
	ld.ca.u32 %r1136, [%rd11];
	// end inline asm
$L__BB15_36:
	add.s32 	%r72, %r68, 32;
	setp.ge.u32 	%p43, %r72, %r3;
	mov.u32 	%r1137, %r1155;
	@%p43 bra 	$L__BB15_38;
	add.s64 	%rd30, %rd11, 128;
	// begin inline asm
	ld.ca.u32 %r1137, [%rd30];
	// end inline asm
$L__BB15_38:
	add.s32 	%r75, %r68, 64;
	setp.ge.u32 	%p44, %r75, %r3;
	mov.u32 	%r1138, %r1155;
	@%p44 bra 	$L__BB15_40;
	add.s64 	%rd31, %rd11, 256;
	// begin inline asm
	ld.ca.u32 %r1138, [%rd31];
	// end inline asm
$L__BB15_40:
	add.s32 	%r78, %r68, 96;
	setp.ge.u32 	%p45, %r78, %r3;
	mov.u32 	%r1139, %r1155;
	@%p45 bra 	$L__BB15_42;
	add.s64 	%rd32, %rd11, 384;
	// begin inline asm
	ld.ca.u32 %r1139, [%rd32];
	// end inline asm
$L__BB15_42:
	add.s32 	%r81, %r68, 128;
	setp.ge.u32 	%p46, %r81, %r3;
	mov.u32 	%r1140, %r1155;
	@%p46 bra 	$L__BB15_44;
	add.s64 	%rd33, %rd11, 512;
	// begin inline asm
	ld.ca.u32 %r1140, [%rd33];
	// end inline asm
$L__BB15_44:
	add.s32 	%r84, %r68, 160;
	setp.ge.u32 	%p47, %r84, %r3;
	mov.u32 	%r1141, %r1155;
	@%p47 bra 	$L__BB15_46;
	add.s64 	%rd34, %rd11, 640;
	// begin inline asm
	ld.ca.u32 %r1141, [%rd34];
	// end inline asm
$L__BB15_46:
	add.s32 	%r87, %r68, 192;
	setp.ge.u32 	%p48, %r87, %r3;
	mov.u32 	%r1142, %r1155;
	@%p48 bra 	$L__BB15_48;
	add.s64 	%rd35, %rd11, 768;
	// begin inline asm
	ld.ca.u32 %r1142, [%rd35];
	// end inline asm
$L__BB15_48:
	add.s32 	%r90, %r68, 224;
	setp.ge.u32 	%p49, %r90, %r3;
	mov.u32 	%r1143, %r1155;
	@%p49 bra 	$L__BB15_50;
	add.s64 	%rd36, %rd11, 896;
	// begin inline asm
	ld.ca.u32 %r1143, [%rd36];
	// end inline asm
$L__BB15_50:
	add.s32 	%r93, %r68, 256;
	setp.ge.u32 	%p50, %r93, %r3;
	mov.u32 	%r1144, %r1155;
	@%p50 bra 	$L__BB15_52;
	add.s64 	%rd37, %rd11, 1024;
	// begin inline asm
	ld.ca.u32 %r1144, [%rd37];
	// end inline asm
$L__BB15_52:
	add.s32 	%r96, %r68, 288;
	setp.ge.u32 	%p51, %r96, %r3;
	mov.u32 	%r1145, %r1155;
	@%p51 bra 	$L__BB15_54;
	add.s64 	%rd38, %rd11, 1152;
	// begin inline asm
	ld.ca.u32 %r1145, [%rd38];
	// end inline asm
$L__BB15_54:
	add.s32 	%r99, %r68, 320;
	setp.ge.u32 	%p52, %r99, %r3;
	mov.u32 	%r1146, %r1155;
	@%p52 bra 	$L__BB15_56;
	add.s64 	%rd39, %rd11, 1280;
	// begin inline asm
	ld.ca.u32 %r1146, [%rd39];
	// end inline asm
$L__BB15_56:
	add.s32 	%r102, %r68, 352;
	setp.ge.u32 	%p53, %r102, %r3;
	mov.u32 	%r1147, %r1155;
	@%p53 bra 	$L__BB15_58;
	add.s64 	%rd40, %rd11, 1408;
	// begin inline asm
	ld.ca.u32 %r1147, [%rd40];
	// end inline asm
$L__BB15_58:
	add.s32 	%r105, %r68, 384;
	setp.ge.u32 	%p54, %r105, %r3;
	mov.u32 	%r1148, %r1155;
	@%p54 bra 	$L__BB15_60;
	add.s64 	%rd41, %rd11, 1536;
	// begin inline asm
	ld.ca.u32 %r1148, [%rd41];
	// end inline asm
$L__BB15_60:
	add.s32 	%r108, %r68, 416;
	setp.ge.u32 	%p55, %r108, %r3;
	mov.u32 	%r1149, %r1155;
	@%p55 bra 	$L__BB15_62;
	add.s64 	%rd42, %rd11, 1664;
	// begin inline asm
	ld.ca.u32 %r1149, [%rd42];
	// end inline asm
$L__BB15_62:
	add.s32 	%r111, %r68, 448;
	setp.ge.u32 	%p56, %r111, %r3;
	mov.u32 	%r1150, %r1155;
	@%p56 bra 	$L__BB15_64;
	add.s64 	%rd43, %rd11, 1792;
	// begin inline asm
	ld.ca.u32 %r1150, [%rd43];
	// end inline asm
$L__BB15_64:
	add.s32 	%r114, %r68, 480;
	setp.ge.u32 	%p57, %r114, %r3;
	mov.u32 	%r1151, %r1155;
	@%p57 bra 	$L__BB15_66;
	add.s64 	%rd44, %rd11, 1920;
	// begin inline asm
	ld.ca.u32 %r1151, [%rd44];
	// end inline asm
$L__BB15_66:
	add.s32 	%r117, %r68, 512;
	setp.ge.u32 	%p58, %r117, %r3;
	mov.u32 	%r1152, %r1155;
	@%p58 bra 	$L__BB15_68;
	add.s64 	%rd45, %rd11, 2048;
	// begin inline asm
	ld.ca.u32 %r1152, [%rd45];
	// end inline asm
$L__BB15_68:
	add.s32 	%r252, %r68, 544;
	setp.ge.u32 	%p59, %r252, %r3;
	mov.u32 	%r1153, %r1155;
	@%p59 bra 	$L__BB15_70;
	add.s64 	%rd46, %rd11, 2176;
	// begin inline asm
	ld.ca.u32 %r1153, [%rd46];
	// end inline asm
$L__BB15_70:
	add.s32 	%r254, %r68, 576;
	setp.ge.u32 	%p60, %r254, %r3;
	mov.u32 	%r1154, %r1155;
	@%p60 bra 	$L__BB15_72;
	add.s64 	%rd47, %rd11, 2304;
	// begin inline asm
	ld.ca.u32 %r1154, [%rd47];
	// end inline asm
$L__BB15_72:
	add.s32 	%r124, %r68, 608;
	setp.ge.u32 	%p61, %r124, %r3;
	@%p61 bra 	$L__BB15_74;
	add.s64 	%rd48, %rd11, 2432;
	// begin inline asm
	ld.ca.u32 %r1155, [%rd48];
	// end inline asm
$L__BB15_74:
	ld.param.u64 	%rd176, [_ZN3cub18CUB_300001_SM_10006detail11scan_by_key21DeviceScanByKeyKernelINS2_10policy_hubIPiffN4cuda3std3__44plusIvEEE10Policy1000ES5_PfSD_NS0_24ReduceByKeyScanTileStateIfiLb1EEENS8_8equal_toIvEESA_NS0_8NullTypeEjfiEEvT0_PT9_T1_T2_T3_iT4_T5_T6_T7__param_2];
	setp.ge.u32 	%p62, %r68, %r3;
	// begin inline asm
	mov.u32 %r257, %laneid;
	// end inline asm
	shr.u32 	%r259, %r67, 5;
	mad.lo.s32 	%r260, %r259, 640, %r257;
	shl.b32 	%r261, %r260, 2;
	mov.u32 	%r262, _ZZN3cub18CUB_300001_SM_10006detail11scan_by_key21DeviceScanByKeyKernelINS2_10policy_hubIPiffN4cuda3std3__44plusIvEEE10Policy1000ES5_PfSD_NS0_24ReduceByKeyScanTileStateIfiLb1EEENS8_8equal_toIvEESA_NS0_8NullTypeEjfiEEvT0_PT9_T1_T2_T3_iT4_T5_T6_T7_E12temp_storage;
	add.s32 	%r128, %r262, %r261;
	st.shared.u32 	[%r128], %r1136;
	st.shared.u32 	[%r128+128], %r1137;
	st.shared.u32 	[%r128+256], %r1138;
	st.shared.u32 	[%r128+384], %r1139;
	st.shared.u32 	[%r128+512], %r1140;
	st.shared.u32 	[%r128+640], %r1141;
	st.shared.u32 	[%r128+768], %r1142;
	st.shared.u32 	[%r128+896], %r1143;
	st.shared.u32 	[%r128+1024], %r1144;
	st.shared.u32 	[%r128+1152], %r1145;
	st.shared.u32 	[%r128+1280], %r1146;
	st.shared.u32 	[%r128+1408], %r1147;
	st.shared.u32 	[%r128+1536], %r1148;
	st.shared.u32 	[%r128+1664], %r1149;
	st.shared.u32 	[%r128+1792], %r1150;
	st.shared.u32 	[%r128+1920], %r1151;
	st.shared.u32 	[%r128+2048], %r1152;
	st.shared.u32 	[%r128+2176], %r1153;
	st.shared.u32 	[%r128+2304], %r1154;
	st.shared.u32 	[%r128+2432], %r1155;
	bar.warp.sync 	-1;
	mad.lo.s32 	%r129, %r257, 76, %r128;
	ld.shared.v4.u32 	{%r130, %r131, %r132, %r133}, [%r129];
	ld.shared.v4.u32 	{%r134, %r135, %r136, %r137}, [%r129+16];
	ld.shared.v4.u32 	{%r138, %r139, %r140, %r141}, [%r129+32];
	ld.shared.v4.u32 	{%r142, %r143, %r144, %r145}, [%r129+48];
	ld.shared.v4.u32 	{%r146, %r147, %r148, %r149}, [%r129+64];
	bar.sync 	0;
	shl.b64 	%rd51, %rd10, 2;
	add.s64 	%rd49, %rd176, %rd51;
	// begin inline asm
	ld.ca.u32 %r1175, [%rd49];
	// end inline asm
	add.s64 	%rd12, %rd49, %rd28;
	mov.u32 	%r1156, %r1175;
	@%p62 bra 	$L__BB15_76;
	// begin inline asm
	ld.ca.u32 %r1156, [%rd12];
	// end inline asm
$L__BB15_76:
	setp.ge.u32 	%p63, %r72, %r3;
	mov.u32 	%r1157, %r1175;
	@%p63 bra 	$L__BB15_78;
	add.s64 	%rd53, %rd12, 128;
	// begin inline asm
	ld.ca.u32 %r1157, [%rd53];
	// end inline asm
$L__BB15_78:
	setp.ge.u32 	%p64, %r75, %r3;
	mov.u32 	%r1158, %r1175;
	@%p64 bra 	$L__BB15_80;
	add.s64 	%rd54, %rd12, 256;
	// begin inline asm
	ld.ca.u32 %r1158, [%rd54];
	// end inline asm
$L__BB15_80:
	setp.ge.u32 	%p65, %r78, %r3;
	mov.u32 	%r1159, %r1175;
	@%p65 bra 	$L__BB15_82;
	add.s64 	%rd55, %rd12, 384;
	// begin inline asm
	ld.ca.u32 %r1159, [%rd55];
	// end inline asm
$L__BB15_82:
	setp.ge.u32 	%p66, %r81, %r3;
	mov.u32 	%r1160, %r1175;
	@%p66 bra 	$L__BB15_84;
	add.s64 	%rd56, %rd12, 512;
	// begin inline asm
	ld.ca.u32 %r1160, [%rd56];
	// end inline asm
$L__BB15_84:
	setp.ge.u32 	%p67, %r84, %r3;
	mov.u32 	%r1161, %r1175;
	@%p67 bra 	$L__BB15_86;
	add.s64 	%rd57, %rd12, 640;
	// begin inline asm
	ld.ca.u32 %r1161, [%rd57];
	// end inline asm
$L__BB15_86:
	setp.ge.u32 	%p68, %r87, %r3;
	mov.u32 	%r1162, %r1175;
	@%p68 bra 	$L__BB15_88;
	add.s64 	%rd58, %rd12, 768;
	// begin inline asm
	ld.ca.u32 %r1162, [%rd58];
	// end inline asm
$L__BB15_88:
	setp.ge.u32 	%p69, %r90, %r3;
	mov.u32 	%r1163, %r1175;
	@%p69 bra 	$L__BB15_90;
	add.s64 	%rd59, %rd12, 896;
	// begin inline asm
	ld.ca.u32 %r1163, [%rd59];
	// end inline asm
$L__BB15_90:
	setp.ge.u32 	%p70, %r93, %r3;
	mov.u32 	%r1164, %r1175;
	@%p70 bra 	$L__BB15_92;
	add.s64 	%rd60, %rd12, 1024;
	// begin inline asm
	ld.ca.u32 %r1164, [%rd60];
	// end inline asm
$L__BB15_92:
	setp.ge.u32 	%p71, %r96, %r3;
	mov.u32 	%r1165, %r1175;
	@%p71 bra 	$L__BB15_94;
	add.s64 	%rd61, %rd12, 1152;
	// begin inline asm
	ld.ca.u32 %r1165, [%rd61];
	// end inline asm
$L__BB15_94:
	setp.ge.u32 	%p72, %r99, %r3;
	mov.u32 	%r1166, %r1175;
	@%p72 bra 	$L__BB15_96;
	add.s64 	%rd62, %rd12, 1280;
	// begin inline asm
	ld.ca.u32 %r1166, [%rd62];
	// end inline asm
$L__BB15_96:
	setp.ge.u32 	%p73, %r102, %r3;
	mov.u32 	%r1167, %r1175;
	@%p73 bra 	$L__BB15_98;
	add.s64 	%rd63, %rd12, 1408;
	// begin inline asm
	ld.ca.u32 %r1167, [%rd63];
	// end inline asm
$L__BB15_98:
	setp.ge.u32 	%p74, %r105, %r3;
	mov.u32 	%r1168, %r1175;
	@%p74 bra 	$L__BB15_100;
	add.s64 	%rd64, %rd12, 1536;
	// begin inline asm
	ld.ca.u32 %r1168, [%rd64];
	// end inline asm
$L__BB15_100:
	setp.ge.u32 	%p75, %r108, %r3;
	mov.u32 	%r1169, %r1175;
	@%p75 bra 	$L__BB15_102;
	add.s64 	%rd65, %rd12, 1664;
	// begin inline asm
	ld.ca.u32 %r1169, [%rd65];
	// end inline asm
$L__BB15_102:
	setp.ge.u32 	%p76, %r111, %r3;
	mov.u32 	%r1170, %r1175;
	@%p76 bra 	$L__BB15_104;
	add.s64 	%rd66, %rd12, 1792;
	// begin inline asm
	ld.ca.u32 %r1170, [%rd66];
	// end inline asm
$L__BB15_104:
	mov.u32 	%r1171, %r1175;
	@%p57 bra 	$L__BB15_106;
	add.s64 	%rd67, %rd12, 1920;
	// begin inline asm
	ld.ca.u32 %r1171, [%rd67];
	// end inline asm
$L__BB15_106:
	mov.u32 	%r1172, %r1175;
	@%p58 bra 	$L__BB15_108;
	add.s64 	%rd68, %rd12, 2048;
	// begin inline asm
	ld.ca.u32 %r1172, [%rd68];
	// end inline asm
$L__BB15_108:
	add.s32 	%r280, %r68, 544;
	setp.ge.u32 	%p79, %r280, %r3;
	mov.u32 	%r1173, %r1175;
	@%p79 bra 	$L__BB15_110;
	add.s64 	%rd69, %rd12, 2176;
	// begin inline asm
	ld.ca.u32 %r1173, [%rd69];
	// end inline asm
$L__BB15_110:
	add.s32 	%r282, %r68, 576;
	setp.ge.u32 	%p80, %r282, %r3;
	mov.u32 	%r1174, %r1175;
	@%p80 bra 	$L__BB15_112;
	add.s64 	%rd70, %rd12, 2304;
	// begin inline asm
	ld.ca.u32 %r1174, [%rd70];
	// end inline asm
$L__BB15_112:
	@%p61 bra 	$L__BB15_114;
	add.s64 	%rd71, %rd12, 2432;
	// begin inline asm
	ld.ca.u32 %r1175, [%rd71];
	// end inline asm
$L__BB15_114:
	st.shared.u32 	[%r128], %r1156;
	st.shared.u32 	[%r128+128], %r1157;
	st.shared.u32 	[%r128+256], %r1158;
	st.shared.u32 	[%r128+384], %r1159;
	st.shared.u32 	[%r128+512], %r1160;
	st.shared.u32 	[%r128+640], %r1161;
	st.shared.u32 	[%r128+768], %r1162;
	st.shared.u32 	[%r128+896], %r1163;
	st.shared.u32 	[%r128+1024], %r1164;
	st.shared.u32 	[%r128+1152], %r1165;
	st.shared.u32 	[%r128+1280], %r1166;
	st.shared.u32 	[%r128+1408], %r1167;
	st.shared.u32 	[%r128+1536], %r1168;
	st.shared.u32 	[%r128+1664], %r1169;
	st.shared.u32 	[%r128+1792], %r1170;
	st.shared.u32 	[%r128+1920], %r1171;
	st.shared.u32 	[%r128+2048], %r1172;
	st.shared.u32 	[%r128+2176], %r1173;
	st.shared.u32 	[%r128+2304], %r1174;
	st.shared.u32 	[%r128+2432], %r1175;
	bar.warp.sync 	-1;
	ld.shared.v4.f32 	{%f96, %f97, %f98, %f99}, [%r129];
	ld.shared.v4.f32 	{%f100, %f101, %f102, %f103}, [%r129+16];
	ld.shared.v4.f32 	{%f104, %f105, %f106, %f107}, [%r129+32];
	ld.shared.v4.f32 	{%f108, %f109, %f110, %f111}, [%r129+48];
	ld.shared.v4.f32 	{%f112, %f113, %f114, %f115}, [%r129+64];
	bar.sync 	0;
	setp.ne.s32 	%p82, %r1, 0;
	@%p82 bra 	$L__BB15_122;
	shl.b32 	%r561, %r67, 2;
	mov.u32 	%r562, _ZZN3cub18CUB_300001_SM_10006detail11scan_by_key21DeviceScanByKeyKernelINS2_10policy_hubIPiffN4cuda3std3__44plusIvEEE10Policy1000ES5_PfSD_NS0_24ReduceByKeyScanTileStateIfiLb1EEENS8_8equal_toIvEESA_NS0_8NullTypeEjfiEEvT0_PT9_T1_T2_T3_iT4_T5_T6_T7_E12temp_storage;
	add.s32 	%r563, %r562, %r561;
	add.s32 	%r191, %r563, 1020;
	st.shared.u32 	[%r563+1020], %r149;
	bar.sync 	0;
	setp.eq.s32 	%p207, %r67, 0;
	mov.b32 	%r1176, 1;
	@%p207 bra 	$L__BB15_117;
	ld.shared.u32 	%r564, [%r191+-4];
	setp.ne.s32 	%p208, %r564, %r130;
	selp.u32 	%r1176, 1, 0, %p208;
$L__BB15_117:
	shr.u32 	%r194, %r67, 5;
	setp.ne.s32 	%p209, %r130, %r131;
	setp.ne.s32 	%p210, %r131, %r132;
	setp.ne.s32 	%p211, %r132, %r133;
	setp.ne.s32 	%p212, %r133, %r134;
	setp.ne.s32 	%p213, %r134, %r135;
	setp.ne.s32 	%p214, %r135, %r136;
	setp.ne.s32 	%p215, %r136, %r137;
	setp.ne.s32 	%p216, %r137, %r138;
	setp.ne.s32 	%p217, %r138, %r139;
	setp.ne.s32 	%p218, %r139, %r140;
	setp.ne.s32 	%p219, %r140, %r141;
	setp.ne.s32 	%p220, %r141, %r142;
	setp.ne.s32 	%p221, %r142, %r143;
	setp.ne.s32 	%p222, %r143, %r144;
	setp.ne.s32 	%p223, %r144, %r145;
	setp.ne.s32 	%p224, %r145, %r146;
	setp.ne.s32 	%p225, %r146, %r147;
	setp.ne.s32 	%p226, %r147, %r148;
	setp.ne.s32 	%p227, %r148, %r149;
	mul.lo.s32 	%r625, %r67, 20;
	setp.eq.s32 	%p228, %r625, %r3;
	selp.b32 	%r195, 1, %r1176, %p228;
	or.b32  	%r626, %r625, 1;
	setp.eq.s32 	%p229, %r626, %r3;
	or.pred  	%p1, %p229, %p209;
	or.b32  	%r627, %r625, 2;
	setp.eq.s32 	%p230, %r627, %r3;
	or.pred  	%p2, %p230, %p210;
	or.b32  	%r628, %r625, 3;
	setp.eq.s32 	%p231, %r628, %r3;
	or.pred  	%p3, %p231, %p211;
	add.s32 	%r629, %r625, 4;
	setp.eq.s32 	%p232, %r629, %r3;
	or.pred  	%p4, %p232, %p212;
	add.s32 	%r630, %r625, 5;
	setp.eq.s32 	%p233, %r630, %r3;
	or.pred  	%p5, %p233, %p213;
	add.s32 	%r631, %r625, 6;
	setp.eq.s32 	%p234, %r631, %r3;
	or.pred  	%p6, %p234, %p214;
	add.s32 	%r632, %r625, 7;
	setp.eq.s32 	%p235, %r632, %r3;
	or.pred  	%p7, %p235, %p215;
	add.s32 	%r633, %r625, 8;
	setp.eq.s32 	%p236, %r633, %r3;
	or.pred  	%p8, %p236, %p216;
	add.s32 	%r634, %r625, 9;
	setp.eq.s32 	%p237, %r634, %r3;
	or.pred  	%p9, %p237, %p217;
	add.s32 	%r635, %r625, 10;
	setp.eq.s32 	%p238, %r635, %r3;
	or.pred  	%p10, %p238, %p218;
	add.s32 	%r636, %r625, 11;
	setp.eq.s32 	%p239, %r636, %r3;
	or.pred  	%p11, %p239, %p219;
	add.s32 	%r637, %r625, 12;
	setp.eq.s32 	%p240, %r637, %r3;
	or.pred  	%p12, %p240, %p220;
	add.s32 	%r638, %r625, 13;
	setp.eq.s32 	%p241, %r638, %r3;
	or.pred  	%p13, %p241, %p221;
	add.s32 	%r639, %r625, 14;
	setp.eq.s32 	%p242, %r639, %r3;
	or.pred  	%p14, %p242, %p222;
	add.s32 	%r640, %r625, 15;
	setp.eq.s32 	%p243, %r640, %r3;
	or.pred  	%p15, %p243, %p223;
	add.s32 	%r641, %r625, 16;
	setp.eq.s32 	%p244, %r641, %r3;
	or.pred  	%p16, %p244, %p224;
	add.s32 	%r642, %r625, 17;
	setp.eq.s32 	%p245, %r642, %r3;
	or.pred  	%p17, %p245, %p225;
	add.s32 	%r643, %r625, 18;
	setp.eq.s32 	%p246, %r643, %r3;
	or.pred  	%p18, %p246, %p226;
	add.s32 	%r644, %r625, 19;
	setp.eq.s32 	%p247, %r644, %r3;
	or.pred  	%p19, %p247, %p227;
	add.f32 	%f358, %f96, %f97;
	selp.f32 	%f359, %f97, %f358, %p1;
	or.pred  	%p248, %p1, %p2;
	add.f32 	%f360, %f359, %f98;
	selp.f32 	%f361, %f98, %f360, %p2;
	or.pred  	%p249, %p248, %p3;
	add.f32 	%f362, %f361, %f99;
	selp.f32 	%f363, %f99, %f362, %p3;
	or.pred  	%p250, %p249, %p4;
	add.f32 	%f364, %f363, %f100;
	selp.f32 	%f365, %f100, %f364, %p4;
	or.pred  	%p251, %p250, %p5;
	add.f32 	%f366, %f365, %f101;
	selp.f32 	%f367, %f101, %f366, %p5;
	or.pred  	%p252, %p251, %p6;
	add.f32 	%f368, %f367, %f102;
	selp.f32 	%f369, %f102, %f368, %p6;
	or.pred  	%p253, %p252, %p7;
	add.f32 	%f370, %f369, %f103;
	selp.f32 	%f371, %f103, %f370, %p7;
	or.pred  	%p254, %p253, %p8;
	add.f32 	%f372, %f371, %f104;
	selp.f32 	%f373, %f104, %f372, %p8;
	or.pred  	%p255, %p254, %p9;
	add.f32 	%f374, %f373, %f105;
	selp.f32 	%f375, %f105, %f374, %p9;
	or.pred  	%p256, %p255, %p10;
	add.f32 	%f376, %f375, %f106;
	selp.f32 	%f377, %f106, %f376, %p10;
	or.pred  	%p257, %p256, %p11;
	add.f32 	%f378, %f377, %f107;
	selp.f32 	%f379, %f107, %f378, %p11;
	or.pred  	%p258, %p257, %p12;
	add.f32 	%f380, %f379, %f108;
	selp.f32 	%f381, %f108, %f380, %p12;
	or.pred  	%p259, %p258, %p13;
	add.f32 	%f382, %f381, %f109;
	selp.f32 	%f383, %f109, %f382, %p13;
	or.pred  	%p260, %p259, %p14;
	add.f32 	%f384, %f383, %f110;
	selp.f32 	%f385, %f110, %f384, %p14;
	or.pred  	%p261, %p260, %p15;
	add.f32 	%f386, %f385, %f111;
	selp.f32 	%f387, %f111, %f386, %p15;
	or.pred  	%p262, %p261, %p16;
	add.f32 	%f388, %f387, %f112;
	selp.f32 	%f389, %f112, %f388, %p16;
	or.pred  	%p263, %p262, %p17;
	add.f32 	%f390, %f389, %f113;
	selp.f32 	%f391, %f113, %f390, %p17;
	or.pred  	%p264, %p263, %p18;
	add.f32 	%f392, %f391, %f114;
	selp.f32 	%f393, %f114, %f392, %p18;
	or.pred  	%p265, %p264, %p19;
	selp.u32 	%r645, 1, 0, %p265;
	or.b32  	%r566, %r195, %r645;
	add.f32 	%f394, %f393, %f115;
	selp.f32 	%f395, %f115, %f394, %p19;
	mov.b32 	%r622, 1;
	mov.b32 	%r623, 0;
	mov.b32 	%r624, -1;
	// begin inline asm
	shfl.sync.up.b32 %r565, %r566, %r622, %r623, %r624;
	// end inline asm
	mov.b32 	%r571, %f395;
	// begin inline asm
	shfl.sync.up.b32 %r570, %r571, %r622, %r623, %r624;
	// end inline asm
	mov.b32 	%f396, %r570;
	setp.eq.s32 	%p266, %r566, 0;
	add.f32 	%f397, %f395, %f396;
	selp.f32 	%f398, %f397, %f395, %p266;
	setp.lt.s32 	%p267, %r257, 1;
	selp.b32 	%r646, 0, %r565, %p267;
	or.b32  	%r576, %r646, %r566;
	selp.f32 	%f399, %f395, %f398, %p267;
	mov.b32 	%r582, 2;
	// begin inline asm
	shfl.sync.up.b32 %r575, %r576, %r582, %r623, %r624;
	// end inline asm
	mov.b32 	%r581, %f399;
	// begin inline asm
	shfl.sync.up.b32 %r580, %r581, %r582, %r623, %r624;
	// end inline asm
	mov.b32 	%f400, %r580;
	setp.eq.s32 	%p268, %r576, 0;
	add.f32 	%f401, %f399, %f400;
	selp.f32 	%f402, %f401, %f399, %p268;
	setp.lt.s32 	%p269, %r257, 2;
	selp.b32 	%r647, 0, %r575, %p269;
	or.b32  	%r586, %r647, %r576;
	selp.f32 	%f403, %f399, %f402, %p269;
	mov.b32 	%r592, 4;
	// begin inline asm
	shfl.sync.up.b32 %r585, %r586, %r592, %r623, %r624;
	// end inline asm
	mov.b32 	%r591, %f403;
	// begin inline asm
	shfl.sync.up.b32 %r590, %r591, %r592, %r623, %r624;
	// end inline asm
	mov.b32 	%f404, %r590;
	setp.eq.s32 	%p270, %r586, 0;
	add.f32 	%f405, %f403, %f404;
	selp.f32 	%f406, %f405, %f403, %p270;
	setp.lt.s32 	%p271, %r257, 4;
	selp.b32 	%r648, 0, %r585, %p271;
	or.b32  	%r596, %r648, %r586;
	selp.f32 	%f407, %f403, %f406, %p271;
	mov.b32 	%r602, 8;
	// begin inline asm
	shfl.sync.up.b32 %r595, %r596, %r602, %r623, %r624;
	// end inline asm
	mov.b32 	%r601, %f407;
	// begin inline asm
	shfl.sync.up.b32 %r600, %r601, %r602, %r623, %r624;
	// end inline asm
	mov.b32 	%f408, %r600;
	setp.eq.s32 	%p272, %r596, 0;
	add.f32 	%f409, %f407, %f408;
	selp.f32 	%f410, %f409, %f407, %p272;
	setp.lt.s32 	%p273, %r257, 8;
	selp.b32 	%r649, 0, %r595, %p273;
	or.b32  	%r606, %r649, %r596;
	selp.f32 	%f411, %f407, %f410, %p273;
	mov.b32 	%r612, 16;
	// begin inline asm
	shfl.sync.up.b32 %r605, %r606, %r612, %r623, %r624;
	// end inline asm
	mov.b32 	%r611, %f411;
	// begin inline asm
	shfl.sync.up.b32 %r610, %r611, %r612, %r623, %r624;
	// end inline asm
	mov.b32 	%f412, %r610;
	setp.eq.s32 	%p274, %r606, 0;
	add.f32 	%f413, %f411, %f412;
	selp.f32 	%f116, %f413, %f411, %p274;
	setp.lt.s32 	%p275, %r257, 16;
	selp.b32 	%r650, 0, %r605, %p275;
	or.b32  	%r616, %r650, %r606;
	selp.f32 	%f414, %f411, %f116, %p275;
	// begin inline asm
	shfl.sync.up.b32 %r615, %r616, %r622, %r623, %r624;
	// end inline asm
	mov.b32 	%r621, %f414;
	// begin inline asm
	shfl.sync.up.b32 %r620, %r621, %r622, %r623, %r624;
	// end inline asm
	mov.b32 	%f753, %r620;
	setp.ne.s32 	%p276, %r257, 31;
	@%p276 bra 	$L__BB15_119;
	shl.b32 	%r651, %r194, 3;
	mov.u32 	%r652, _ZZN3cub18CUB_300001_SM_10006detail11scan_by_key21DeviceScanByKeyKernelINS2_10policy_hubIPiffN4cuda3std3__44plusIvEEE10Policy1000ES5_PfSD_NS0_24ReduceByKeyScanTileStateIfiLb1EEENS8_8equal_toIvEESA_NS0_8NullTypeEjfiEEvT0_PT9_T1_T2_T3_iT4_T5_T6_T7_E12temp_storage;
	add.s32 	%r653, %r652, %r651;
	mov.b32 	%r654, %f116;
	st.shared.v2.u32 	[%r653], {%r616, %r654};
$L__BB15_119:
	bar.sync 	0;
	setp.lt.u32 	%p277, %r67, 32;
	@%p277 bra 	$L__BB15_121;
	ld.shared.f32 	%f415, [_ZZN3cub18CUB_300001_SM_10006detail11scan_by_key21DeviceScanByKeyKernelINS2_10policy_hubIPiffN4cuda3std3__44plusIvEEE10Policy1000ES5_PfSD_NS0_24ReduceByKeyScanTileStateIfiLb1EEENS8_8equal_toIvEESA_NS0_8NullTypeEjfiEEvT0_PT9_T1_T2_T3_iT4_T5_T6_T7_E12temp_storage+4];
	ld.shared.v2.u32 	{%r655, %r656}, [_ZZN3cub18CUB_300001_SM_10006detail11scan_by_key21DeviceScanByKeyKernelINS2_10policy_hubIPiffN4cuda3std3__44plusIvEEE10Policy1000ES5_PfSD_NS0_24ReduceByKeyScanTileStateIfiLb1EEENS8_8equal_toIvEESA_NS0_8NullTypeEjfiEEvT0_PT9_T1_T2_T3_iT4_T5_T6_T7_E12temp_storage+8];
	mov.b32 	%f416, %r656;
	add.f32 	%f417, %f415, %f416;
	setp.eq.s32 	%p278, %r655, 0;
	selp.f32 	%f418, %f417, %f416, %p278;
	ld.shared.v4.u32 	{%r657, %r658, %r659, %r660}, [_ZZN3cub18CUB_300001_SM_10006detail11scan_by_key21DeviceScanByKeyKernelINS2_10policy_hubIPiffN4cuda3std3__44plusIvEEE10Policy1000ES5_PfSD_NS0_24ReduceByKeyScanTileStateIfiLb1EEENS8_8equal_toIvEESA_NS0_8NullTypeEjfiEEvT0_PT9_T1_T2_T3_iT4_T5_T6_T7_E12temp_storage+16];
	mov.b32 	%f419, %r660;
	mov.b32 	%f420, %r658;
	add.f32 	%f421, %f418, %f420;
	setp.eq.s32 	%p279, %r657, 0;
	selp.f32 	%f422, %f421, %f420, %p279;
	add.f32 	%f423, %f422, %f419;
	setp.eq.s32 	%p280, %r659, 0;
	selp.f32 	%f424, %f423, %f419, %p280;
	ld.shared.v4.u32 	{%r661, %r662, %r663, %r664}, [_ZZN3cub18CUB_300001_SM_10006detail11scan_by_key21DeviceScanByKeyKernelINS2_10policy_hubIPiffN4cuda3std3__44plusIvEEE10Policy1000ES5_PfSD_NS0_24ReduceByKeyScanTileStateIfiLb1EEENS8_8equal_toIvEESA_NS0_8NullTypeEjfiEEvT0_PT9_T1_T2_T3_iT4_T5_T6_T7_E12temp_storage+32];
	mov.b32 	%f425, %r664;
	mov.b32 	%f426, %r662;
	add.f32 	%f427, %f424, %f426;
	setp.eq.s32 	%p281, %r661, 0;
	selp.f32 	%f428, %f427, %f426, %p281;
	setp.eq.s32 	%p282, %r194, 6;
	add.f32 	%f429, %f428, %f425;
	setp.eq.s32 	%p283, %r663, 0;
	selp.f32 	%f430, %f429, %f425, %p283;
	setp.eq.s32 	%p284, %r194, 5;
	setp.eq.s32 	%p285, %r194, 4;
	setp.eq.s32 	%p286, %r194, 3;
	setp.eq.s32 	%p287, %r194, 2;
	selp.f32 	%f431, %f418, %f415, %p287;
	selp.f32 	%f432, %f422, %f431, %p286;
	selp.f32 	%f433, %f424, %f432, %p285;
	selp.f32 	%f434, %f428, %f433, %p284;
	selp.f32 	%f435, %f430, %f434, %p282;
	setp.eq.s32 	%p288, %r615, 0;
	add.f32 	%f436, %f435, %f753;
	selp.f32 	%f437, %f436, %f753, %p288;
	setp.eq.s32 	%p289, %r257, 0;
	selp.f32 	%f753, %f435, %f437, %p289;
$L__BB15_121:
	setp.eq.s32 	%p290, %r67, 0;
	setp.eq.s32 	%p291, %r195, 0;
	add.f32 	%f438, %f753, %f96;
	selp.f32 	%f439, %f438, %f96, %p291;
	selp.f32 	%f775, %f96, %f439, %p290;
	add.f32 	%f440, %f775, %f97;
	selp.f32 	%f774, %f97, %f440, %p1;
	add.f32 	%f441, %f774, %f98;
	selp.f32 	%f773, %f98, %f441, %p2;
	add.f32 	%f442, %f773, %f99;
	selp.f32 	%f772, %f99, %f442, %p3;
	add.f32 	%f443, %f772, %f100;
	selp.f32 	%f771, %f100, %f443, %p4;
	add.f32 	%f444, %f771, %f101;
	selp.f32 	%f770, %f101, %f444, %p5;
	add.f32 	%f445, %f770, %f102;
	selp.f32 	%f769, %f102, %f445, %p6;
	add.f32 	%f446, %f769, %f103;
	selp.f32 	%f768, %f103, %f446, %p7;
	add.f32 	%f447, %f768, %f104;
	selp.f32 	%f767, %f104, %f447, %p8;
	add.f32 	%f448, %f767, %f105;
	selp.f32 	%f766, %f105, %f448, %p9;
	add.f32 	%f449, %f766, %f106;
	selp.f32 	%f765, %f106, %f449, %p10;
	add.f32 	%f450, %f765, %f107;
	selp.f32 	%f764, %f107, %f450, %p11;
	add.f32 	%f451, %f764, %f108;
	selp.f32 	%f763, %f108, %f451, %p12;
	add.f32 	%f452, %f763, %f109;
	selp.f32 	%f762, %f109, %f452, %p13;
	add.f32 	%f453, %f762, %f110;
	selp.f32 	%f761, %f110, %f453, %p14;
	add.f32 	%f454, %f761, %f111;
	selp.f32 	%f760, %f111, %f454, %p15;
	add.f32 	%f455, %f760, %f112;
	selp.f32 	%f759, %f112, %f455, %p16;
	add.f32 	%f456, %f759, %f113;
	selp.f32 	%f758, %f113, %f456, %p17;
	add.f32 	%f457, %f758, %f114;
	selp.f32 	%f757, %f114, %f457, %p18;
	add.f32 	%f458, %f757, %f115;
	selp.f32 	%f756, %f115, %f458, %p19;
	bra.uni 	$L__BB15_144;
$L__BB15_122:
	setp.ne.s32 	%p83, %r67, 0;
	mov.b32 	%r1178, 0;
	@%p83 bra 	$L__BB15_124;
	ld.param.u64 	%rd174, [_ZN3cub18CUB_300001_SM_10006detail11scan_by_key21DeviceScanByKeyKernelINS2_10policy_hubIPiffN4cuda3std3__44plusIvEEE10Policy1000ES5_PfSD_NS0_24ReduceByKeyScanTileStateIfiLb1EEENS8_8equal_toIvEESA_NS0_8NullTypeEjfiEEvT0_PT9_T1_T2_T3_iT4_T5_T6_T7__param_1];
	cvta.to.global.u64 	%rd72, %rd174;
	mul.wide.u32 	%rd73, %r1, 4;
	add.s64 	%rd74, %rd72, %rd73;
	ld.global.u32 	%r1178, [%rd74];
$L__BB15_124:
	setp.eq.s32 	%p84, %r67, 0;
	shl.b32 	%r286, %r67, 2;
	mov.u32 	%r287, _ZZN3cub18CUB_300001_SM_10006detail11scan_by_key21DeviceScanByKeyKernelINS2_10policy_hubIPiffN4cuda3std3__44plusIvEEE10Policy1000ES5_PfSD_NS0_24ReduceByKeyScanTileStateIfiLb1EEENS8_8equal_toIvEESA_NS0_8NullTypeEjfiEEvT0_PT9_T1_T2_T3_iT4_T5_T6_T7_E12temp_storage;
	add.s32 	%r288, %r287, %r286;
	add.s32 	%r200, %r288, 1020;
	st.shared.u32 	[%r288+1020], %r149;
	bar.sync 	0;
	@%p84 bra 	$L__BB15_126;
	ld.shared.u32 	%r1178, [%r200+-4];
$L__BB15_126:
	shr.u32 	%r203, %r67, 5;
	setp.ne.s32 	%p85, %r1178, %r130;
	setp.ne.s32 	%p86, %r130, %r131;
	setp.ne.s32 	%p87, %r131, %r132;
	setp.ne.s32 	%p88, %r132, %r133;
	setp.ne.s32 	%p89, %r133, %r134;
	setp.ne.s32 	%p90, %r134, %r135;
	setp.ne.s32 	%p91, %r135, %r136;
	setp.ne.s32 	%p92, %r136, %r137;
	setp.ne.s32 	%p93, %r137, %r138;
	setp.ne.s32 	%p94, %r138, %r139;
	setp.ne.s32 	%p95, %r139, %r140;
	setp.ne.s32 	%p96, %r140, %r141;
	setp.ne.s32 	%p97, %r141, %r142;
	setp.ne.s32 	%p98, %r142, %r143;
	setp.ne.s32 	%p99, %r143, %r144;
	setp.ne.s32 	%p100, %r144, %r145;
	setp.ne.s32 	%p101, %r145, %r146;
	setp.ne.s32 	%p102, %r146, %r147;
	setp.ne.s32 	%p103, %r147, %r148;
	setp.ne.s32 	%p104, %r148, %r149;
	mul.lo.s32 	%r349, %r67, 20;
	setp.eq.s32 	%p105, %r349, %r3;
	or.pred  	%p20, %p105, %p85;
	or.b32  	%r350, %r349, 1;
	setp.eq.s32 	%p106, %r350, %r3;
	or.pred  	%p21, %p106, %p86;
	or.b32  	%r351, %r349, 2;
	setp.eq.s32 	%p107, %r351, %r3;
	or.pred  	%p22, %p107, %p87;
	or.b32  	%r352, %r349, 3;
	setp.eq.s32 	%p108, %r352, %r3;
	or.pred  	%p23, %p108, %p88;
	add.s32 	%r353, %r349, 4;
	setp.eq.s32 	%p109, %r353, %r3;
	or.pred  	%p24, %p109, %p89;
	add.s32 	%r354, %r349, 5;
	setp.eq.s32 	%p110, %r354, %r3;
	or.pred  	%p25, %p110, %p90;
	add.s32 	%r355, %r349, 6;
	setp.eq.s32 	%p111, %r355, %r3;
	or.pred  	%p26, %p111, %p91;
	add.s32 	%r356, %r349, 7;
	setp.eq.s32 	%p112, %r356, %r3;
	or.pred  	%p27, %p112, %p92;
	add.s32 	%r357, %r349, 8;
	setp.eq.s32 	%p113, %r357, %r3;
	or.pred  	%p28, %p113, %p93;
	add.s32 	%r358, %r349, 9;
	setp.eq.s32 	%p114, %r358, %r3;
	or.pred  	%p29, %p114, %p94;
	add.s32 	%r359, %r349, 10;
	setp.eq.s32 	%p115, %r359, %r3;
	or.pred  	%p30, %p115, %p95;
	add.s32 	%r360, %r349, 11;
	setp.eq.s32 	%p116, %r360, %r3;
	or.pred  	%p31, %p116, %p96;
	add.s32 	%r361, %r349, 12;
	setp.eq.s32 	%p117, %r361, %r3;
	or.pred  	%p32, %p117, %p97;
	add.s32 	%r362, %r349, 13;
	setp.eq.s32 	%p118, %r362, %r3;
	or.pred  	%p33, %p118, %p98;
	add.s32 	%r363, %r349, 14;
	setp.eq.s32 	%p119, %r363, %r3;
	or.pred  	%p34, %p119, %p99;
	add.s32 	%r364, %r349, 15;
	setp.eq.s32 	%p120, %r364, %r3;
	or.pred  	%p35, %p120, %p100;
	add.s32 	%r365, %r349, 16;
	setp.eq.s32 	%p121, %r365, %r3;
	or.pred  	%p36, %p121, %p101;
	add.s32 	%r366, %r349, 17;
	setp.eq.s32 	%p122, %r366, %r3;
	or.pred  	%p37, %p122, %p102;
	add.s32 	%r367, %r349, 18;
	setp.eq.s32 	%p123, %r367, %r3;
	or.pred  	%p38, %p123, %p103;
	add.s32 	%r368, %r349, 19;
	setp.eq.s32 	%p124, %r368, %r3;
	or.pred  	%p39, %p124, %p104;
	or.pred  	%p125, %p21, %p20;
	add.f32 	%f209, %f96, %f97;
	selp.f32 	%f210, %f97, %f209, %p21;
	or.pred  	%p126, %p22, %p125;
	add.f32 	%f211, %f210, %f98;
	selp.f32 	%f212, %f98, %f211, %p22;
	or.pred  	%p127, %p23, %p126;
	add.f32 	%f213, %f212, %f99;
	selp.f32 	%f214, %f99, %f213, %p23;
	or.pred  	%p128, %p24, %p127;
	add.f32 	%f215, %f214, %f100;
	selp.f32 	%f216, %f100, %f215, %p24;
	or.pred  	%p129, %p25, %p128;
	add.f32 	%f217, %f216, %f101;
	selp.f32 	%f218, %f101, %f217, %p25;
	or.pred  	%p130, %p26, %p129;
	add.f32 	%f219, %f218, %f102;
	selp.f32 	%f220, %f102, %f219, %p26;
	or.pred  	%p131, %p27, %p130;
	add.f32 	%f221, %f220, %f103;
	selp.f32 	%f222, %f103, %f221, %p27;
	or.pred  	%p132, %p28, %p131;
	add.f32 	%f223, %f222, %f104;
	selp.f32 	%f224, %f104, %f223, %p28;
	or.pred  	%p133, %p29, %p132;
	add.f32 	%f225, %f224, %f105;
	selp.f32 	%f226, %f105, %f225, %p29;
	or.pred  	%p134, %p30, %p133;
	add.f32 	%f227, %f226, %f106;
	selp.f32 	%f228, %f106, %f227, %p30;
	or.pred  	%p135, %p31, %p134;
	add.f32 	%f229, %f228, %f107;
	selp.f32 	%f230, %f107, %f229, %p31;
	or.pred  	%p136, %p32, %p135;
	add.f32 	%f231, %f230, %f108;
	selp.f32 	%f232, %f108, %f231, %p32;
	or.pred  	%p137, %p33, %p136;
	add.f32 	%f233, %f232, %f109;
	selp.f32 	%f234, %f109, %f233, %p33;
	or.pred  	%p138, %p34, %p137;
	add.f32 	%f235, %f234, %f110;
	selp.f32 	%f236, %f110, %f235, %p34;
	or.pred  	%p139, %p35, %p138;
	add.f32 	%f237, %f236, %f111;
	selp.f32 	%f238, %f111, %f237, %p35;
	or.pred  	%p140, %p36, %p139;
	add.f32 	%f239, %f238, %f112;
	selp.f32 	%f240, %f112, %f239, %p36;
	or.pred  	%p141, %p37, %p140;
	add.f32 	%f241, %f240, %f113;
	selp.f32 	%f242, %f113, %f241, %p37;
	or.pred  	%p142, %p38, %p141;
	add.f32 	%f243, %f242, %f114;
	selp.f32 	%f244, %f114, %f243, %p38;
	or.pred  	%p143, %p39, %p142;
	selp.u32 	%r290, 1, 0, %p143;
	add.f32 	%f245, %f244, %f115;
	selp.f32 	%f246, %f115, %f245, %p39;
	mov.b32 	%r346, 1;
	mov.b32 	%r347, 0;
	mov.b32 	%r348, -1;
	// begin inline asm
	shfl.sync.up.b32 %r289, %r290, %r346, %r347, %r348;
	// end inline asm
	mov.b32 	%r295, %f246;
	// begin inline asm
	shfl.sync.up.b32 %r294, %r295, %r346, %r347, %r348;
	// end inline asm
	mov.b32 	%f247, %r294;
	add.f32 	%f248, %f246, %f247;
	setp.lt.s32 	%p145, %r257, 1;
	selp.b32 	%r369, 0, %r289, %p145;
	or.b32  	%r300, %r369, %r290;
	selp.f32 	%f249, %f246, %f248, %p143;
	selp.f32 	%f250, %f246, %f249, %p145;
	mov.b32 	%r306, 2;
	// begin inline asm
	shfl.sync.up.b32 %r299, %r300, %r306, %r347, %r348;
	// end inline asm
	mov.b32 	%r305, %f250;
	// begin inline asm
	shfl.sync.up.b32 %r304, %r305, %r306, %r347, %r348;
	// end inline asm
	mov.b32 	%f251, %r304;
	setp.eq.s32 	%p146, %r300, 0;
	add.f32 	%f252, %f250, %f251;
	selp.f32 	%f253, %f252, %f250, %p146;
	setp.lt.s32 	%p147, %r257, 2;
	selp.b32 	%r370, 0, %r299, %p147;
	or.b32  	%r310, %r370, %r300;
	selp.f32 	%f254, %f250, %f253, %p147;
	mov.b32 	%r316, 4;
	// begin inline asm
	shfl.sync.up.b32 %r309, %r310, %r316, %r347, %r348;
	// end inline asm
	mov.b32 	%r315, %f254;
	// begin inline asm
	shfl.sync.up.b32 %r314, %r315, %r316, %r347, %r348;
	// end inline asm
	mov.b32 	%f255, %r314;
	setp.eq.s32 	%p148, %r310, 0;
	add.f32 	%f256, %f254, %f255;
	selp.f32 	%f257, %f256, %f254, %p148;
	setp.lt.s32 	%p149, %r257, 4;
	selp.b32 	%r371, 0, %r309, %p149;
	or.b32  	%r320, %r371, %r310;
	selp.f32 	%f258, %f254, %f257, %p149;
	mov.b32 	%r326, 8;
	// begin inline asm
	shfl.sync.up.b32 %r319, %r320, %r326, %r347, %r348;
	// end inline asm
	mov.b32 	%r325, %f258;
	// begin inline asm
	shfl.sync.up.b32 %r324, %r325, %r326, %r347, %r348;
	// end inline asm
	mov.b32 	%f259, %r324;
	setp.eq.s32 	%p150, %r320, 0;
	add.f32 	%f260, %f258, %f259;
	selp.f32 	%f261, %f260, %f258, %p150;
	setp.lt.s32 	%p151, %r257, 8;
	selp.b32 	%r372, 0, %r319, %p151;
	or.b32  	%r330, %r372, %r320;
	selp.f32 	%f262, %f258, %f261, %p151;
	mov.b32 	%r336, 16;
	// begin inline asm
	shfl.sync.up.b32 %r329, %r330, %r336, %r347, %r348;
	// end inline asm
	mov.b32 	%r335, %f262;
	// begin inline asm
	shfl.sync.up.b32 %r334, %r335, %r336, %r347, %r348;
	// end inline asm
	mov.b32 	%f263, %r334;
	setp.eq.s32 	%p152, %r330, 0;
	add.f32 	%f264, %f262, %f263;
	selp.f32 	%f140, %f264, %f262, %p152;
	setp.lt.s32 	%p153, %r257, 16;
	selp.b32 	%r373, 0, %r329, %p153;
	or.b32  	%r340, %r373, %r330;
	selp.f32 	%f265, %f262, %f140, %p153;
	// begin inline asm
	shfl.sync.up.b32 %r1187, %r340, %r346, %r347, %r348;
	// end inline asm
	mov.b32 	%r345, %f265;
	// begin inline asm
	shfl.sync.up.b32 %r344, %r345, %r346, %r347, %r348;
	// end inline asm
	mov.b32 	%f755, %r344;
	setp.ne.s32 	%p154, %r257, 31;
	@%p154 bra 	$L__BB15_128;
	shl.b32 	%r374, %r203, 3;
	mov.u32 	%r375, _ZZN3cub18CUB_300001_SM_10006detail11scan_by_key21DeviceScanByKeyKernelINS2_10policy_hubIPiffN4cuda3std3__44plusIvEEE10Policy1000ES5_PfSD_NS0_24ReduceByKeyScanTileStateIfiLb1EEENS8_8equal_toIvEESA_NS0_8NullTypeEjfiEEvT0_PT9_T1_T2_T3_iT4_T5_T6_T7_E12temp_storage;
	add.s32 	%r376, %r375, %r374;
	mov.b32 	%r377, %f140;
	st.shared.v2.u32 	[%r376], {%r340, %r377};
$L__BB15_128:
	bar.sync 	0;
	ld.shared.v4.u32 	{%r378, %r379, %r380, %r381}, [_ZZN3cub18CUB_300001_SM_10006detail11scan_by_key21DeviceScanByKeyKernelINS2_10policy_hubIPiffN4cuda3std3__44plusIvEEE10Policy1000ES5_PfSD_NS0_24ReduceByKeyScanTileStateIfiLb1EEENS8_8equal_toIvEESA_NS0_8NullTypeEjfiEEvT0_PT9_T1_T2_T3_iT4_T5_T6_T7_E12temp_storage];
	mov.b32 	%f266, %r381;
	mov.b32 	%f267, %r379;
	or.b32  	%r382, %r380, %r378;
	setp.eq.s32 	%p155, %r380, 0;
	add.f32 	%f268, %f267, %f266;
	selp.f32 	%f269, %f268, %f266, %p155;
	setp.eq.s32 	%p156, %r203, 2;
	selp.b32 	%r383, %r382, %r378, %p156;
	selp.f32 	%f270, %f269, %f267, %p156;
	ld.shared.v4.u32 	{%r384, %r385, %r386, %r387}, [_ZZN3cub18CUB_300001_SM_10006detail11scan_by_key21DeviceScanByKeyKernelINS2_10policy_hubIPiffN4cuda3std3__44plusIvEEE10Policy1000ES5_PfSD_NS0_24ReduceByKeyScanTileStateIfiLb1EEENS8_8equal_toIvEESA_NS0_8NullTypeEjfiEEvT0_PT9_T1_T2_T3_iT4_T5_T6_T7_E12temp_storage+16];
	mov.b32 	%f271, %r387;
	mov.b32 	%f272, %r385;
	or.b32  	%r388, %r384, %r382;
	setp.eq.s32 	%p157, %r384, 0;
	add.f32 	%f273, %f269, %f272;
	selp.f32 	%f274, %f273, %f272, %p157;
	setp.eq.s32 	%p158, %r203, 3;
	selp.b32 	%r389, %r388, %r383, %p158;
	selp.f32 	%f275, %f274, %f270, %p158;
	or.b32  	%r390, %r386, %r388;
	setp.eq.s32 	%p159, %r386, 0;
	add.f32 	%f276, %f274, %f271;
	selp.f32 	%f277, %f276, %f271, %p159;
	setp.eq.s32 	%p160, %r203, 4;
	selp.b32 	%r391, %r390, %r389, %p160;
	selp.f32 	%f278, %f277, %f275, %p160;
	ld.shared.v4.u32 	{%r392, %r393, %r394, %r395}, [_ZZN3cub18CUB_300001_SM_10006detail11scan_by_key21DeviceScanByKeyKernelINS2_10policy_hubIPiffN4cuda3std3__44plusIvEEE10Policy1000ES5_PfSD_NS0_24ReduceByKeyScanTileStateIfiLb1EEENS8_8equal_toIvEESA_NS0_8NullTypeEjfiEEvT0_PT9_T1_T2_T3_iT4_T5_T6_T7_E12temp_storage+32];
	mov.b32 	%f279, %r395;
	mov.b32 	%f280, %r393;
	or.b32  	%r396, %r392, %r390;
	setp.eq.s32 	%p161, %r392, 0;
	add.f32 	%f281, %f277, %f280;
	selp.f32 	%f282, %f281, %f280, %p161;
	setp.eq.s32 	%p162, %r203, 5;
	selp.b32 	%r397, %r396, %r391, %p162;
	selp.f32 	%f283, %f282, %f278, %p162;
	or.b32  	%r398, %r394, %r396;
	setp.eq.s32 	%p163, %r394, 0;
	add.f32 	%f284, %f282, %f279;
	selp.f32 	%f285, %f284, %f279, %p163;
	setp.eq.s32 	%p164, %r203, 6;
	selp.b32 	%r206, %r398, %r397, %p164;
	selp.f32 	%f142, %f285, %f283, %p164;
	ld.shared.v2.u32 	{%r399, %r400}, [_ZZN3cub18CUB_300001_SM_10006detail11scan_by_key21DeviceScanByKeyKernelINS2_10policy_hubIPiffN4cuda3std3__44plusIvEEE10Policy1000ES5_PfSD_NS0_24ReduceByKeyScanTileStateIfiLb1EEENS8_8equal_toIvEESA_NS0_8NullTypeEjfiEEvT0_PT9_T1_T2_T3_iT4_T5_T6_T7_E12temp_storage+48];
	mov.b32 	%f286, %r400;
	or.b32  	%r207, %r399, %r398;
	setp.eq.s32 	%p165, %r399, 0;
	add.f32 	%f287, %f285, %f286;
	selp.f32 	%f143, %f287, %f286, %p165;
	setp.lt.u32 	%p166, %r67, 32;
	@%p166 bra 	$L__BB15_130;
	setp.eq.s32 	%p167, %r1187, 0;
	add.f32 	%f288, %f142, %f755;
	selp.f32 	%f289, %f288, %f755, %p167;
	setp.eq.s32 	%p168, %r257, 0;
	selp.b32 	%r401, 0, %r1187, %p168;
	or.b32  	%r1187, %r206, %r401;
	selp.f32 	%f755, %f142, %f289, %p168;
	bra.uni 	$L__BB15_143;
$L__BB15_130:
	setp.ne.s32 	%p169, %r67, 0;
	mul.wide.u32 	%rd75, %r1, 16;
	add.s64 	%rd13, %rd1, %rd75;
	@%p169 bra 	$L__BB15_132;
	st.shared.u32 	[_ZZN3cub18CUB_300001_SM_10006detail11scan_by_key21DeviceScanByKeyKernelINS2_10policy_hubIPiffN4cuda3std3__44plusIvEEE10Policy1000ES5_PfSD_NS0_24ReduceByKeyScanTileStateIfiLb1EEENS8_8equal_toIvEESA_NS0_8NullTypeEjfiEEvT0_PT9_T1_T2_T3_iT4_T5_T6_T7_E12temp_storage+116], %r207;
	st.shared.f32 	[_ZZN3cub18CUB_300001_SM_10006detail11scan_by_key21DeviceScanByKeyKernelINS2_10policy_hubIPiffN4cuda3std3__44plusIvEEE10Policy1000ES5_PfSD_NS0_24ReduceByKeyScanTileStateIfiLb1EEENS8_8equal_toIvEESA_NS0_8NullTypeEjfiEEvT0_PT9_T1_T2_T3_iT4_T5_T6_T7_E12temp_storage+120], %f143;
	add.s64 	%rd76, %rd13, 512;
	mov.b32 	%r402, %f143;
	mov.b64 	%rd77, {%r207, %r402};
	mov.b64 	%rd78, 100;
	// begin inline asm
	st.relaxed.gpu.v2.u64 [%rd76], {%rd77, %rd78};
	// end inline asm
$L__BB15_132:
	not.b32 	%r209, %r67;
	mov.b32 	%r403, 280;
	// begin inline asm
	nanosleep.u32 %r403;
	// end inline asm
	mul.wide.u32 	%rd79, %r67, 16;
	xor.b64  	%rd80, %rd79, -16;
	add.s64 	%rd81, %rd13, %rd80;
	add.s64 	%rd14, %rd81, 512;
	mov.b32 	%r1180, 928;
	mov.u32 	%r1185, %r1;
$L__BB15_133:
	shr.u32 	%r212, %r1180, 1;
	mul.lo.s32 	%r406, %r1185, 16807;
	and.b32  	%r1185, %r406, 2147483647;
	sub.s32 	%r407, %r1180, %r212;
	add.s32 	%r408, %r407, 1;
	rem.u32 	%r409, %r1185, %r408;
	add.s32 	%r405, %r409, %r212;
	// begin inline asm
	nanosleep.u32 %r405;
	// end inline asm
	// begin inline asm
	ld.relaxed.gpu.v2.u64 {%rd82, %rd181}, [%rd14];
	// end inline asm
	setp.eq.s64 	%p170, %rd181, 99;
	mov.b32 	%r410, -1;
	vote.sync.any.pred 	%p171, %p170, %r410;
	mov.u32 	%r1180, %r212;
	@%p171 bra 	$L__BB15_133;
	mov.b64 	{%r464, %r419}, %rd82;
	mov.b32 	%f290, %r419;
	cvt.u32.u64 	%r414, %rd82;
	setp.eq.s64 	%p172, %rd181, 101;
	mov.b32 	%r462, -1;
	vote.sync.ballot.b32 	%r465, %p172, %r462;
	// begin inline asm
	mov.u32 %r412, %lanemask_ge;
	// end inline asm
	and.b32  	%r466, %r465, %r412;
	or.b32  	%r467, %r466, -2147483648;
	add.s32 	%r468, %r467, -1;
	not.b32 	%r469, %r467;
	and.b32  	%r470, %r469, %r468;
	popc.b32 	%r416, %r470;
	mov.b32 	%r420, 1;
	// begin inline asm
	shfl.sync.down.b32 %r413, %r414, %r420, %r416, %r462;
	// end inline asm
	// begin inline asm
	shfl.sync.down.b32 %r418, %r419, %r420, %r416, %r462;
	// end inline asm
	mov.b32 	%f291, %r418;
	setp.lt.s32 	%p174, %r257, %r416;
	setp.eq.s32 	%p175, %r414, 0;
	add.f32 	%f292, %f290, %f291;
	selp.b32 	%r471, %r413, 0, %p174;
	or.b32  	%r424, %r471, %r414;
	selp.f32 	%f293, %f292, %f290, %p175;
	selp.f32 	%f294, %f293, %f290, %p174;
	mov.b32 	%r430, 2;
	// begin inline asm
	shfl.sync.down.b32 %r423, %r424, %r430, %r416, %r462;
	// end inline asm
	mov.b32 	%r429, %f294;
	// begin inline asm
	shfl.sync.down.b32 %r428, %r429, %r430, %r416, %r462;
	// end inline asm
	mov.b32 	%f295, %r428;
	add.s32 	%r472, %r257, 2;
	setp.gt.s32 	%p176, %r472, %r416;
	setp.eq.s32 	%p177, %r424, 0;
	add.f32 	%f296, %f294, %f295;
	selp.f32 	%f297, %f296, %f294, %p177;
	selp.b32 	%r473, 0, %r423, %p176;
	or.b32  	%r434, %r424, %r473;
	selp.f32 	%f298, %f294, %f297, %p176;
	mov.b32 	%r440, 4;
	// begin inline asm
	shfl.sync.down.b32 %r433, %r434, %r440, %r416, %r462;
	// end inline asm
	mov.b32 	%r439, %f298;
	// begin inline asm
	shfl.sync.down.b32 %r438, %r439, %r440, %r416, %r462;
	// end inline asm
	mov.b32 	%f299, %r438;
	add.s32 	%r474, %r257, 4;
	setp.gt.s32 	%p178, %r474, %r416;
	setp.eq.s32 	%p179, %r434, 0;
	add.f32 	%f300, %f298, %f299;
	selp.f32 	%f301, %f300, %f298, %p179;
	selp.b32 	%r475, 0, %r433, %p178;
	or.b32  	%r444, %r434, %r475;
	selp.f32 	%f302, %f298, %f301, %p178;
	mov.b32 	%r450, 8;
	// begin inline asm
	shfl.sync.down.b32 %r443, %r444, %r450, %r416, %r462;
	// end inline asm
	mov.b32 	%r449, %f302;
	// begin inline asm
	shfl.sync.down.b32 %r448, %r449, %r450, %r416, %r462;
	// end inline asm
	mov.b32 	%f303, %r448;
	add.s32 	%r476, %r257, 8;
	setp.gt.s32 	%p180, %r476, %r416;
	setp.eq.s32 	%p181, %r444, 0;
	add.f32 	%f304, %f302, %f303;
	selp.f32 	%f305, %f304, %f302, %p181;
	selp.b32 	%r477, 0, %r443, %p180;
	or.b32  	%r454, %r444, %r477;
	selp.f32 	%f306, %f302, %f305, %p180;
	mov.b32 	%r460, 16;
	// begin inline asm
	shfl.sync.down.b32 %r453, %r454, %r460, %r416, %r462;
	// end inline asm
	mov.b32 	%r459, %f306;
	// begin inline asm
	shfl.sync.down.b32 %r458, %r459, %r460, %r416, %r462;
	// end inline asm
	mov.b32 	%f307, %r458;
	add.s32 	%r478, %r257, 16;
	setp.gt.s32 	%p182, %r478, %r416;
	setp.eq.s32 	%p183, %r454, 0;
	add.f32 	%f308, %f306, %f307;
	selp.f32 	%f309, %f308, %f306, %p183;
	selp.b32 	%r479, 0, %r453, %p182;
	or.b32  	%r1183, %r479, %r454;
	selp.f32 	%f754, %f306, %f309, %p182;
	add.s64 	%rd17, %rd1, 512;
	add.s32 	%r1184, %r1, %r209;
	mov.b32 	%r1182, 928;
$L__BB15_135:
	setp.ne.s64 	%p184, %rd181, 101;
	mov.b32 	%r480, -1;
	vote.sync.all.pred 	%p185, %p184, %r480;
	not.pred 	%p186, %p185;
	@%p186 bra 	$L__BB15_139;
	shr.u32 	%r1182, %r1182, 1;
	mul.wide.s32 	%rd91, %r1184, 16;
	add.s64 	%rd92, %rd17, %rd91;
	add.s64 	%rd90, %rd92, -512;
	mov.u32 	%r1186, %r1182;
$L__BB15_137:
	shr.u32 	%r224, %r1186, 1;
	mul.lo.s32 	%r487, %r1185, 16807;
	and.b32  	%r1185, %r487, 2147483647;
	sub.s32 	%r488, %r1186, %r224;
	add.s32 	%r489, %r488, 1;
	rem.u32 	%r490, %r1185, %r489;
	add.s32 	%r486, %r490, %r224;
	// begin inline asm
	nanosleep.u32 %r486;
	// end inline asm
	// begin inline asm
	ld.relaxed.gpu.v2.u64 {%rd88, %rd181}, [%rd90];
	// end inline asm
	setp.eq.s64 	%p192, %rd181, 99;
	mov.b32 	%r491, -1;
	vote.sync.any.pred 	%p193, %p192, %r491;
	mov.u32 	%r1186, %r224;
	@%p193 bra 	$L__BB15_137;
	mov.b64 	{%r543, %r499}, %rd88;
	mov.b32 	%f336, %r499;
	cvt.u32.u64 	%r494, %rd88;
	setp.eq.s64 	%p194, %rd181, 101;
	mov.b32 	%r542, -1;
	vote.sync.ballot.b32 	%r544, %p194, %r542;
	and.b32  	%r545, %r544, %r412;
	or.b32  	%r546, %r545, -2147483648;
	add.s32 	%r547, %r546, -1;
	not.b32 	%r548, %r546;
	and.b32  	%r549, %r548, %r547;
	popc.b32 	%r496, %r549;
	mov.b32 	%r500, 1;
	// begin inline asm
	shfl.sync.down.b32 %r493, %r494, %r500, %r496, %r542;
	// end inline asm
	// begin inline asm
	shfl.sync.down.b32 %r498, %r499, %r500, %r496, %r542;
	// end inline asm
	mov.b32 	%f337, %r498;
	setp.lt.s32 	%p196, %r257, %r496;
	setp.eq.s32 	%p197, %r494, 0;
	add.f32 	%f338, %f336, %f337;
	selp.b32 	%r550, %r493, 0, %p196;
	or.b32  	%r504, %r550, %r494;
	selp.f32 	%f339, %f338, %f336, %p197;
	selp.f32 	%f340, %f339, %f336, %p196;
	mov.b32 	%r510, 2;
	// begin inline asm
	shfl.sync.down.b32 %r503, %r504, %r510, %r496, %r542;
	// end inline asm
	mov.b32 	%r509, %f340;
	// begin inline asm
	shfl.sync.down.b32 %r508, %r509, %r510, %r496, %r542;
	// end inline asm
	mov.b32 	%f341, %r508;
	add.s32 	%r551, %r257, 2;
	setp.gt.s32 	%p198, %r551, %r496;
	setp.eq.s32 	%p199, %r504, 0;
	add.f32 	%f342, %f340, %f341;
	selp.f32 	%f343, %f342, %f340, %p199;
	selp.b32 	%r552, 0, %r503, %p198;
	or.b32  	%r514, %r504, %r552;
	selp.f32 	%f344, %f340, %f343, %p198;
	mov.b32 	%r520, 4;
	// begin inline asm
	shfl.sync.down.b32 %r513, %r514, %r520, %r496, %r542;
	// end inline asm
	mov.b32 	%r519, %f344;
	// begin inline asm
	shfl.sync.down.b32 %r518, %r519, %r520, %r496, %r542;
	// end inline asm
	mov.b32 	%f345, %r518;
	add.s32 	%r553, %r257, 4;
	setp.gt.s32 	%p200, %r553, %r496;
	setp.eq.s32 	%p201, %r514, 0;
	add.f32 	%f346, %f344, %f345;
	selp.f32 	%f347, %f346, %f344, %p201;
	selp.b32 	%r554, 0, %r513, %p200;
	or.b32  	%r524, %r514, %r554;
	selp.f32 	%f348, %f344, %f347, %p200;
	mov.b32 	%r530, 8;
	// begin inline asm
	shfl.sync.down.b32 %r523, %r524, %r530, %r496, %r542;
	// end inline asm
	mov.b32 	%r529, %f348;
	// begin inline asm
	shfl.sync.down.b32 %r528, %r529, %r530, %r496, %r542;
	// end inline asm
	mov.b32 	%f349, %r528;
	add.s32 	%r555, %r257, 8;
	setp.gt.s32 	%p202, %r555, %r496;
	setp.eq.s32 	%p203, %r524, 0;
	add.f32 	%f350, %f348, %f349;
	selp.f32 	%f351, %f350, %f348, %p203;
	selp.b32 	%r556, 0, %r523, %p202;
	or.b32  	%r534, %r524, %r556;
	selp.f32 	%f352, %f348, %f351, %p202;
	mov.b32 	%r540, 16;
	// begin inline asm
	shfl.sync.down.b32 %r533, %r534, %r540, %r496, %r542;
	// end inline asm
	mov.b32 	%r539, %f352;
	// begin inline asm
	shfl.sync.down.b32 %r538, %r539, %r540, %r496, %r542;
	// end inline asm
	mov.b32 	%f353, %r538;
	add.s32 	%r557, %r257, 16;
	setp.gt.s32 	%p204, %r557, %r496;
	setp.eq.s32 	%p205, %r534, 0;
	add.f32 	%f354, %f352, %f353;
	selp.f32 	%f355, %f354, %f352, %p205;
	selp.b32 	%r558, 0, %r533, %p204;
	selp.f32 	%f356, %f352, %f355, %p204;
	or.b32  	%r559, %r558, %r1183;
	or.b32  	%r226, %r559, %r534;
	setp.eq.s32 	%p206, %r1183, 0;
	add.f32 	%f357, %f754, %f356;
	selp.f32 	%f754, %f357, %f754, %p206;
	add.s32 	%r1184, %r1184, -32;
	mov.u32 	%r1183, %r226;
	bra.uni 	$L__BB15_135;
$L__BB15_139:
	setp.ne.s32 	%p187, %r67, 0;
	@%p187 bra 	$L__BB15_141;
	or.b32  	%r482, %r1183, %r207;
	setp.eq.s32 	%p188, %r207, 0;
	add.f32 	%f310, %f143, %f754;
	selp.f32 	%f311, %f310, %f143, %p188;
	add.s64 	%rd85, %rd13, 512;
	mov.b32 	%r483, %f311;
	mov.b64 	%rd86, {%r482, %r483};
	mov.b64 	%rd87, 101;
	// begin inline asm
	st.relaxed.gpu.v2.u64 [%rd85], {%rd86, %rd87};
	// end inline asm
	st.shared.u32 	[_ZZN3cub18CUB_300001_SM_10006detail11scan_by_key21DeviceScanByKeyKernelINS2_10policy_hubIPiffN4cuda3std3__44plusIvEEE10Policy1000ES5_PfSD_NS0_24ReduceByKeyScanTileStateIfiLb1EEENS8_8equal_toIvEESA_NS0_8NullTypeEjfiEEvT0_PT9_T1_T2_T3_iT4_T5_T6_T7_E12temp_storage+100], %r1183;
	mov.b32 	%r484, %f754;
	st.shared.v2.u32 	[_ZZN3cub18CUB_300001_SM_10006detail11scan_by_key21DeviceScanByKeyKernelINS2_10policy_hubIPiffN4cuda3std3__44plusIvEEE10Policy1000ES5_PfSD_NS0_24ReduceByKeyScanTileStateIfiLb1EEENS8_8equal_toIvEESA_NS0_8NullTypeEjfiEEvT0_PT9_T1_T2_T3_iT4_T5_T6_T7_E12temp_storage+104], {%r484, %r482};
	st.shared.f32 	[_ZZN3cub18CUB_300001_SM_10006detail11scan_by_key21DeviceScanByKeyKernelINS2_10policy_hubIPiffN4cuda3std3__44plusIvEEE10Policy1000ES5_PfSD_NS0_24ReduceByKeyScanTileStateIfiLb1EEENS8_8equal_toIvEESA_NS0_8NullTypeEjfiEEvT0_PT9_T1_T2_T3_iT4_T5_T6_T7_E12temp_storage+112], %f311;
$L__BB15_141:
	setp.ne.s32 	%p189, %r257, 0;
	@%p189 bra 	$L__BB15_143;
	mov.b32 	%r485, %f754;
	st.shared.v2.u32 	[_ZZN3cub18CUB_300001_SM_10006detail11scan_by_key21DeviceScanByKeyKernelINS2_10policy_hubIPiffN4cuda3std3__44plusIvEEE10Policy1000ES5_PfSD_NS0_24ReduceByKeyScanTileStateIfiLb1EEENS8_8equal_toIvEESA_NS0_8NullTypeEjfiEEvT0_PT9_T1_T2_T3_iT4_T5_T6_T7_E12temp_storage+64], {%r1183, %r485};
	mov.u32 	%r1187, %r1183;
	mov.f32 	%f755, %f754;
$L__BB15_143:
	setp.eq.s32 	%p190, %r67, 0;
	bar.sync 	0;
	ld.shared.f32 	%f312, [_ZZN3cub18CUB_300001_SM_10006detail11scan_by_key21DeviceScanByKeyKernelINS2_10policy_hubIPiffN4cuda3std3__44plusIvEEE10Policy1000ES5_PfSD_NS0_24ReduceByKeyScanTileStateIfiLb1EEENS8_8equal_toIvEESA_NS0_8NullTypeEjfiEEvT0_PT9_T1_T2_T3_iT4_T5_T6_T7_E12temp_storage+68];
	setp.eq.s32 	%p191, %r1187, 0;
	add.f32 	%f313, %f755, %f312;
	selp.f32 	%f314, %f313, %f755, %p191;
	selp.f32 	%f315, %f755, %f314, %p190;
	add.f32 	%f316, %f315, %f96;
	selp.f32 	%f775, %f96, %f316, %p20;
	add.f32 	%f317, %f775, %f97;
	selp.f32 	%f774, %f97, %f317, %p21;
	add.f32 	%f318, %f774, %f98;
	selp.f32 	%f773, %f98, %f318, %p22;
	add.f32 	%f319, %f773, %f99;
	selp.f32 	%f772, %f99, %f319, %p23;
	add.f32 	%f320, %f772, %f100;
	selp.f32 	%f771, %f100, %f320, %p24;
	add.f32 	%f321, %f771, %f101;
	selp.f32 	%f770, %f101, %f321, %p25;
	add.f32 	%f322, %f770, %f102;
	selp.f32 	%f769, %f102, %f322, %p26;
	add.f32 	%f323, %f769, %f103;
	selp.f32 	%f768, %f103, %f323, %p27;
	add.f32 	%f324, %f768, %f104;
	selp.f32 	%f767, %f104, %f324, %p28;
	add.f32 	%f325, %f767, %f105;
	selp.f32 	%f766, %f105, %f325, %p29;
	add.f32 	%f326, %f766, %f106;
	selp.f32 	%f765, %f106, %f326, %p30;
	add.f32 	%f327, %f765, %f107;
	selp.f32 	%f764, %f107, %f327, %p31;
	add.f32 	%f328, %f764, %f108;
	selp.f32 	%f763, %f108, %f328, %p32;
	add.f32 	%f329, %f763, %f109;
	selp.f32 	%f762, %f109, %f329, %p33;
	add.f32 	%f330, %f762, %f110;
	selp.f32 	%f761, %f110, %f330, %p34;
	add.f32 	%f331, %f761, %f111;
	selp.f32 	%f760, %f111, %f331, %p35;
	add.f32 	%f332, %f760, %f112;
	selp.f32 	%f759, %f112, %f332, %p36;
	add.f32 	%f333, %f759, %f113;
	selp.f32 	%f758, %f113, %f333, %p37;
	add.f32 	%f334, %f758, %f114;
	selp.f32 	%f757, %f114, %f334, %p38;
	add.f32 	%f335, %f757, %f115;
	selp.f32 	%f756, %f115, %f335, %p39;
$L__BB15_144:
	bar.sync 	0;
	st.shared.v4.f32 	[%r129], {%f775, %f774, %f773, %f772};
	st.shared.v4.f32 	[%r129+16], {%f771, %f770, %f769, %f768};
	st.shared.v4.f32 	[%r129+32], {%f767, %f766, %f765, %f764};
	st.shared.v4.f32 	[%r129+48], {%f763, %f762, %f761, %f760};
	st.shared.v4.f32 	[%r129+64], {%f759, %f758, %f757, %f756};
	bar.warp.sync 	-1;
	ld.shared.f32 	%f189, [%r128];
	ld.shared.f32 	%f190, [%r128+128];
	ld.shared.f32 	%f191, [%r128+256];
	ld.shared.f32 	%f192, [%r128+384];
	ld.shared.f32 	%f193, [%r128+512];
	ld.shared.f32 	%f194, [%r128+640];
	ld.shared.f32 	%f195, [%r128+768];
	ld.shared.f32 	%f196, [%r128+896];
	ld.shared.f32 	%f197, [%r128+1024];
	ld.shared.f32 	%f198, [%r128+1152];
	ld.shared.f32 	%f199, [%r128+1280];
	ld.shared.f32 	%f200, [%r128+1408];
	ld.shared.f32 	%f201, [%r128+1536];
	ld.shared.f32 	%f202, [%r128+1664];
	ld.shared.f32 	%f203, [%r128+1792];
	ld.shared.f32 	%f204, [%r128+1920];
	ld.shared.f32 	%f205, [%r128+2048];
	ld.shared.f32 	%f206, [%r128+2176];
	ld.shared.f32 	%f207, [%r128+2304];
	ld.shared.f32 	%f208, [%r128+2432];
	setp.ne.s32 	%p292, %r67, 0;
	@%p292 bra 	$L__BB15_146;
	st.volatile.shared.u32 	[_ZZN3cub18CUB_300001_SM_10006detail11scan_by_key21DeviceScanByKeyKernelINS2_10policy_hubIPiffN4cuda3std3__44plusIvEEE10Policy1000ES5_PfSD_NS0_24ReduceByKeyScanTileStateIfiLb1EEENS8_8equal_toIvEESA_NS0_8NullTypeEjfiEEvT0_PT9_T1_T2_T3_iT4_T5_T6_T7_E12temp_storage+17920], %r3;
$L__BB15_146:
	ld.param.u64 	%rd178, [_ZN3cub18CUB_300001_SM_10006detail11scan_by_key21DeviceScanByKeyKernelINS2_10policy_hubIPiffN4cuda3std3__44plusIvEEE10Policy1000ES5_PfSD_NS0_24ReduceByKeyScanTileStateIfiLb1EEENS8_8equal_toIvEESA_NS0_8NullTypeEjfiEEvT0_PT9_T1_T2_T3_iT4_T5_T6_T7__param_3];
	bar.sync 	0;
	ld.volatile.shared.u32 	%r229, [_ZZN3cub18CUB_300001_SM_10006detail11scan_by_key21DeviceScanByKeyKernelINS2_10policy_hubIPiffN4cuda3std3__44plusIvEEE10Policy1000ES5_PfSD_NS0_24ReduceByKeyScanTileStateIfiLb1EEENS8_8equal_toIvEESA_NS0_8NullTypeEjfiEEvT0_PT9_T1_T2_T3_iT4_T5_T6_T7_E12temp_storage+17920];
	setp.ge.s32 	%p293, %r68, %r229;
	cvt.u64.u32 	%rd93, %r68;
	mov.u32 	%r665, %ctaid.x;
	mul.lo.s32 	%r666, %r665, 4480;
	cvt.u64.u32 	%rd94, %r666;
	add.s64 	%rd95, %rd93, %rd94;
	cvta.to.global.u64 	%rd96, %rd178;
	shl.b64 	%rd97, %rd95, 2;
	add.s64 	%rd21, %rd96, %rd97;
	@%p293 bra 	$L__BB15_148;
	st.global.f32 	[%rd21], %f189;
$L__BB15_148:
	setp.ge.s32 	%p294, %r72, %r229;
	@%p294 bra 	$L__BB15_150;
	st.global.f32 	[%rd21+128], %f190;
$L__BB15_150:
	mov.u32 	%r667, %tid.x;
	and.b32  	%r668, %r667, 992;
	mul.lo.s32 	%r669, %r668, 20;
	and.b32  	%r670, %r667, 31;
	or.b32  	%r671, %r669, %r670;
	or.b32  	%r672, %r671, 64;
	setp.ge.s32 	%p295, %r672, %r229;
	@%p295 bra 	$L__BB15_152;
	st.global.f32 	[%rd21+256], %f191;
$L__BB15_152:
	setp.ge.s32 	%p296, %r78, %r229;
	@%p296 bra 	$L__BB15_154;
	st.global.f32 	[%rd21+384], %f192;
$L__BB15_154:
	setp.ge.s32 	%p297, %r81, %r229;
	@%p297 bra 	$L__BB15_156;
	st.global.f32 	[%rd21+512], %f193;
$L__BB15_156:
	add.s32 	%r678, %r671, 160;
	setp.ge.s32 	%p298, %r678, %r229;
	@%p298 bra 	$L__BB15_158;
	st.global.f32 	[%rd21+640], %f194;
$L__BB15_158:
	add.s32 	%r684, %r671, 192;
	setp.ge.s32 	%p299, %r684, %r229;
	@%p299 bra 	$L__BB15_160;
	st.global.f32 	[%rd21+768], %f195;
$L__BB15_160:
	setp.ge.s32 	%p300, %r90, %r229;
	@%p300 bra 	$L__BB15_162;
	st.global.f32 	[%rd21+896], %f196;
$L__BB15_162:
	setp.ge.s32 	%p301, %r93, %r229;
	@%p301 bra 	$L__BB15_164;
	st.global.f32 	[%rd21+1024], %f197;
$L__BB15_164:
	add.s32 	%r690, %r671, 288;
	setp.ge.s32 	%p302, %r690, %r229;
	@%p302 bra 	$L__BB15_166;
	st.global.f32 	[%rd21+1152], %f198;
$L__BB15_166:
	add.s32 	%r696, %r671, 320;
	setp.ge.s32 	%p303, %r696, %r229;
	@%p303 bra 	$L__BB15_168;
	st.global.f32 	[%rd21+1280], %f199;
$L__BB15_168:
	add.s32 	%r702, %r671, 352;
	setp.ge.s32 	%p304, %r702, %r229;
	@%p304 bra 	$L__BB15_170;
	st.global.f32 	[%rd21+1408], %f200;
$L__BB15_170:
	setp.ge.s32 	%p305, %r105, %r229;
	@%p305 bra 	$L__BB15_172;
	st.global.f32 	[%rd21+1536], %f201;
$L__BB15_172:
	setp.ge.s32 	%p306, %r108, %r229;
	@%p306 bra 	$L__BB15_174;
	st.global.f32 	[%rd21+1664], %f202;
$L__BB15_174:
	setp.ge.s32 	%p307, %r111, %r229;
	@%p307 bra 	$L__BB15_176;
	st.global.f32 	[%rd21+1792], %f203;
$L__BB15_176:
	setp.ge.s32 	%p308, %r114, %r229;
	@%p308 bra 	$L__BB15_178;
	st.global.f32 	[%rd21+1920], %f204;
$L__BB15_178:
	setp.ge.s32 	%p309, %r117, %r229;
	@%p309 bra 	$L__BB15_180;
	st.global.f32 	[%rd21+2048], %f205;
$L__BB15_180:
	add.s32 	%r708, %r671, 544;
	setp.ge.s32 	%p310, %r708, %r229;
	@%p310 bra 	$L__BB15_182;
	st.global.f32 	[%rd21+2176], %f206;
$L__BB15_182:
	add.s32 	%r714, %r671, 576;
	setp.ge.s32 	%p311, %r714, %r229;
	@%p311 bra 	$L__BB15_184;
	st.global.f32 	[%rd21+2304], %f207;
$L__BB15_184:
	setp.ge.s32 	%p312, %r124, %r229;
	@%p312 bra 	$L__BB15_186;
	st.global.f32 	[%rd21+2432], %f208;
$L__BB15_186:
	ret;

}
	// .globl	_ZN3cub18CUB_300001_SM_10006detail11scan_by_key25DeviceScanByKeyInitKernelINS0_24ReduceByKeyScanTileStateIfiLb1EEEPimEEvT_T0_PN4cuda3std3__415iterator_traitsIS8_vE10value_typeET1_i
.visible .entry _ZN3cub18CUB_300001_SM_10006detail11scan_by_key25DeviceScanByKeyInitKernelINS0_24ReduceByKeyScanTileStateIfiLb1EEEPimEEvT_T0_PN4cuda3std3__415iterator_traitsIS8_vE10value_typeET1_i(
	.param .align 8 .b8 _ZN3cub18CUB_300001_SM_10006detail11scan_by_key25DeviceScanByKeyInitKernelINS0_24ReduceByKeyScanTileStateIfiLb1EEEPimEEvT_T0_PN4cuda3std3__415iterator_traitsIS8_vE10value_typeET1_i_param_0[8],
	.param .u64 .ptr .align 1 _ZN3cub18CUB_300001_SM_10006detail11scan_by_key25DeviceScanByKeyInitKernelINS0_24ReduceByKeyScanTileStateIfiLb1EEEPimEEvT_T0_PN4cuda3std3__415iterator_traitsIS8_vE10value_typeET1_i_param_1,
	.param .u64 .ptr .align 1 _ZN3cub18CUB_300001_SM_10006detail11scan_by_key25DeviceScanByKeyInitKernelINS0_24ReduceByKeyScanTileStateIfiLb1EEEPimEEvT_T0_PN4cuda3std3__415iterator_traitsIS8_vE10value_typeET1_i_param_2,
	.param .u64 _ZN3cub18CUB_300001_SM_10006detail11scan_by_key25DeviceScanByKeyInitKernelINS0_24ReduceByKeyScanTileStateIfiLb1EEEPimEEvT_T0_PN4cuda3std3__415iterator_traitsIS8_vE10value_typeET1_i_param_3,
	.param .u32 _ZN3cub18CUB_300001_SM_10006detail11scan_by_key25DeviceScanByKeyInitKernelINS0_24ReduceByKeyScanTileStateIfiLb1EEEPimEEvT_T0_PN4cuda3std3__415iterator_traitsIS8_vE10value_typeET1_i_param_4
)
{
	.reg .pred 	%p<8>;
	.reg .b32 	%r<8>;
	.reg .b64 	%rd<21>;

	ld.param.u64 	%rd5, [_ZN3cub18CUB_300001_SM_10006detail11scan_by_key25DeviceScanByKeyInitKernelINS0_24ReduceByKeyScanTileStateIfiLb1EEEPimEEvT_T0_PN4cuda3std3__415iterator_traitsIS8_vE10value_typeET1_i_param_0];
	ld.param.u64 	%rd2, [_ZN3cub18CUB_300001_SM_10006detail11scan_by_key25DeviceScanByKeyInitKernelINS0_24ReduceByKeyScanTileStateIfiLb1EEEPimEEvT_T0_PN4cuda3std3__415iterator_traitsIS8_vE10value_typeET1_i_param_1];
	ld.param.u64 	%rd3, [_ZN3cub18CUB_300001_SM_10006detail11scan_by_key25DeviceScanByKeyInitKernelINS0_24ReduceByKeyScanTileStateIfiLb1EEEPimEEvT_T0_PN4cuda3std3__415iterator_traitsIS8_vE10value_typeET1_i_param_2];
	ld.param.u64 	%rd4, [_ZN3cub18CUB_300001_SM_10006detail11scan_by_key25DeviceScanByKeyInitKernelINS0_24ReduceByKeyScanTileStateIfiLb1EEEPimEEvT_T0_PN4cuda3std3__415iterator_traitsIS8_vE10value_typeET1_i_param_3];
	ld.param.u32 	%r4, [_ZN3cub18CUB_300001_SM_10006detail11scan_by_key25DeviceScanByKeyInitKernelINS0_24ReduceByKeyScanTileStateIfiLb1EEEPimEEvT_T0_PN4cuda3std3__415iterator_traitsIS8_vE10value_typeET1_i_param_4];
	cvta.to.global.u64 	%rd1, %rd5;
	mov.u32 	%r1, %ctaid.x;
	mov.u32 	%r5, %ntid.x;
	mov.u32 	%r2, %tid.x;
	mad.lo.s32 	%r3, %r1, %r5, %r2;
	setp.ge.s32 	%p1, %r3, %r4;
	@%p1 bra 	$L__BB16_2;
	mul.wide.s32 	%rd6, %r3, 16;
	add.s64 	%rd7, %rd1, %rd6;
	mov.b64 	%rd8, 99;
	mov.b64 	%rd9, 0;
	st.global.v2.u64 	[%rd7+512], {%rd9, %rd8};
$L__BB16_2:
	setp.ne.s32 	%p2, %r1, 0;
	setp.gt.u32 	%p3, %r2, 31;
	or.pred  	%p4, %p2, %p3;
	@%p4 bra 	$L__BB16_4;
	mul.wide.u32 	%rd10, %r2, 16;
	add.s64 	%rd11, %rd1, %rd10;
	mov.b64 	%rd12, 0;
	st.global.v2.u64 	[%rd11], {%rd12, %rd12};
$L__BB16_4:
	setp.eq.s32 	%p5, %r3, 0;
	setp.ge.u32 	%p6, %r3, %r4;
	or.pred  	%p7, %p5, %p6;
	@%p7 bra 	$L__BB16_6;
	cvt.u64.u32 	%rd13, %r3;
	cvta.to.global.u64 	%rd14, %rd2;
	mul.lo.s64 	%rd15, %rd4, %rd13;
	shl.b64 	%rd16, %rd15, 2;
	add.s64 	%rd17, %rd14, %rd16;
	ld.global.u32 	%r7, [%rd17+-4];
	cvta.to.global.u64 	%rd18, %rd3;
	mul.wide.u32 	%rd19, %r3, 4;
	add.s64 	%rd20, %rd18, %rd19;
	st.global.u32 	[%rd20], %r7;
$L__BB16_6:
	ret;

}
	// .globl	_ZN3cub18CUB_300001_SM_10006detail11scan_by_key21DeviceScanByKeyKernelINS2_10policy_hubIPiffN4cuda3std3__44plusIvEEE10Policy1000ES5_PfSD_NS0_24ReduceByKeyScanTileStateIfiLb1EEENS8_8equal_toIvEESA_NS0_8NullTypeEmfiEEvT0_PT9_T1_T2_T3_iT4_T5_T6_T7_
.visible .entry _ZN3cub18CUB_300001_SM_10006detail11scan_by_key21DeviceScanByKeyKernelINS2_10policy_hubIPiffN4cuda3std3__44plusIvEEE10Policy1000ES5_PfSD_NS0_24ReduceByKeyScanTileStateIfiLb1EEENS8_8equal_toIvEESA_NS0_8NullTypeEmfiEEvT0_PT9_T1_T2_T3_iT4_T5_T6_T7_(
	.param .u64 .ptr .align 1 _ZN3cub18CUB_300001_SM_10006detail11scan_by_key21DeviceScanByKeyKernelINS2_10policy_hubIPiffN4cuda3std3__44plusIvEEE10Policy1000ES5_PfSD_NS0_24ReduceByKeyScanTileStateIfiLb1EEENS8_8equal_toIvEESA_NS0_8NullTypeEmfiEEvT0_PT9_T1_T2_T3_iT4_T5_T6_T7__param_0,
	.param .u64 .ptr .align 1 _ZN3cub18CUB_300001_SM_10006detail11scan_by_key21DeviceScanByKeyKernelINS2_10policy_hubIPiffN4cuda3std3__44plusIvEEE10Policy1000ES5_PfSD_NS0_24ReduceByKeyScanTileStateIfiLb1EEENS8_8equal_toIvEESA_NS0_8NullTypeEmfiEEvT0_PT9_T1_T2_T3_iT4_T5_T6_T7__param_1,
	.param .u64 .ptr .align 1 _ZN3cub18CUB_300001_SM_10006detail11scan_by_key21DeviceScanByKeyKernelINS2_10policy_hubIPiffN4cuda3std3__44plusIvEEE10Policy1000ES5_PfSD_NS0_24ReduceByKeyScanTileStateIfiLb1EEENS8_8equal_toIvEESA_NS0_8NullTypeEmfiEEvT0_PT9_T1_T2_T3_iT4_T5_T6_T7__param_2,
	.param .u64 .ptr .align 1 _ZN3cub18CUB_300001_SM_10006detail11scan_by_key21DeviceScanByKeyKernelINS2_10policy_hubIPiffN4cuda3std3__44plusIvEEE10Policy1000ES5_PfSD_NS0_24ReduceByKeyScanTileStateIfiLb1EEENS8_8equal_toIvEESA_NS0_8NullTypeEmfiEEvT0_PT9_T1_T2_T3_iT4_T5_T6_T7__param_3,
	.param .align 8 .b8 _ZN3cub18CUB_300001_SM_10006detail11scan_by_key21DeviceScanByKeyKernelINS2_10policy_hubIPiffN4cuda3std3__44plusIvEEE10Policy1000ES5_PfSD_NS0_24ReduceByKeyScanTileStateIfiLb1EEENS8_8equal_toIvEESA_NS0_8NullTypeEmfiEEvT0_PT9_T1_T2_T3_iT4_T5_T6_T7__param_4[8],
	.param .u32 _ZN3cub18CUB_300001_SM_10006detail11scan_by_key21DeviceScanByKeyKernelINS2_10policy_hubIPiffN4cuda3std3__44plusIvEEE10Policy1000ES5_PfSD_NS0_24ReduceByKeyScanTileStateIfiLb1EEENS8_8equal_toIvEESA_NS0_8NullTypeEmfiEEvT0_PT9_T1_T2_T3_iT4_T5_T6_T7__param_5,
	.param .align 1 .b8 _ZN3cub18CUB_300001_SM_10006detail11scan_by_key21DeviceScanByKeyKernelINS2_10policy_hubIPiffN4cuda3std3__44plusIvEEE10Policy1000ES5_PfSD_NS0_24ReduceByKeyScanTileStateIfiLb1EEENS8_8equal_toIvEESA_NS0_8NullTypeEmfiEEvT0_PT9_T1_T2_T3_iT4_T5_T6_T7__param_6[1],
	.param .align 1 .b8 _ZN3cub18CUB_300001_SM_10006detail11scan_by_key21DeviceScanByKeyKernelINS2_10policy_hubIPiffN4cuda3std3__44plusIvEEE10Policy1000ES5_PfSD_NS0_24ReduceByKeyScanTileStateIfiLb1EEENS8_8equal_toIvEESA_NS0_8NullTypeEmfiEEvT0_PT9_T1_T2_T3_iT4_T5_T6_T7__param_7[1],
	.param .align 1 .b8 _ZN3cub18CUB_300001_SM_10006detail11scan_by_key21DeviceScanByKeyKernelINS2_10policy_hubIPiffN4cuda3std3__44plusIvEEE10Policy1000ES5_PfSD_NS0_24ReduceByKeyScanTileStateIfiLb1EEENS8_8equal_toIvEESA_NS0_8NullTypeEmfiEEvT0_PT9_T1_T2_T3_iT4_T5_T6_T7__param_8[1],
	.param .u64 _ZN3cub18CUB_300001_SM_10006detail11scan_by_key21DeviceScanByKeyKernelINS2_10policy_hubIPiffN4cuda3std3__44plusIvEEE10Policy1000ES5_PfSD_NS0_24ReduceByKeyScanTileStateIfiLb1EEENS8_8equal_toIvEESA_NS0_8NullTypeEmfiEEvT0_PT9_T1_T2_T3_iT4_T5_T6_T7__param_9
)
.maxntid 224
{
	.reg .pred 	%p<524>;
	.reg .b32 	%r<1196>;
	.reg .b32 	%f<776>;
	.reg .b64 	%rd<224>;
	// demoted variable
	.shared .align 16 .b8 _ZZN3cub18CUB_300001_SM_10006detail11scan_by_key21DeviceScanByKeyKernelINS2_10policy_hubIPiffN4cuda3std3__44plusIvEEE10Policy1000ES5_PfSD_NS0_24ReduceByKeyScanTileStateIfiLb1EEENS8_8equal_toIvEESA_NS0_8NullTypeEmfiEEvT0_PT9_T1_T2_T3_iT4_T5_T6_T7_E12temp_storage[17936];
	ld.param.u64 	%rd1, [_ZN3cub18CUB_300001_SM_10006detail11scan_by_key21DeviceScanByKeyKernelINS2_10policy_hubIPiffN4cuda3std3__44plusIvEEE10Policy1000ES5_PfSD_NS0_24ReduceByKeyScanTileStateIfiLb1EEENS8_8equal_toIvEESA_NS0_8NullTypeEmfiEEvT0_PT9_T1_T2_T3_iT4_T5_T6_T7__param_4];
	ld.param.u64 	%rd27, [_ZN3cub18CUB_300001_SM_10006detail11scan_by_key21DeviceScanByKeyKernelINS2_10policy_hubIPiffN4cuda3std3__44plusIvEEE10Policy1000ES5_PfSD_NS0_24ReduceByKeyScanTileStateIfiLb1EEENS8_8equal_toIvEESA_NS0_8NullTypeEmfiEEvT0_PT9_T1_T2_T3_iT4_T5_T6_T7__param_9];
	mov.u32 	%r1, %ctaid.x;
	mul.wide.u32 	%rd2, %r1, 4480;
	sub.s64 	%rd3, %rd27, %rd2;
	setp.lt.u64 	%p40, %rd3, 4481;
	@%p40 bra 	$L__BB17_33;
	ld.param.u64 	%rd219, [_ZN3cub18CUB_300001_SM_10006detail11scan_by_key21DeviceScanByKeyKernelINS2_10policy_hubIPiffN4cuda3std3__44plusIvEEE10Policy1000ES5_PfSD_NS0_24ReduceByKeyScanTileStateIfiLb1EEENS8_8equal_toIvEESA_NS0_8NullTypeEmfiEEvT0_PT9_T1_T2_T3_iT4_T5_T6_T7__param_2];
	ld.param.u64 	%rd215, [_ZN3cub18CUB_300001_SM_10006detail11scan_by_key21DeviceScanByKeyKernelINS2_10policy_hubIPiffN4cuda3std3__44plusIvEEE10Policy1000ES5_PfSD_NS0_24ReduceByKeyScanTileStateIfiLb1EEENS8_8equal_toIvEESA_NS0_8NullTypeEmfiEEvT0_PT9_T1_T2_T3_iT4_T5_T6_T7__param_0];
	mov.u32 	%r2, %tid.x;
	and.b32  	%r766, %r2, 31;
	and.b32  	%r767, %r2, 992;
	mul.lo.s32 	%r768, %r767, 20;
	or.b32  	%r769, %r768, %r766;
	cvt.u64.u32 	%rd180, %r769;
	mov.u32 	%r1135, %ctaid.x;
	mul.wide.u32 	%rd181, %r1135, 4480;
	add.s64 	%rd182, %rd181, %rd180;
	shl.b64 	%rd183, %rd182, 2;
	add.s64 	%rd140, %rd215, %rd183;
	// begin inline asm
	ld.ca.u32 %r725, [%rd140];
	// end inline asm
	add.s64 	%rd141, %rd140, 128;
	// begin inline asm
	ld.ca.u32 %r726, [%rd141];
	// end inline asm
	add.s64 	%rd142, %rd140, 256;
	// begin inline asm
	ld.ca.u32 %r727, [%rd142];
	// end inline asm
	add.s64 	%rd143, %rd140, 384;
	// begin inline asm
	ld.ca.u32 %r728, [%rd143];
	// end inline asm
	add.s64 	%rd144, %rd140, 512;
	// begin inline asm
	ld.ca.u32 %r729, [%rd144];
	// end inline asm
	add.s64 	%rd145, %rd140, 640;
	// begin inline asm
	ld.ca.u32 %r730, [%rd145];
	// end inline asm
	add.s64 	%rd146, %rd140, 768;
	// begin inline asm
	ld.ca.u32 %r731, [%rd146];
	// end inline asm
	add.s64 	%rd147, %rd140, 896;
	// begin inline asm
	ld.ca.u32 %r732, [%rd147];
	// end inline asm
	add.s64 	%rd148, %rd140, 1024;
	// begin inline asm
	ld.ca.u32 %r733, [%rd148];
	// end inline asm
	add.s64 	%rd149, %rd140, 1152;
	// begin inline asm
	ld.ca.u32 %r734, [%rd149];
	// end inline asm
	add.s64 	%rd150, %rd140, 1280;
	// begin inline asm
	ld.ca.u32 %r735, [%rd150];
	// end inline asm
	add.s64 	%rd151, %rd140, 1408;
	// begin inline asm
	ld.ca.u32 %r736, [%rd151];
	// end inline asm
	add.s64 	%rd152, %rd140, 1536;
	// begin inline asm
	ld.ca.u32 %r737, [%rd152];
	// end inline asm
	add.s64 	%rd153, %rd140, 1664;
	// begin inline asm
	ld.ca.u32 %r738, [%rd153];
	// end inline asm
	add.s64 	%rd154, %rd140, 1792;
	// begin inline asm
	ld.ca.u32 %r739, [%rd154];
	// end inline asm
	add.s64 	%rd155, %rd140, 1920;
	// begin inline asm
	ld.ca.u32 %r740, [%rd155];
	// end inline asm
	add.s64 	%rd156, %rd140, 2048;
	// begin inline asm
	ld.ca.u32 %r741, [%rd156];
	// end inline asm
	add.s64 	%rd157, %rd140, 2176;
	// begin inline asm
	ld.ca.u32 %r742, [%rd157];
	// end inline asm
	add.s64 	%rd158, %rd140, 2304;
	// begin inline asm
	ld.ca.u32 %r743, [%rd158];
	// end inline asm
	add.s64 	%rd159, %rd140, 2432;
	// begin inline asm
	ld.ca.u32 %r744, [%rd159];
	// end inline asm
	// begin inline asm
	mov.u32 %r745, %laneid;
	// end inline asm
	shr.u32 	%r5, %r2, 5;
	mad.lo.s32 	%r770, %r5, 640, %r745;
	shl.b32 	%r771, %r770, 2;
	mov.u32 	%r772, _ZZN3cub18CUB_300001_SM_10006detail11scan_by_key21DeviceScanByKeyKernelINS2_10policy_hubIPiffN4cuda3std3__44plusIvEEE10Policy1000ES5_PfSD_NS0_24ReduceByKeyScanTileStateIfiLb1EEENS8_8equal_toIvEESA_NS0_8NullTypeEmfiEEvT0_PT9_T1_T2_T3_iT4_T5_T6_T7_E12temp_storage;
	add.s32 	%r6, %r772, %r771;
	st.shared.u32 	[%r6], %r725;
	st.shared.u32 	[%r6+128], %r726;
	st.shared.u32 	[%r6+256], %r727;
	st.shared.u32 	[%r6+384], %r728;
	st.shared.u32 	[%r6+512], %r729;
	st.shared.u32 	[%r6+640], %r730;
	st.shared.u32 	[%r6+768], %r731;
	st.shared.u32 	[%r6+896], %r732;
	st.shared.u32 	[%r6+1024], %r733;
	st.shared.u32 	[%r6+1152], %r734;
	st.shared.u32 	[%r6+1280], %r735;
	st.shared.u32 	[%r6+1408], %r736;
	st.shared.u32 	[%r6+1536], %r737;
	st.shared.u32 	[%r6+1664], %r738;
	st.shared.u32 	[%r6+1792], %r739;
	st.shared.u32 	[%r6+1920], %r740;
	st.shared.u32 	[%r6+2048], %r741;
	st.shared.u32 	[%r6+2176], %r742;
	st.shared.u32 	[%r6+2304], %r743;
	st.shared.u32 	[%r6+2432], %r744;
	bar.warp.sync 	-1;
	mad.lo.s32 	%r7, %r745, 76, %r6;
	ld.shared.v4.u32 	{%r8, %r9, %r10, %r11}, [%r7];
	ld.shared.v4.u32 	{%r12, %r13, %r14, %r15}, [%r7+16];
	ld.shared.v4.u32 	{%r16, %r17, %r18, %r19}, [%r7+32];
	ld.shared.v4.u32 	{%r20, %r21, %r22, %r23}, [%r7+48];
	ld.shared.v4.u32 	{%r24, %r25, %r26, %r27}, [%r7+64];
	bar.sync 	0;
	add.s64 	%rd160, %rd219, %rd183;
	// begin inline asm
	ld.ca.u32 %r746, [%rd160];
	// end inline asm
	add.s64 	%rd161, %rd160, 128;
	// begin inline asm
	ld.ca.u32 %r747, [%rd161];
	// end inline asm
	add.s64 	%rd162, %rd160, 256;
	// begin inline asm
	ld.ca.u32 %r748, [%rd162];
	// end inline asm
	add.s64 	%rd163, %rd160, 384;
	// begin inline asm
	ld.ca.u32 %r749, [%rd163];
	// end inline asm
	add.s64 	%rd164, %rd160, 512;
	// begin inline asm
	ld.ca.u32 %r750, [%rd164];
	// end inline asm
	add.s64 	%rd165, %rd160, 640;
	// begin inline asm
	ld.ca.u32 %r751, [%rd165];
	// end inline asm
	add.s64 	%rd166, %rd160, 768;
	// begin inline asm
	ld.ca.u32 %r752, [%rd166];
	// end inline asm
	add.s64 	%rd167, %rd160, 896;
	// begin inline asm
	ld.ca.u32 %r753, [%rd167];
	// end inline asm
	add.s64 	%rd168, %rd160, 1024;
	// begin inline asm
	ld.ca.u32 %r754, [%rd168];
	// end inline asm
	add.s64 	%rd169, %rd160, 1152;
	// begin inline asm
	ld.ca.u32 %r755, [%rd169];
	// end inline asm
	add.s64 	%rd170, %rd160, 1280;
	// begin inline asm
	ld.ca.u32 %r756, [%rd170];
	// end inline asm
	add.s64 	%rd171, %rd160, 1408;
	// begin inline asm
	ld.ca.u32 %r757, [%rd171];
	// end inline asm
	add.s64 	%rd172, %rd160, 1536;
	// begin inline asm
	ld.ca.u32 %r758, [%rd172];
	// end inline asm
	add.s64 	%rd173, %rd160, 1664;
	// begin inline asm
	ld.ca.u32 %r759, [%rd173];
	// end inline asm
	add.s64 	%rd174, %rd160, 1792;
	// begin inline asm
	ld.ca.u32 %r760, [%rd174];
	// end inline asm
	add.s64 	%rd175, %rd160, 1920;
	// begin inline asm
	ld.ca.u32 %r761, [%rd175];
	// end inline asm
	add.s64 	%rd176, %rd160, 2048;
	// begin inline asm
	ld.ca.u32 %r762, [%rd176];
	// end inline asm
	add.s64 	%rd177, %rd160, 2176;
	// begin inline asm
	ld.ca.u32 %r763, [%rd177];
	// end inline asm
	add.s64 	%rd178, %rd160, 2304;
	// begin inline asm
	ld.ca.u32 %r764, [%rd178];
	// end inline asm
	add.s64 	%rd179, %rd160, 2432;
	// begin inline asm
	ld.ca.u32 %r765, [%rd179];
	// end inline asm
	st.shared.u32 	[%r6], %r746;
	st.shared.u32 	[%r6+128], %r747;
	st.shared.u32 	[%r6+256], %r748;
	st.shared.u32 	[%r6+384], %r749;
	st.shared.u32 	[%r6+512], %r750;
	st.shared.u32 	[%r6+640], %r751;
	st.shared.u32 	[%r6+768], %r752;
	st.shared.u32 	[%r6+896], %r753;
	st.shared.u32 	[%r6+1024], %r754;
	st.shared.u32 	[%r6+1152], %r755;
	st.shared.u32 	[%r6+1280], %r756;
	st.shared.u32 	[%r6+1408], %r757;
	st.shared.u32 	[%r6+1536], %r758;
	st.shared.u32 	[%r6+1664], %r759;
	st.shared.u32 	[%r6+1792], %r760;
	st.shared.u32 	[%r6+1920], %r761;
	st.shared.u32 	[%r6+2048], %r762;
	st.shared.u32 	[%r6+2176], %r763;
	st.shared.u32 	[%r6+2304], %r764;
	st.shared.u32 	[%r6+2432], %r765;
	bar.warp.sync 	-1;
	ld.shared.v4.f32 	{%f1, %f2, %f3, %f4}, [%r7];
	ld.shared.v4.f32 	{%f5, %f6, %f7, %f8}, [%r7+16];
	ld.shared.v4.f32 	{%f9, %f10, %f11, %f12}, [%r7+32];
	ld.shared.v4.f32 	{%f13, %f14, %f15, %f16}, [%r7+48];
	ld.shared.v4.f32 	{%f17, %f18, %f19, %f20}, [%r7+64];
	bar.sync 	0;
	setp.ne.s32 	%p313, %r1135, 0;
	@%p313 bra 	$L__BB17_10;
	shl.b32 	%r1032, %r2, 2;
	add.s32 	%r1034, %r772, %r1032;
	add.s32 	%r28, %r1034, 1020;
	st.shared.u32 	[%r1034+1020], %r27;
	bar.sync 	0;
	setp.eq.s32 	%p438, %r2, 0;
	mov.b32 	%r1132, 1;
	@%p438 bra 	$L__BB17_4;
	ld.shared.u32 	%r1035, [%r28+-4];
	setp.ne.s32 	%p439, %r1035, %r8;
	selp.u32 	%r1132, 1, 0, %p439;
$L__BB17_4:
	setp.ne.s32 	%p440, %r8, %r9;
	setp.ne.s32 	%p441, %r9, %r10;
	setp.ne.s32 	%p442, %r10, %r11;
	setp.ne.s32 	%p443, %r11, %r12;
	setp.ne.s32 	%p444, %r12, %r13;
	setp.ne.s32 	%p445, %r13, %r14;
	setp.ne.s32 	%p446, %r14, %r15;
	setp.ne.s32 	%p447, %r15, %r16;
	setp.ne.s32 	%p448, %r16, %r17;
	setp.ne.s32 	%p449, %r17, %r18;
	setp.ne.s32 	%p450, %r18, %r19;
	setp.ne.s32 	%p451, %r19, %r20;
	setp.ne.s32 	%p452, %r20, %r21;
	setp.ne.s32 	%p453, %r21, %r22;
	setp.ne.s32 	%p454, %r22, %r23;
	setp.ne.s32 	%p455, %r23, %r24;
	setp.ne.s32 	%p456, %r24, %r25;
	setp.ne.s32 	%p457, %r25, %r26;
	setp.ne.s32 	%p458, %r26, %r27;
	add.f32 	%f608, %f1, %f2;
	selp.f32 	%f609, %f2, %f608, %p440;
	or.pred  	%p459, %p440, %p441;
	add.f32 	%f610, %f609, %f3;
	selp.f32 	%f611, %f3, %f610, %p441;
	or.pred  	%p460, %p459, %p442;
	add.f32 	%f612, %f611, %f4;
	selp.f32 	%f613, %f4, %f612, %p442;
	or.pred  	%p461, %p460, %p443;
	add.f32 	%f614, %f613, %f5;
	selp.f32 	%f615, %f5, %f614, %p443;
	or.pred  	%p462, %p461, %p444;
	add.f32 	%f616, %f615, %f6;
	selp.f32 	%f617, %f6, %f616, %p444;
	or.pred  	%p463, %p462, %p445;
	add.f32 	%f618, %f617, %f7;
	selp.f32 	%f619, %f7, %f618, %p445;
	or.pred  	%p464, %p463, %p446;
	add.f32 	%f620, %f619, %f8;
	selp.f32 	%f621, %f8, %f620, %p446;
	or.pred  	%p465, %p464, %p447;
	add.f32 	%f622, %f621, %f9;
	selp.f32 	%f623, %f9, %f622, %p447;
	or.pred  	%p466, %p465, %p448;
	add.f32 	%f624, %f623, %f10;
	selp.f32 	%f625, %f10, %f624, %p448;
	or.pred  	%p467, %p466, %p449;
	add.f32 	%f626, %f625, %f11;
	selp.f32 	%f627, %f11, %f626, %p449;
	or.pred  	%p468, %p467, %p450;
	add.f32 	%f628, %f627, %f12;
	selp.f32 	%f629, %f12, %f628, %p450;
	or.pred  	%p469, %p468, %p451;
	add.f32 	%f630, %f629, %f13;
	selp.f32 	%f631, %f13, %f630, %p451;
	or.pred  	%p470, %p469, %p452;
	add.f32 	%f632, %f631, %f14;
	selp.f32 	%f633, %f14, %f632, %p452;
	or.pred  	%p471, %p470, %p453;
	add.f32 	%f634, %f633, %f15;
	selp.f32 	%f635, %f15, %f634, %p453;
	or.pred  	%p472, %p471, %p454;
	add.f32 	%f636, %f635, %f16;
	selp.f32 	%f637, %f16, %f636, %p454;
	or.pred  	%p473, %p472, %p455;
	add.f32 	%f638, %f637, %f17;
	selp.f32 	%f639, %f17, %f638, %p455;
	or.pred  	%p474, %p473, %p456;
	add.f32 	%f640, %f639, %f18;
	selp.f32 	%f641, %f18, %f640, %p456;
	or.pred  	%p475, %p474, %p457;
	add.f32 	%f642, %f641, %f19;
	selp.f32 	%f643, %f19, %f642, %p457;
	or.pred  	%p476, %p475, %p458;
	selp.u32 	%r1096, 1, 0, %p476;
	or.b32  	%r1037, %r1132, %r1096;
	add.f32 	%f644, %f643, %f20;
	selp.f32 	%f645, %f20, %f644, %p458;
	mov.b32 	%r1093, 1;
	mov.b32 	%r1094, 0;
	mov.b32 	%r1095, -1;
	// begin inline asm
	shfl.sync.up.b32 %r1036, %r1037, %r1093, %r1094, %r1095;
	// end inline asm
	mov.b32 	%r1042, %f645;
	// begin inline asm
	shfl.sync.up.b32 %r1041, %r1042, %r1093, %r1094, %r1095;
	// end inline asm
	mov.b32 	%f646, %r1041;
	setp.eq.s32 	%p477, %r1037, 0;
	add.f32 	%f647, %f645, %f646;
	selp.f32 	%f648, %f647, %f645, %p477;
	setp.lt.s32 	%p478, %r745, 1;
	selp.f32 	%f649, %f645, %f648, %p478;
	selp.b32 	%r1097, 0, %r1036, %p478;
	or.b32  	%r1047, %r1097, %r1037;
	mov.b32 	%r1053, 2;
	// begin inline asm
	shfl.sync.up.b32 %r1046, %r1047, %r1053, %r1094, %r1095;
	// end inline asm
	mov.b32 	%r1052, %f649;
	// begin inline asm
	shfl.sync.up.b32 %r1051, %r1052, %r1053, %r1094, %r1095;
	// end inline asm
	mov.b32 	%f650, %r1051;
	setp.eq.s32 	%p479, %r1047, 0;
	add.f32 	%f651, %f649, %f650;
	selp.f32 	%f652, %f651, %f649, %p479;
	setp.lt.s32 	%p480, %r745, 2;
	selp.f32 	%f653, %f649, %f652, %p480;
	selp.b32 	%r1098, 0, %r1046, %p480;
	or.b32  	%r1057, %r1098, %r1047;
	mov.b32 	%r1063, 4;
	// begin inline asm
	shfl.sync.up.b32 %r1056, %r1057, %r1063, %r1094, %r1095;
	// end inline asm
	mov.b32 	%r1062, %f653;
	// begin inline asm
	shfl.sync.up.b32 %r1061, %r1062, %r1063, %r1094, %r1095;
	// end inline asm
	mov.b32 	%f654, %r1061;
	setp.eq.s32 	%p481, %r1057, 0;
	add.f32 	%f655, %f653, %f654;
	selp.f32 	%f656, %f655, %f653, %p481;
	setp.lt.s32 	%p482, %r745, 4;
	selp.f32 	%f657, %f653, %f656, %p482;
	selp.b32 	%r1099, 0, %r1056, %p482;
	or.b32  	%r1067, %r1099, %r1057;
	mov.b32 	%r1073, 8;
	// begin inline asm
	shfl.sync.up.b32 %r1066, %r1067, %r1073, %r1094, %r1095;
	// end inline asm
	mov.b32 	%r1072, %f657;
	// begin inline asm
	shfl.sync.up.b32 %r1071, %r1072, %r1073, %r1094, %r1095;
	// end inline asm
	mov.b32 	%f658, %r1071;
	setp.eq.s32 	%p483, %r1067, 0;
	add.f32 	%f659, %f657, %f658;
	selp.f32 	%f660, %f659, %f657, %p483;
	setp.lt.s32 	%p484, %r745, 8;
	selp.f32 	%f661, %f657, %f660, %p484;
	selp.b32 	%r1100, 0, %r1066, %p484;
	or.b32  	%r1077, %r1100, %r1067;
	mov.b32 	%r1083, 16;
	// begin inline asm
	shfl.sync.up.b32 %r1076, %r1077, %r1083, %r1094, %r1095;
	// end inline asm
	mov.b32 	%r1082, %f661;
	// begin inline asm
	shfl.sync.up.b32 %r1081, %r1082, %r1083, %r1094, %r1095;
	// end inline asm
	mov.b32 	%f662, %r1081;
	setp.eq.s32 	%p485, %r1077, 0;
	add.f32 	%f663, %f661, %f662;
	selp.f32 	%f21, %f663, %f661, %p485;
	setp.lt.s32 	%p486, %r745, 16;
	selp.f32 	%f664, %f661, %f21, %p486;
	selp.b32 	%r1101, 0, %r1076, %p486;
	or.b32  	%r1087, %r1101, %r1077;
	// begin inline asm
	shfl.sync.up.b32 %r1086, %r1087, %r1093, %r1094, %r1095;
	// end inline asm
	mov.b32 	%r1092, %f664;
	// begin inline asm
	shfl.sync.up.b32 %r1091, %r1092, %r1093, %r1094, %r1095;
	// end inline asm
	mov.b32 	%f730, %r1091;
	setp.ne.s32 	%p487, %r745, 31;
	@%p487 bra 	$L__BB17_6;
	shl.b32 	%r1102, %r5, 3;
	mov.u32 	%r1103, _ZZN3cub18CUB_300001_SM_10006detail11scan_by_key21DeviceScanByKeyKernelINS2_10policy_hubIPiffN4cuda3std3__44plusIvEEE10Policy1000ES5_PfSD_NS0_24ReduceByKeyScanTileStateIfiLb1EEENS8_8equal_toIvEESA_NS0_8NullTypeEmfiEEvT0_PT9_T1_T2_T3_iT4_T5_T6_T7_E12temp_storage;
	add.s32 	%r1104, %r1103, %r1102;
	mov.b32 	%r1105, %f21;
	st.shared.v2.u32 	[%r1104], {%r1087, %r1105};
$L__BB17_6:
	bar.sync 	0;
	ld.shared.v4.u32 	{%r1106, %r1107, %r1108, %r1109}, [_ZZN3cub18CUB_300001_SM_10006detail11scan_by_key21DeviceScanByKeyKernelINS2_10policy_hubIPiffN4cuda3std3__44plusIvEEE10Policy1000ES5_PfSD_NS0_24ReduceByKeyScanTileStateIfiLb1EEENS8_8equal_toIvEESA_NS0_8NullTypeEmfiEEvT0_PT9_T1_T2_T3_iT4_T5_T6_T7_E12temp_storage];
	mov.b32 	%f665, %r1109;
	mov.b32 	%f666, %r1107;
	or.b32  	%r1110, %r1108, %r1106;
	setp.eq.s32 	%p488, %r1108, 0;
	add.f32 	%f667, %f666, %f665;
	selp.f32 	%f668, %f667, %f665, %p488;
	setp.eq.s32 	%p489, %r5, 2;
	selp.f32 	%f669, %f668, %f666, %p489;
	ld.shared.v4.u32 	{%r1111, %r1112, %r1113, %r1114}, [_ZZN3cub18CUB_300001_SM_10006detail11scan_by_key21DeviceScanByKeyKernelINS2_10policy_hubIPiffN4cuda3std3__44plusIvEEE10Policy1000ES5_PfSD_NS0_24ReduceByKeyScanTileStateIfiLb1EEENS8_8equal_toIvEESA_NS0_8NullTypeEmfiEEvT0_PT9_T1_T2_T3_iT4_T5_T6_T7_E12temp_storage+16];
	mov.b32 	%f670, %r1114;
	mov.b32 	%f671, %r1112;
	or.b32  	%r1115, %r1111, %r1110;
	setp.eq.s32 	%p490, %r1111, 0;
	add.f32 	%f672, %f668, %f671;
	selp.f32 	%f673, %f672, %f671, %p490;
	setp.eq.s32 	%p491, %r5, 3;
	selp.f32 	%f674, %f673, %f669, %p491;
	or.b32  	%r1116, %r1113, %r1115;
	setp.eq.s32 	%p492, %r1113, 0;
	add.f32 	%f675, %f673, %f670;
	selp.f32 	%f676, %f675, %f670, %p492;
	setp.eq.s32 	%p493, %r5, 4;
	selp.f32 	%f677, %f676, %f674, %p493;
	ld.shared.v4.u32 	{%r1117, %r1118, %r1119, %r1120}, [_ZZN3cub18CUB_300001_SM_10006detail11scan_by_key21DeviceScanByKeyKernelINS2_10policy_hubIPiffN4cuda3std3__44plusIvEEE10Policy1000ES5_PfSD_NS0_24ReduceByKeyScanTileStateIfiLb1EEENS8_8equal_toIvEESA_NS0_8NullTypeEmfiEEvT0_PT9_T1_T2_T3_iT4_T5_T6_T7_E12temp_storage+32];
	mov.b32 	%f678, %r1120;
	mov.b32 	%f679, %r1118;
	or.b32  	%r1121, %r1117, %r1116;
	setp.eq.s32 	%p494, %r1117, 0;
	add.f32 	%f680, %f676, %f679;
	selp.f32 	%f681, %f680, %f679, %p494;
	setp.eq.s32 	%p495, %r5, 5;
	selp.f32 	%f682, %f681, %f677, %p495;
	or.b32  	%r1122, %r1119, %r1121;
	setp.eq.s32 	%p496, %r1119, 0;
	add.f32 	%f683, %f681, %f678;
	selp.f32 	%f684, %f683, %f678, %p496;
	setp.eq.s32 	%p497, %r5, 6;
	selp.f32 	%f23, %f684, %f682, %p497;
	ld.shared.v2.u32 	{%r1123, %r1124}, [_ZZN3cub18CUB_300001_SM_10006detail11scan_by_key21DeviceScanByKeyKernelINS2_10policy_hubIPiffN4cuda3std3__44plusIvEEE10Policy1000ES5_PfSD_NS0_24ReduceByKeyScanTileStateIfiLb1EEENS8_8equal_toIvEESA_NS0_8NullTypeEmfiEEvT0_PT9_T1_T2_T3_iT4_T5_T6_T7_E12temp_storage+48];
	mov.b32 	%f685, %r1124;
	or.b32  	%r33, %r1123, %r1122;
	setp.eq.s32 	%p498, %r1123, 0;
	add.f32 	%f686, %f684, %f685;
	selp.f32 	%f24, %f686, %f685, %p498;
	setp.lt.u32 	%p499, %r2, 32;
	@%p499 bra 	$L__BB17_8;
	setp.eq.s32 	%p500, %r1086, 0;
	add.f32 	%f687, %f23, %f730;
	selp.f32 	%f688, %f687, %f730, %p500;
	setp.eq.s32 	%p501, %r745, 0;
	selp.f32 	%f730, %f23, %f688, %p501;
$L__BB17_8:
	setp.ne.s32 	%p502, %r26, %r27;
	setp.ne.s32 	%p503, %r25, %r26;
	setp.ne.s32 	%p504, %r24, %r25;
	setp.ne.s32 	%p505, %r23, %r24;
	setp.ne.s32 	%p506, %r22, %r23;
	setp.ne.s32 	%p507, %r21, %r22;
	setp.ne.s32 	%p508, %r20, %r21;
	setp.ne.s32 	%p509, %r19, %r20;
	setp.ne.s32 	%p510, %r18, %r19;
	setp.ne.s32 	%p511, %r17, %r18;
	setp.ne.s32 	%p512, %r16, %r17;
	setp.ne.s32 	%p513, %r15, %r16;
	setp.ne.s32 	%p514, %r14, %r15;
	setp.ne.s32 	%p515, %r13, %r14;
	setp.ne.s32 	%p516, %r12, %r13;
	setp.ne.s32 	%p517, %r11, %r12;
	setp.ne.s32 	%p518, %r10, %r11;
	setp.ne.s32 	%p519, %r9, %r10;
	setp.ne.s32 	%p520, %r8, %r9;
	setp.ne.s32 	%p521, %r2, 0;
	setp.eq.s32 	%p522, %r2, 0;
	setp.eq.s32 	%p523, %r1132, 0;
	add.f32 	%f689, %f730, %f1;
	selp.f32 	%f752, %f689, %f1, %p523;
	selp.f32 	%f690, %f1, %f752, %p522;
	add.f32 	%f691, %f690, %f2;
	selp.f32 	%f751, %f2, %f691, %p520;
	add.f32 	%f692, %f751, %f3;
	selp.f32 	%f750, %f3, %f692, %p519;
	add.f32 	%f693, %f750, %f4;
	selp.f32 	%f749, %f4, %f693, %p518;
	add.f32 	%f694, %f749, %f5;
	selp.f32 	%f748, %f5, %f694, %p517;
	add.f32 	%f695, %f748, %f6;
	selp.f32 	%f747, %f6, %f695, %p516;
	add.f32 	%f696, %f747, %f7;
	selp.f32 	%f746, %f7, %f696, %p515;
	add.f32 	%f697, %f746, %f8;
	selp.f32 	%f745, %f8, %f697, %p514;
	add.f32 	%f698, %f745, %f9;
	selp.f32 	%f744, %f9, %f698, %p513;
	add.f32 	%f699, %f744, %f10;
	selp.f32 	%f743, %f10, %f699, %p512;
	add.f32 	%f700, %f743, %f11;
	selp.f32 	%f742, %f11, %f700, %p511;
	add.f32 	%f701, %f742, %f12;
	selp.f32 	%f741, %f12, %f701, %p510;
	add.f32 	%f702, %f741, %f13;
	selp.f32 	%f740, %f13, %f702, %p509;
	add.f32 	%f703, %f740, %f14;
	selp.f32 	%f739, %f14, %f703, %p508;
	add.f32 	%f704, %f739, %f15;
	selp.f32 	%f738, %f15, %f704, %p507;
	add.f32 	%f705, %f738, %f16;
	selp.f32 	%f737, %f16, %f705, %p506;
	add.f32 	%f706, %f737, %f17;
	selp.f32 	%f736, %f17, %f706, %p505;
	add.f32 	%f707, %f736, %f18;
	selp.f32 	%f735, %f18, %f707, %p504;
	add.f32 	%f708, %f735, %f19;
	selp.f32 	%f734, %f19, %f708, %p503;
	add.f32 	%f709, %f734, %f20;
	selp.f32 	%f733, %f20, %f709, %p502;
	@%p521 bra 	$L__BB17_32;
	add.s64 	%rd205, %rd1, 512;
	mov.b32 	%r1125, %f24;
	mov.b64 	%rd206, {%r33, %r1125};
	mov.b64 	%rd207, 101;
	// begin inline asm
	st.relaxed.gpu.v2.u64 [%rd205], {%rd206, %rd207};
	// end inline asm
	mov.f32 	%f752, %f1;
	bra.uni 	$L__BB17_32;
$L__BB17_10:
	setp.ne.s32 	%p314, %r2, 0;
	mov.b32 	%r1134, 0;
	@%p314 bra 	$L__BB17_12;
	ld.param.u64 	%rd217, [_ZN3cub18CUB_300001_SM_10006detail11scan_by_key21DeviceScanByKeyKernelINS2_10policy_hubIPiffN4cuda3std3__44plusIvEEE10Policy1000ES5_PfSD_NS0_24ReduceByKeyScanTileStateIfiLb1EEENS8_8equal_toIvEESA_NS0_8NullTypeEmfiEEvT0_PT9_T1_T2_T3_iT4_T5_T6_T7__param_1];
	cvta.to.global.u64 	%rd184, %rd217;
	mul.wide.u32 	%rd185, %r1135, 4;
	add.s64 	%rd186, %rd184, %rd185;
	ld.global.u32 	%r1134, [%rd186];
$L__BB17_12:
	setp.eq.s32 	%p315, %r2, 0;
	shl.b32 	%r774, %r2, 2;
	add.s32 	%r776, %r772, %r774;
	add.s32 	%r36, %r776, 1020;
	st.shared.u32 	[%r776+1020], %r27;
	bar.sync 	0;
	@%p315 bra 	$L__BB17_14;
	ld.shared.u32 	%r1134, [%r36+-4];
$L__BB17_14:
	setp.ne.s32 	%p316, %r1134, %r8;
	setp.ne.s32 	%p317, %r8, %r9;
	setp.ne.s32 	%p318, %r9, %r10;
	setp.ne.s32 	%p319, %r10, %r11;
	setp.ne.s32 	%p320, %r11, %r12;
	setp.ne.s32 	%p321, %r12, %r13;
	setp.ne.s32 	%p322, %r13, %r14;
	setp.ne.s32 	%p323, %r14, %r15;
	setp.ne.s32 	%p324, %r15, %r16;
	setp.ne.s32 	%p325, %r16, %r17;
	setp.ne.s32 	%p326, %r17, %r18;
	setp.ne.s32 	%p327, %r18, %r19;
	setp.ne.s32 	%p328, %r19, %r20;
	setp.ne.s32 	%p329, %r20, %r21;
	setp.ne.s32 	%p330, %r21, %r22;
	setp.ne.s32 	%p331, %r22, %r23;
	setp.ne.s32 	%p332, %r23, %r24;
	setp.ne.s32 	%p333, %r24, %r25;
	setp.ne.s32 	%p334, %r25, %r26;
	setp.ne.s32 	%p335, %r26, %r27;
	or.pred  	%p336, %p317, %p316;
	add.f32 	%f459, %f1, %f2;
	selp.f32 	%f460, %f2, %f459, %p317;
	or.pred  	%p337, %p336, %p318;
	add.f32 	%f461, %f460, %f3;
	selp.f32 	%f462, %f3, %f461, %p318;
	or.pred  	%p338, %p337, %p319;
	add.f32 	%f463, %f462, %f4;
	selp.f32 	%f464, %f4, %f463, %p319;
	or.pred  	%p339, %p338, %p320;
	add.f32 	%f465, %f464, %f5;
	selp.f32 	%f466, %f5, %f465, %p320;
	or.pred  	%p340, %p339, %p321;
	add.f32 	%f467, %f466, %f6;
	selp.f32 	%f468, %f6, %f467, %p321;
	or.pred  	%p341, %p340, %p322;
	add.f32 	%f469, %f468, %f7;
	selp.f32 	%f470, %f7, %f469, %p322;
	or.pred  	%p342, %p341, %p323;
	add.f32 	%f471, %f470, %f8;
	selp.f32 	%f472, %f8, %f471, %p323;
	or.pred  	%p343, %p342, %p324;
	add.f32 	%f473, %f472, %f9;
	selp.f32 	%f474, %f9, %f473, %p324;
	or.pred  	%p344, %p343, %p325;
	add.f32 	%f475, %f474, %f10;
	selp.f32 	%f476, %f10, %f475, %p325;
	or.pred  	%p345, %p344, %p326;
	add.f32 	%f477, %f476, %f11;
	selp.f32 	%f478, %f11, %f477, %p326;
	or.pred  	%p346, %p345, %p327;
	add.f32 	%f479, %f478, %f12;
	selp.f32 	%f480, %f12, %f479, %p327;
	or.pred  	%p347, %p346, %p328;
	add.f32 	%f481, %f480, %f13;
	selp.f32 	%f482, %f13, %f481, %p328;
	or.pred  	%p348, %p347, %p329;
	add.f32 	%f483, %f482, %f14;
	selp.f32 	%f484, %f14, %f483, %p329;
	or.pred  	%p349, %p348, %p330;
	add.f32 	%f485, %f484, %f15;
	selp.f32 	%f486, %f15, %f485, %p330;
	or.pred  	%p350, %p349, %p331;
	add.f32 	%f487, %f486, %f16;
	selp.f32 	%f488, %f16, %f487, %p331;
	or.pred  	%p351, %p350, %p332;
	add.f32 	%f489, %f488, %f17;
	selp.f32 	%f490, %f17, %f489, %p332;
	or.pred  	%p352, %p351, %p333;
	add.f32 	%f491, %f490, %f18;
	selp.f32 	%f492, %f18, %f491, %p333;
	or.pred  	%p353, %p352, %p334;
	add.f32 	%f493, %f492, %f19;
	selp.f32 	%f494, %f19, %f493, %p334;
	or.pred  	%p354, %p353, %p335;
	selp.u32 	%r778, 1, 0, %p354;
	add.f32 	%f495, %f494, %f20;
	selp.f32 	%f496, %f20, %f495, %p335;
	mov.b32 	%r834, 1;
	mov.b32 	%r835, 0;
	mov.b32 	%r836, -1;
	// begin inline asm
	shfl.sync.up.b32 %r777, %r778, %r834, %r835, %r836;
	// end inline asm
	mov.b32 	%r783, %f496;
	// begin inline asm
	shfl.sync.up.b32 %r782, %r783, %r834, %r835, %r836;
	// end inline asm
	mov.b32 	%f497, %r782;
	add.f32 	%f498, %f496, %f497;
	setp.lt.s32 	%p356, %r745, 1;
	selp.b32 	%r837, 0, %r777, %p356;
	or.b32  	%r788, %r837, %r778;
	selp.f32 	%f499, %f496, %f498, %p354;
	selp.f32 	%f500, %f496, %f499, %p356;
	mov.b32 	%r794, 2;
	// begin inline asm
	shfl.sync.up.b32 %r787, %r788, %r794, %r835, %r836;
	// end inline asm
	mov.b32 	%r793, %f500;
	// begin inline asm
	shfl.sync.up.b32 %r792, %r793, %r794, %r835, %r836;
	// end inline asm
	mov.b32 	%f501, %r792;
	setp.eq.s32 	%p357, %r788, 0;
	add.f32 	%f502, %f500, %f501;
	selp.f32 	%f503, %f502, %f500, %p357;
	setp.lt.s32 	%p358, %r745, 2;
	selp.b32 	%r838, 0, %r787, %p358;
	or.b32  	%r798, %r838, %r788;
	selp.f32 	%f504, %f500, %f503, %p358;
	mov.b32 	%r804, 4;
	// begin inline asm
	shfl.sync.up.b32 %r797, %r798, %r804, %r835, %r836;
	// end inline asm
	mov.b32 	%r803, %f504;
	// begin inline asm
	shfl.sync.up.b32 %r802, %r803, %r804, %r835, %r836;
	// end inline asm
	mov.b32 	%f505, %r802;
	setp.eq.s32 	%p359, %r798, 0;
	add.f32 	%f506, %f504, %f505;
	selp.f32 	%f507, %f506, %f504, %p359;
	setp.lt.s32 	%p360, %r745, 4;
	selp.b32 	%r839, 0, %r797, %p360;
	or.b32  	%r808, %r839, %r798;
	selp.f32 	%f508, %f504, %f507, %p360;
	mov.b32 	%r814, 8;
	// begin inline asm
	shfl.sync.up.b32 %r807, %r808, %r814, %r835, %r836;
	// end inline asm
	mov.b32 	%r813, %f508;
	// begin inline asm
	shfl.sync.up.b32 %r812, %r813, %r814, %r835, %r836;
	// end inline asm
	mov.b32 	%f509, %r812;
	setp.eq.s32 	%p361, %r808, 0;
	add.f32 	%f510, %f508, %f509;
	selp.f32 	%f511, %f510, %f508, %p361;
	setp.lt.s32 	%p362, %r745, 8;
	selp.b32 	%r840, 0, %r807, %p362;
	or.b32  	%r818, %r840, %r808;
	selp.f32 	%f512, %f508, %f511, %p362;
	mov.b32 	%r824, 16;
	// begin inline asm
	shfl.sync.up.b32 %r817, %r818, %r824, %r835, %r836;
	// end inline asm
	mov.b32 	%r823, %f512;
	// begin inline asm
	shfl.sync.up.b32 %r822, %r823, %r824, %r835, %r836;
	// end inline asm
	mov.b32 	%f513, %r822;
	setp.eq.s32 	%p363, %r818, 0;
	add.f32 	%f514, %f512, %f513;
	selp.f32 	%f47, %f514, %f512, %p363;
	setp.lt.s32 	%p364, %r745, 16;
	selp.b32 	%r841, 0, %r817, %p364;
	or.b32  	%r828, %r841, %r818;
	selp.f32 	%f515, %f512, %f47, %p364;
	// begin inline asm
	shfl.sync.up.b32 %r1143, %r828, %r834, %r835, %r836;
	// end inline asm
	mov.b32 	%r833, %f515;
	// begin inline asm
	shfl.sync.up.b32 %r832, %r833, %r834, %r835, %r836;
	// end inline asm
	mov.b32 	%f732, %r832;
	setp.ne.s32 	%p365, %r745, 31;
	@%p365 bra 	$L__BB17_16;
	shl.b32 	%r842, %r5, 3;
	mov.u32 	%r843, _ZZN3cub18CUB_300001_SM_10006detail11scan_by_key21DeviceScanByKeyKernelINS2_10policy_hubIPiffN4cuda3std3__44plusIvEEE10Policy1000ES5_PfSD_NS0_24ReduceByKeyScanTileStateIfiLb1EEENS8_8equal_toIvEESA_NS0_8NullTypeEmfiEEvT0_PT9_T1_T2_T3_iT4_T5_T6_T7_E12temp_storage;
	add.s32 	%r844, %r843, %r842;
	mov.b32 	%r845, %f47;
	st.shared.v2.u32 	[%r844], {%r828, %r845};
$L__BB17_16:
	bar.sync 	0;
	ld.shared.v4.u32 	{%r846, %r847, %r848, %r849}, [_ZZN3cub18CUB_300001_SM_10006detail11scan_by_key21DeviceScanByKeyKernelINS2_10policy_hubIPiffN4cuda3std3__44plusIvEEE10Policy1000ES5_PfSD_NS0_24ReduceByKeyScanTileStateIfiLb1EEENS8_8equal_toIvEESA_NS0_8NullTypeEmfiEEvT0_PT9_T1_T2_T3_iT4_T5_T6_T7_E12temp_storage];
	mov.b32 	%f516, %r849;
	mov.b32 	%f517, %r847;
	or.b32  	%r850, %r848, %r846;
	setp.eq.s32 	%p366, %r848, 0;
	add.f32 	%f518, %f517, %f516;
	selp.f32 	%f519, %f518, %f516, %p366;
	setp.eq.s32 	%p367, %r5, 2;
	selp.b32 	%r851, %r850, %r846, %p367;
	selp.f32 	%f520, %f519, %f517, %p367;
	ld.shared.v4.u32 	{%r852, %r853, %r854, %r855}, [_ZZN3cub18CUB_300001_SM_10006detail11scan_by_key21DeviceScanByKeyKernelINS2_10policy_hubIPiffN4cuda3std3__44plusIvEEE10Policy1000ES5_PfSD_NS0_24ReduceByKeyScanTileStateIfiLb1EEENS8_8equal_toIvEESA_NS0_8NullTypeEmfiEEvT0_PT9_T1_T2_T3_iT4_T5_T6_T7_E12temp_storage+16];
	mov.b32 	%f521, %r855;
	mov.b32 	%f522, %r853;
	or.b32  	%r856, %r852, %r850;
	setp.eq.s32 	%p368, %r852, 0;
	add.f32 	%f523, %f519, %f522;
	selp.f32 	%f524, %f523, %f522, %p368;
	setp.eq.s32 	%p369, %r5, 3;
	selp.b32 	%r857, %r856, %r851, %p369;
	selp.f32 	%f525, %f524, %f520, %p369;
	or.b32  	%r858, %r854, %r856;
	setp.eq.s32 	%p370, %r854, 0;
	add.f32 	%f526, %f524, %f521;
	selp.f32 	%f527, %f526, %f521, %p370;
	setp.eq.s32 	%p371, %r5, 4;
	selp.b32 	%r859, %r858, %r857, %p371;
	selp.f32 	%f528, %f527, %f525, %p371;
	ld.shared.v4.u32 	{%r860, %r861, %r862, %r863}, [_ZZN3cub18CUB_300001_SM_10006detail11scan_by_key21DeviceScanByKeyKernelINS2_10policy_hubIPiffN4cuda3std3__44plusIvEEE10Policy1000ES5_PfSD_NS0_24ReduceByKeyScanTileStateIfiLb1EEENS8_8equal_toIvEESA_NS0_8NullTypeEmfiEEvT0_PT9_T1_T2_T3_iT4_T5_T6_T7_E12temp_storage+32];
	mov.b32 	%f529, %r863;
	mov.b32 	%f530, %r861;
	or.b32  	%r864, %r860, %r858;
	setp.eq.s32 	%p372, %r860, 0;
	add.f32 	%f531, %f527, %f530;
	selp.f32 	%f532, %f531, %f530, %p372;
	setp.eq.s32 	%p373, %r5, 5;
	selp.b32 	%r865, %r864, %r859, %p373;
	selp.f32 	%f533, %f532, %f528, %p373;
	or.b32  	%r866, %r862, %r864;
	setp.eq.s32 	%p374, %r862, 0;
	add.f32 	%f534, %f532, %f529;
	selp.f32 	%f535, %f534, %f529, %p374;
	setp.eq.s32 	%p375, %r5, 6;
	selp.b32 	%r41, %r866, %r865, %p375;
	selp.f32 	%f49, %f535, %f533, %p375;
	ld.shared.v2.u32 	{%r867, %r868}, [_ZZN3cub18CUB_300001_SM_10006detail11scan_by_key21DeviceScanByKeyKernelINS2_10policy_hubIPiffN4cuda3std3__44plusIvEEE10Policy1000ES5_PfSD_NS0_24ReduceByKeyScanTileStateIfiLb1EEENS8_8equal_toIvEESA_NS0_8NullTypeEmfiEEvT0_PT9_T1_T2_T3_iT4_T5_T6_T7_E12temp_storage+48];
	mov.b32 	%f536, %r868;
	or.b32  	%r42, %r867, %r866;
	setp.eq.s32 	%p376, %r867, 0;
	add.f32 	%f537, %f535, %f536;
	selp.f32 	%f50, %f537, %f536, %p376;
	setp.lt.u32 	%p377, %r2, 32;
	@%p377 bra 	$L__BB17_18;
	setp.eq.s32 	%p378, %r1143, 0;
	add.f32 	%f538, %f49, %f732;
	selp.f32 	%f539, %f538, %f732, %p378;
	setp.eq.s32 	%p379, %r745, 0;
	selp.b32 	%r869, 0, %r1143, %p379;
	or.b32  	%r1143, %r41, %r869;
	selp.f32 	%f732, %f49, %f539, %p379;
	bra.uni 	$L__BB17_31;
$L__BB17_18:
	setp.ne.s32 	%p380, %r2, 0;
	mul.wide.u32 	%rd187, %r1135, 16;
	add.s64 	%rd4, %rd1, %rd187;
	@%p380 bra 	$L__BB17_20;
	st.shared.u32 	[_ZZN3cub18CUB_300001_SM_10006detail11scan_by_key21DeviceScanByKeyKernelINS2_10policy_hubIPiffN4cuda3std3__44plusIvEEE10Policy1000ES5_PfSD_NS0_24ReduceByKeyScanTileStateIfiLb1EEENS8_8equal_toIvEESA_NS0_8NullTypeEmfiEEvT0_PT9_T1_T2_T3_iT4_T5_T6_T7_E12temp_storage+116], %r42;
	st.shared.f32 	[_ZZN3cub18CUB_300001_SM_10006detail11scan_by_key21DeviceScanByKeyKernelINS2_10policy_hubIPiffN4cuda3std3__44plusIvEEE10Policy1000ES5_PfSD_NS0_24ReduceByKeyScanTileStateIfiLb1EEENS8_8equal_toIvEESA_NS0_8NullTypeEmfiEEvT0_PT9_T1_T2_T3_iT4_T5_T6_T7_E12temp_storage+120], %f50;
	add.s64 	%rd188, %rd4, 512;
	mov.b32 	%r870, %f50;
	mov.b64 	%rd189, {%r42, %r870};
	mov.b64 	%rd190, 100;
	// begin inline asm
	st.relaxed.gpu.v2.u64 [%rd188], {%rd189, %rd190};
	// end inline asm
$L__BB17_20:
	not.b32 	%r44, %r2;
	mov.b32 	%r871, 280;
	// begin inline asm
	nanosleep.u32 %r871;
	// end inline asm
	mul.wide.u32 	%rd191, %r2, 16;
	xor.b64  	%rd192, %rd191, -16;
	add.s64 	%rd193, %rd4, %rd192;
	add.s64 	%rd5, %rd193, 512;
	mov.b32 	%r1136, 928;
$L__BB17_21:
	shr.u32 	%r47, %r1136, 1;
	mul.lo.s32 	%r874, %r1135, 16807;
	and.b32  	%r1135, %r874, 2147483647;
	sub.s32 	%r875, %r1136, %r47;
	add.s32 	%r876, %r875, 1;
	rem.u32 	%r877, %r1135, %r876;
	add.s32 	%r873, %r877, %r47;
	// begin inline asm
	nanosleep.u32 %r873;
	// end inline asm
	// begin inline asm
	ld.relaxed.gpu.v2.u64 {%rd194, %rd222}, [%rd5];
	// end inline asm
	setp.eq.s64 	%p381, %rd222, 99;
	mov.b32 	%r878, -1;
	vote.sync.any.pred 	%p382, %p381, %r878;
	mov.u32 	%r1136, %r47;
	@%p382 bra 	$L__BB17_21;
	mov.b64 	{%r932, %r887}, %rd194;
	mov.b32 	%f540, %r887;
	cvt.u32.u64 	%r882, %rd194;
	setp.eq.s64 	%p383, %rd222, 101;
	mov.b32 	%r930, -1;
	vote.sync.ballot.b32 	%r933, %p383, %r930;
	// begin inline asm
	mov.u32 %r880, %lanemask_ge;
	// end inline asm
	and.b32  	%r934, %r933, %r880;
	or.b32  	%r935, %r934, -2147483648;
	add.s32 	%r936, %r935, -1;
	not.b32 	%r937, %r935;
	and.b32  	%r938, %r937, %r936;
	popc.b32 	%r884, %r938;
	mov.b32 	%r888, 1;
	// begin inline asm
	shfl.sync.down.b32 %r881, %r882, %r888, %r884, %r930;
	// end inline asm
	// begin inline asm
	shfl.sync.down.b32 %r886, %r887, %r888, %r884, %r930;
	// end inline asm
	mov.b32 	%f541, %r886;
	setp.lt.s32 	%p385, %r745, %r884;
	setp.eq.s32 	%p386, %r882, 0;
	add.f32 	%f542, %f540, %f541;
	selp.b32 	%r939, %r881, 0, %p385;
	or.b32  	%r892, %r939, %r882;
	selp.f32 	%f543, %f542, %f540, %p386;
	selp.f32 	%f544, %f543, %f540, %p385;
	mov.b32 	%r898, 2;
	// begin inline asm
	shfl.sync.down.b32 %r891, %r892, %r898, %r884, %r930;
	// end inline asm
	mov.b32 	%r897, %f544;
	// begin inline asm
	shfl.sync.down.b32 %r896, %r897, %r898, %r884, %r930;
	// end inline asm
	mov.b32 	%f545, %r896;
	add.s32 	%r940, %r745, 2;
	setp.gt.s32 	%p387, %r940, %r884;
	setp.eq.s32 	%p388, %r892, 0;
	add.f32 	%f546, %f544, %f545;
	selp.f32 	%f547, %f546, %f544, %p388;
	selp.b32 	%r941, 0, %r891, %p387;
	or.b32  	%r902, %r892, %r941;
	selp.f32 	%f548, %f544, %f547, %p387;
	mov.b32 	%r908, 4;
	// begin inline asm
	shfl.sync.down.b32 %r901, %r902, %r908, %r884, %r930;
	// end inline asm
	mov.b32 	%r907, %f548;
	// begin inline asm
	shfl.sync.down.b32 %r906, %r907, %r908, %r884, %r930;
	// end inline asm
	mov.b32 	%f549, %r906;
	add.s32 	%r942, %r745, 4;
	setp.gt.s32 	%p389, %r942, %r884;
	setp.eq.s32 	%p390, %r902, 0;
	add.f32 	%f550, %f548, %f549;
	selp.f32 	%f551, %f550, %f548, %p390;
	selp.b32 	%r943, 0, %r901, %p389;
	or.b32  	%r912, %r902, %r943;
	selp.f32 	%f552, %f548, %f551, %p389;
	mov.b32 	%r918, 8;
	// begin inline asm
	shfl.sync.down.b32 %r911, %r912, %r918, %r884, %r930;
	// end inline asm
	mov.b32 	%r917, %f552;
	// begin inline asm
	shfl.sync.down.b32 %r916, %r917, %r918, %r884, %r930;
	// end inline asm
	mov.b32 	%f553, %r916;
	add.s32 	%r944, %r745, 8;
	setp.gt.s32 	%p391, %r944, %r884;
	setp.eq.s32 	%p392, %r912, 0;
	add.f32 	%f554, %f552, %f553;
	selp.f32 	%f555, %f554, %f552, %p392;
	selp.b32 	%r945, 0, %r911, %p391;
	or.b32  	%r922, %r912, %r945;
	selp.f32 	%f556, %f552, %f555, %p391;
	mov.b32 	%r928, 16;
	// begin inline asm
	shfl.sync.down.b32 %r921, %r922, %r928, %r884, %r930;
	// end inline asm
	mov.b32 	%r927, %f556;
	// begin inline asm
	shfl.sync.down.b32 %r926, %r927, %r928, %r884, %r930;
	// end inline asm
	mov.b32 	%f557, %r926;
	add.s32 	%r946, %r745, 16;
	setp.gt.s32 	%p393, %r946, %r884;
	setp.eq.s32 	%p394, %r922, 0;
	add.f32 	%f558, %f556, %f557;
	selp.f32 	%f559, %f558, %f556, %p394;
	selp.b32 	%r947, 0, %r921, %p393;
	or.b32  	%r1139, %r947, %r922;
	selp.f32 	%f731, %f556, %f559, %p393;
	add.s64 	%rd8, %rd1, 512;
	mov.u32 	%r948, %ctaid.x;
	add.s32 	%r1140, %r948, %r44;
	mov.b32 	%r1138, 928;
$L__BB17_23:
	setp.ne.s64 	%p395, %rd222, 101;
	mov.b32 	%r949, -1;
	vote.sync.all.pred 	%p396, %p395, %r949;
	not.pred 	%p397, %p396;
	@%p397 bra 	$L__BB17_27;
	shr.u32 	%r1138, %r1138, 1;
	mul.wide.s32 	%rd203, %r1140, 16;
	add.s64 	%rd204, %rd8, %rd203;
	add.s64 	%rd202, %rd204, -512;
	mov.u32 	%r1142, %r1138;
$L__BB17_25:
	shr.u32 	%r59, %r1142, 1;
	mul.lo.s32 	%r958, %r1135, 16807;
	and.b32  	%r1135, %r958, 2147483647;
	sub.s32 	%r959, %r1142, %r59;
	add.s32 	%r960, %r959, 1;
	rem.u32 	%r961, %r1135, %r960;
	add.s32 	%r957, %r961, %r59;
	// begin inline asm
	nanosleep.u32 %r957;
	// end inline asm
	// begin inline asm
	ld.relaxed.gpu.v2.u64 {%rd200, %rd222}, [%rd202];
	// end inline asm
	setp.eq.s64 	%p423, %rd222, 99;
	mov.b32 	%r962, -1;
	vote.sync.any.pred 	%p424, %p423, %r962;
	mov.u32 	%r1142, %r59;
	@%p424 bra 	$L__BB17_25;
	mov.b64 	{%r1014, %r970}, %rd200;
	mov.b32 	%f586, %r970;
	cvt.u32.u64 	%r965, %rd200;
	setp.eq.s64 	%p425, %rd222, 101;
	mov.b32 	%r1013, -1;
	vote.sync.ballot.b32 	%r1015, %p425, %r1013;
	and.b32  	%r1016, %r1015, %r880;
	or.b32  	%r1017, %r1016, -2147483648;
	add.s32 	%r1018, %r1017, -1;
	not.b32 	%r1019, %r1017;
	and.b32  	%r1020, %r1019, %r1018;
	popc.b32 	%r967, %r1020;
	mov.b32 	%r971, 1;
	// begin inline asm
	shfl.sync.down.b32 %r964, %r965, %r971, %r967, %r1013;
	// end inline asm
	// begin inline asm
	shfl.sync.down.b32 %r969, %r970, %r971, %r967, %r1013;
	// end inline asm
	mov.b32 	%f587, %r969;
	setp.lt.s32 	%p427, %r745, %r967;
	setp.eq.s32 	%p428, %r965, 0;
	add.f32 	%f588, %f586, %f587;
	selp.b32 	%r1021, %r964, 0, %p427;
	or.b32  	%r975, %r1021, %r965;
	selp.f32 	%f589, %f588, %f586, %p428;
	selp.f32 	%f590, %f589, %f586, %p427;
	mov.b32 	%r981, 2;
	// begin inline asm
	shfl.sync.down.b32 %r974, %r975, %r981, %r967, %r1013;
	// end inline asm
	mov.b32 	%r980, %f590;
	// begin inline asm
	shfl.sync.down.b32 %r979, %r980, %r981, %r967, %r1013;
	// end inline asm
	mov.b32 	%f591, %r979;
	add.s32 	%r1022, %r745, 2;
	setp.gt.s32 	%p429, %r1022, %r967;
	setp.eq.s32 	%p430, %r975, 0;
	add.f32 	%f592, %f590, %f591;
	selp.f32 	%f593, %f592, %f590, %p430;
	selp.b32 	%r1023, 0, %r974, %p429;
	or.b32  	%r985, %r975, %r1023;
	selp.f32 	%f594, %f590, %f593, %p429;
	mov.b32 	%r991, 4;
	// begin inline asm
	shfl.sync.down.b32 %r984, %r985, %r991, %r967, %r1013;
	// end inline asm
	mov.b32 	%r990, %f594;
	// begin inline asm
	shfl.sync.down.b32 %r989, %r990, %r991, %r967, %r1013;
	// end inline asm
	mov.b32 	%f595, %r989;
	add.s32 	%r1024, %r745, 4;
	setp.gt.s32 	%p431, %r1024, %r967;
	setp.eq.s32 	%p432, %r985, 0;
	add.f32 	%f596, %f594, %f595;
	selp.f32 	%f597, %f596, %f594, %p432;
	selp.b32 	%r1025, 0, %r984, %p431;
	or.b32  	%r995, %r985, %r1025;
	selp.f32 	%f598, %f594, %f597, %p431;
	mov.b32 	%r1001, 8;
	// begin inline asm
	shfl.sync.down.b32 %r994, %r995, %r1001, %r967, %r1013;
	// end inline asm
	mov.b32 	%r1000, %f598;
	// begin inline asm
	shfl.sync.down.b32 %r999, %r1000, %r1001, %r967, %r1013;
	// end inline asm
	mov.b32 	%f599, %r999;
	add.s32 	%r1026, %r745, 8;
	setp.gt.s32 	%p433, %r1026, %r967;
	setp.eq.s32 	%p434, %r995, 0;
	add.f32 	%f600, %f598, %f599;
	selp.f32 	%f601, %f600, %f598, %p434;
	selp.b32 	%r1027, 0, %r994, %p433;
	or.b32  	%r1005, %r995, %r1027;
	selp.f32 	%f602, %f598, %f601, %p433;
	mov.b32 	%r1011, 16;
	// begin inline asm
	shfl.sync.down.b32 %r1004, %r1005, %r1011, %r967, %r1013;
	// end inline asm
	mov.b32 	%r1010, %f602;
	// begin inline asm
	shfl.sync.down.b32 %r1009, %r1010, %r1011, %r967, %r1013;
	// end inline asm
	mov.b32 	%f603, %r1009;
	add.s32 	%r1028, %r745, 16;
	setp.gt.s32 	%p435, %r1028, %r967;
	setp.eq.s32 	%p436, %r1005, 0;
	add.f32 	%f604, %f602, %f603;
	selp.f32 	%f605, %f604, %f602, %p436;
	selp.b32 	%r1029, 0, %r1004, %p435;
	selp.f32 	%f606, %f602, %f605, %p435;
	or.b32  	%r1030, %r1029, %r1139;
	or.b32  	%r61, %r1030, %r1005;
	setp.eq.s32 	%p437, %r1139, 0;
	add.f32 	%f607, %f731, %f606;
	selp.f32 	%f731, %f607, %f731, %p437;
	add.s32 	%r1140, %r1140, -32;
	mov.u32 	%r1139, %r61;
	bra.uni 	$L__BB17_23;
$L__BB17_27:
	mov.u32 	%r951, %tid.x;
	setp.ne.s32 	%p398, %r951, 0;
	@%p398 bra 	$L__BB17_29;
	or.b32  	%r952, %r1139, %r42;
	setp.eq.s32 	%p399, %r42, 0;
	add.f32 	%f560, %f50, %f731;
	selp.f32 	%f561, %f560, %f50, %p399;
	add.s64 	%rd197, %rd4, 512;
	mov.b32 	%r953, %f561;
	mov.b64 	%rd198, {%r952, %r953};
	mov.b64 	%rd199, 101;
	// begin inline asm
	st.relaxed.gpu.v2.u64 [%rd197], {%rd198, %rd199};
	// end inline asm
	st.shared.u32 	[_ZZN3cub18CUB_300001_SM_10006detail11scan_by_key21DeviceScanByKeyKernelINS2_10policy_hubIPiffN4cuda3std3__44plusIvEEE10Policy1000ES5_PfSD_NS0_24ReduceByKeyScanTileStateIfiLb1EEENS8_8equal_toIvEESA_NS0_8NullTypeEmfiEEvT0_PT9_T1_T2_T3_iT4_T5_T6_T7_E12temp_storage+100], %r1139;
	mov.b32 	%r954, %f731;
	st.shared.v2.u32 	[_ZZN3cub18CUB_300001_SM_10006detail11scan_by_key21DeviceScanByKeyKernelINS2_10policy_hubIPiffN4cuda3std3__44plusIvEEE10Policy1000ES5_PfSD_NS0_24ReduceByKeyScanTileStateIfiLb1EEENS8_8equal_toIvEESA_NS0_8NullTypeEmfiEEvT0_PT9_T1_T2_T3_iT4_T5_T6_T7_E12temp_storage+104], {%r954, %r952};
	st.shared.f32 	[_ZZN3cub18CUB_300001_SM_10006detail11scan_by_key21DeviceScanByKeyKernelINS2_10policy_hubIPiffN4cuda3std3__44plusIvEEE10Policy1000ES5_PfSD_NS0_24ReduceByKeyScanTileStateIfiLb1EEENS8_8equal_toIvEESA_NS0_8NullTypeEmfiEEvT0_PT9_T1_T2_T3_iT4_T5_T6_T7_E12temp_storage+112], %f561;
$L__BB17_29:
	setp.ne.s32 	%p400, %r745, 0;
	@%p400 bra 	$L__BB17_31;
	mov.b32 	%r955, %f731;
	st.shared.v2.u32 	[_ZZN3cub18CUB_300001_SM_10006detail11scan_by_key21DeviceScanByKeyKernelINS2_10policy_hubIPiffN4cuda3std3__44plusIvEEE10Policy1000ES5_PfSD_NS0_24ReduceByKeyScanTileStateIfiLb1EEENS8_8equal_toIvEESA_NS0_8NullTypeEmfiEEvT0_PT9_T1_T2_T3_iT4_T5_T6_T7_E12temp_storage+64], {%r1139, %r955};
	mov.u32 	%r1143, %r1139;
	mov.f32 	%f732, %f731;
$L__BB17_31:
	setp.ne.s32 	%p401, %r26, %r27;
	setp.ne.s32 	%p402, %r25, %r26;
	setp.ne.s32 	%p403, %r24, %r25;
	setp.ne.s32 	%p404, %r23, %r24;
	setp.ne.s32 	%p405, %r22, %r23;
	setp.ne.s32 	%p406, %r21, %r22;
	setp.ne.s32 	%p407, %r20, %r21;
	setp.ne.s32 	%p408, %r19, %r20;
	setp.ne.s32 	%p409, %r18, %r19;
	setp.ne.s32 	%p410, %r17, %r18;
	setp.ne.s32 	%p411, %r16, %r17;
	setp.ne.s32 	%p412, %r15, %r16;
	setp.ne.s32 	%p413, %r14, %r15;
	setp.ne.s32 	%p414, %r13, %r14;
	setp.ne.s32 	%p415, %r12, %r13;
	setp.ne.s32 	%p416, %r11, %r12;
	setp.ne.s32 	%p417, %r10, %r11;
	setp.ne.s32 	%p418, %r9, %r10;
	setp.ne.s32 	%p419, %r8, %r9;
	setp.ne.s32 	%p420, %r1134, %r8;
	mov.u32 	%r956, %tid.x;
	setp.eq.s32 	%p421, %r956, 0;
	bar.sync 	0;
	ld.shared.f32 	%f562, [_ZZN3cub18CUB_300001_SM_10006detail11scan_by_key21DeviceScanByKeyKernelINS2_10policy_hubIPiffN4cuda3std3__44plusIvEEE10Policy1000ES5_PfSD_NS0_24ReduceByKeyScanTileStateIfiLb1EEENS8_8equal_toIvEESA_NS0_8NullTypeEmfiEEvT0_PT9_T1_T2_T3_iT4_T5_T6_T7_E12temp_storage+68];
	setp.eq.s32 	%p422, %r1143, 0;
	add.f32 	%f563, %f732, %f562;
	selp.f32 	%f564, %f563, %f732, %p422;
	selp.f32 	%f565, %f732, %f564, %p421;
	add.f32 	%f566, %f565, %f1;
	selp.f32 	%f752, %f1, %f566, %p420;
	add.f32 	%f567, %f752, %f2;
	selp.f32 	%f751, %f2, %f567, %p419;
	add.f32 	%f568, %f751, %f3;
	selp.f32 	%f750, %f3, %f568, %p418;
	add.f32 	%f569, %f750, %f4;
	selp.f32 	%f749, %f4, %f569, %p417;
	add.f32 	%f570, %f749, %f5;
	selp.f32 	%f748, %f5, %f570, %p416;
	add.f32 	%f571, %f748, %f6;
	selp.f32 	%f747, %f6, %f571, %p415;
	add.f32 	%f572, %f747, %f7;
	selp.f32 	%f746, %f7, %f572, %p414;
	add.f32 	%f573, %f746, %f8;
	selp.f32 	%f745, %f8, %f573, %p413;
	add.f32 	%f574, %f745, %f9;
	selp.f32 	%f744, %f9, %f574, %p412;
	add.f32 	%f575, %f744, %f10;
	selp.f32 	%f743, %f10, %f575, %p411;
	add.f32 	%f576, %f743, %f11;
	selp.f32 	%f742, %f11, %f576, %p410;
	add.f32 	%f577, %f742, %f12;
	selp.f32 	%f741, %f12, %f577, %p409;
	add.f32 	%f578, %f741, %f13;
	selp.f32 	%f740, %f13, %f578, %p408;
	add.f32 	%f579, %f740, %f14;
	selp.f32 	%f739, %f14, %f579, %p407;
	add.f32 	%f580, %f739, %f15;
	selp.f32 	%f738, %f15, %f580, %p406;
	add.f32 	%f581, %f738, %f16;
	selp.f32 	%f737, %f16, %f581, %p405;
	add.f32 	%f582, %f737, %f17;
	selp.f32 	%f736, %f17, %f582, %p404;
	add.f32 	%f583, %f736, %f18;
	selp.f32 	%f735, %f18, %f583, %p403;
	add.f32 	%f584, %f735, %f19;
	selp.f32 	%f734, %f19, %f584, %p402;
	add.f32 	%f585, %f734, %f20;
	selp.f32 	%f733, %f20, %f585, %p401;
$L__BB17_32:
	ld.param.u64 	%rd221, [_ZN3cub18CUB_300001_SM_10006detail11scan_by_key21DeviceScanByKeyKernelINS2_10policy_hubIPiffN4cuda3std3__44plusIvEEE10Policy1000ES5_PfSD_NS0_24ReduceByKeyScanTileStateIfiLb1EEENS8_8equal_toIvEESA_NS0_8NullTypeEmfiEEvT0_PT9_T1_T2_T3_iT4_T5_T6_T7__param_3];
	bar.sync 	0;
	st.shared.v4.f32 	[%r7], {%f752, %f751, %f750, %f749};
	st.shared.v4.f32 	[%r7+16], {%f748, %f747, %f746, %f745};
	st.shared.v4.f32 	[%r7+32], {%f744, %f743, %f742, %f741};
	st.shared.v4.f32 	[%r7+48], {%f740, %f739, %f738, %f737};
	st.shared.v4.f32 	[%r7+64], {%f736, %f735, %f734, %f733};
	bar.warp.sync 	-1;
	ld.shared.f32 	%f710, [%r6];
	ld.shared.f32 	%f711, [%r6+128];
	ld.shared.f32 	%f712, [%r6+256];
	ld.shared.f32 	%f713, [%r6+384];
	ld.shared.f32 	%f714, [%r6+512];
	ld.shared.f32 	%f715, [%r6+640];
	ld.shared.f32 	%f716, [%r6+768];
	ld.shared.f32 	%f717, [%r6+896];
	ld.shared.f32 	%f718, [%r6+1024];
	ld.shared.f32 	%f719, [%r6+1152];
	ld.shared.f32 	%f720, [%r6+1280];
	ld.shared.f32 	%f721, [%r6+1408];
	ld.shared.f32 	%f722, [%r6+1536];
	ld.shared.f32 	%f723, [%r6+1664];
	ld.shared.f32 	%f724, [%r6+1792];
	ld.shared.f32 	%f725, [%r6+1920];
	ld.shared.f32 	%f726, [%r6+2048];
	ld.shared.f32 	%f727, [%r6+2176];
	ld.shared.f32 	%f728, [%r6+2304];
	ld.shared.f32 	%f729, [%r6+2432];
	cvta.to.global.u64 	%rd208, %rd221;
	mov.u32 	%r1126, %ctaid.x;
	mul.wide.u32 	%rd209, %r1126, 4480;
	mov.u32 	%r1127, %tid.x;
	and.b32  	%r1128, %r1127, 992;
	mul.lo.s32 	%r1129, %r1128, 20;
	and.b32  	%r1130, %r1127, 31;
	or.b32  	%r1131, %r1129, %r1130;
	cvt.u64.u32 	%rd210, %r1131;
	add.s64 	%rd211, %rd209, %rd210;
	shl.b64 	%rd212, %rd211, 2;
	add.s64 	%rd213, %rd208, %rd212;
	st.global.f32 	[%rd213], %f710;
	st.global.f32 	[%rd213+128], %f711;
	st.global.f32 	[%rd213+256], %f712;
	st.global.f32 	[%rd213+384], %f713;
	st.global.f32 	[%rd213+512], %f714;
	st.global.f32 	[%rd213+640], %f715;
	st.global.f32 	[%rd213+768], %f716;
	st.global.f32 	[%rd213+896], %f717;
	st.global.f32 	[%rd213+1024], %f718;
	st.global.f32 	[%rd213+1152], %f719;
	st.global.f32 	[%rd213+1280], %f720;
	st.global.f32 	[%rd213+1408], %f721;
	st.global.f32 	[%rd213+1536], %f722;
	st.global.f32 	[%rd213+1664], %f723;
	st.global.f32 	[%rd213+1792], %f724;
	st.global.f32 	[%rd213+1920], %f725;
	st.global.f32 	[%rd213+2048], %f726;
	st.global.f32 	[%rd213+2176], %f727;
	st.global.f32 	[%rd213+2304], %f728;
	st.global.f32 	[%rd213+2432], %f729;
	bra.uni 	$L__BB17_186;
$L__BB17_33:
	setp.eq.s64 	%p41, %rd3, 0;
	@%p41 bra 	$L__BB17_186;
	ld.param.u64 	%rd214, [_ZN3cub18CUB_300001_SM_10006detail11scan_by_key21DeviceScanByKeyKernelINS2_10policy_hubIPiffN4cuda3std3__44plusIvEEE10Policy1000ES5_PfSD_NS0_24ReduceByKeyScanTileStateIfiLb1EEENS8_8equal_toIvEESA_NS0_8NullTypeEmfiEEvT0_PT9_T1_T2_T3_iT4_T5_T6_T7__param_0];
	cvt.u32.u64 	%r64, %rd3;
	shl.b64 	%rd29, %rd2, 2;
	add.s64 	%rd28, %rd214, %rd29;
	// begin inline asm
	ld.ca.u32 %r1163, [%rd28];
	// end inline asm
	mov.u32 	%r66, %tid.x;
	and.b32  	%r229, %r66, 31;
	and.b32  	%r230, %r66, 992;
	mul.lo.s32 	%r231, %r230, 20;
	or.b32  	%r67, %r231, %r229;
	setp.ge.u32 	%p42, %r67, %r64;
	shl.b32 	%r68, %r67, 2;
	cvt.u64.u32 	%rd30, %r68;
	add.s64 	%rd12, %rd28, %rd30;
	mov.u32 	%r1144, %r1163;
	@%p42 bra 	$L__BB17_36;
	// begin inline asm
	ld.ca.u32 %r1144, [%rd12];
	// end inline asm
$L__BB17_36:
	add.s32 	%r71, %r67, 32;
	setp.ge.u32 	%p43, %r71, %r64;
	mov.u32 	%r1145, %r1163;
	@%p43 bra 	$L__BB17_38;
	add.s64 	%rd32, %rd12, 128;
	// begin inline asm
	ld.ca.u32 %r1145, [%rd32];
	// end inline asm
$L__BB17_38:
	add.s32 	%r74, %r67, 64;
	setp.ge.u32 	%p44, %r74, %r64;
	mov.u32 	%r1146, %r1163;
	@%p44 bra 	$L__BB17_40;
	add.s64 	%rd33, %rd12, 256;
	// begin inline asm
	ld.ca.u32 %r1146, [%rd33];
	// end inline asm
$L__BB17_40:
	add.s32 	%r77, %r67, 96;
	setp.ge.u32 	%p45, %r77, %r64;
	mov.u32 	%r1147, %r1163;
	@%p45 bra 	$L__BB17_42;
	add.s64 	%rd34, %rd12, 384;
	// begin inline asm
	ld.ca.u32 %r1147, [%rd34];
	// end inline asm
$L__BB17_42:
	add.s32 	%r80, %r67, 128;
	setp.ge.u32 	%p46, %r80, %r64;
	mov.u32 	%r1148, %r1163;
	@%p46 bra 	$L__BB17_44;
	add.s64 	%rd35, %rd12, 512;
	// begin inline asm
	ld.ca.u32 %r1148, [%rd35];
	// end inline asm
$L__BB17_44:
	add.s32 	%r83, %r67, 160;
	setp.ge.u32 	%p47, %r83, %r64;
	mov.u32 	%r1149, %r1163;
	@%p47 bra 	$L__BB17_46;
	add.s64 	%rd36, %rd12, 640;
	// begin inline asm
	ld.ca.u32 %r1149, [%rd36];
	// end inline asm
$L__BB17_46:
	add.s32 	%r86, %r67, 192;
	setp.ge.u32 	%p48, %r86, %r64;
	mov.u32 	%r1150, %r1163;
	@%p48 bra 	$L__BB17_48;
	add.s64 	%rd37, %rd12, 768;
	// begin inline asm
	ld.ca.u32 %r1150, [%rd37];
	// end inline asm
$L__BB17_48:
	add.s32 	%r89, %r67, 224;
	setp.ge.u32 	%p49, %r89, %r64;
	mov.u32 	%r1151, %r1163;
	@%p49 bra 	$L__BB17_50;
	add.s64 	%rd38, %rd12, 896;
	// begin inline asm
	ld.ca.u32 %r1151, [%rd38];
	// end inline asm
$L__BB17_50:
	add.s32 	%r92, %r67, 256;
	setp.ge.u32 	%p50, %r92, %r64;
	mov.u32 	%r1152, %r1163;
	@%p50 bra 	$L__BB17_52;
	add.s64 	%rd39, %rd12, 1024;
	// begin inline asm
	ld.ca.u32 %r1152, [%rd39];
	// end inline asm
$L__BB17_52:
	add.s32 	%r95, %r67, 288;
	setp.ge.u32 	%p51, %r95, %r64;
	mov.u32 	%r1153, %r1163;
	@%p51 bra 	$L__BB17_54;
	add.s64 	%rd40, %rd12, 1152;
	// begin inline asm
	ld.ca.u32 %r1153, [%rd40];
	// end inline asm
$L__BB17_54:
	add.s32 	%r242, %r67, 320;
	setp.ge.u32 	%p52, %r242, %r64;
	mov.u32 	%r1154, %r1163;
	@%p52 bra 	$L__BB17_56;
	add.s64 	%rd41, %rd12, 1280;
	// begin inline asm
	ld.ca.u32 %r1154, [%rd41];
	// end inline asm
$L__BB17_56:
	add.s32 	%r100, %r67, 352;
	setp.ge.u32 	%p53, %r100, %r64;
	mov.u32 	%r1155, %r1163;
	@%p53 bra 	$L__BB17_58;
	add.s64 	%rd42, %rd12, 1408;
	// begin inline asm
	ld.ca.u32 %r1155, [%rd42];
	// end inline asm
$L__BB17_58:
	add.s32 	%r103, %r67, 384;
	setp.ge.u32 	%p54, %r103, %r64;
	mov.u32 	%r1156, %r1163;
	@%p54 bra 	$L__BB17_60;
	add.s64 	%rd43, %rd12, 1536;
	// begin inline asm
	ld.ca.u32 %r1156, [%rd43];
	// end inline asm
$L__BB17_60:
	add.s32 	%r106, %r67, 416;
	setp.ge.u32 	%p55, %r106, %r64;
	mov.u32 	%r1157, %r1163;
	@%p55 bra 	$L__BB17_62;
	add.s64 	%rd44, %rd12, 1664;
	// begin inline asm
	ld.ca.u32 %r1157, [%rd44];
	// end inline asm
$L__BB17_62:
	add.s32 	%r247, %r67, 448;
	setp.ge.u32 	%p56, %r247, %r64;
	mov.u32 	%r1158, %r1163;
	@%p56 bra 	$L__BB17_64;
	add.s64 	%rd45, %rd12, 1792;
	// begin inline asm
	ld.ca.u32 %r1158, [%rd45];
	// end inline asm
$L__BB17_64:
	add.s32 	%r111, %r67, 480;
	setp.ge.u32 	%p57, %r111, %r64;
	mov.u32 	%r1159, %r1163;
	@%p57 bra 	$L__BB17_66;
	add.s64 	%rd46, %rd12, 1920;
	// begin inline asm
	ld.ca.u32 %r1159, [%rd46];
	// end inline asm
$L__BB17_66:
	add.s32 	%r114, %r67, 512;
	setp.ge.u32 	%p58, %r114, %r64;
	mov.u32 	%r1160, %r1163;
	@%p58 bra 	$L__BB17_68;
	add.s64 	%rd47, %rd12, 2048;
	// begin inline asm
	ld.ca.u32 %r1160, [%rd47];
	// end inline asm
$L__BB17_68:
	add.s32 	%r251, %r67, 544;
	setp.ge.u32 	%p59, %r251, %r64;
	mov.u32 	%r1161, %r1163;
	@%p59 bra 	$L__BB17_70;
	add.s64 	%rd48, %rd12, 2176;
	// begin inline asm
	ld.ca.u32 %r1161, [%rd48];
	// end inline asm
$L__BB17_70:
	add.s32 	%r119, %r67, 576;
	setp.ge.u32 	%p60, %r119, %r64;
	mov.u32 	%r1162, %r1163;
	@%p60 bra 	$L__BB17_72;
	add.s64 	%rd49, %rd12, 2304;
	// begin inline asm
	ld.ca.u32 %r1162, [%rd49];
	// end inline asm
$L__BB17_72:
	add.s32 	%r122, %r67, 608;
	setp.ge.u32 	%p61, %r122, %r64;
	@%p61 bra 	$L__BB17_74;
	add.s64 	%rd50, %rd12, 2432;
	// begin inline asm
	ld.ca.u32 %r1163, [%rd50];
	// end inline asm
$L__BB17_74:
	ld.param.u64 	%rd218, [_ZN3cub18CUB_300001_SM_10006detail11scan_by_key21DeviceScanByKeyKernelINS2_10policy_hubIPiffN4cuda3std3__44plusIvEEE10Policy1000ES5_PfSD_NS0_24ReduceByKeyScanTileStateIfiLb1EEENS8_8equal_toIvEESA_NS0_8NullTypeEmfiEEvT0_PT9_T1_T2_T3_iT4_T5_T6_T7__param_2];
	setp.ge.u32 	%p62, %r67, %r64;
	// begin inline asm
	mov.u32 %r255, %laneid;
	// end inline asm
	shr.u32 	%r257, %r66, 5;
	mad.lo.s32 	%r258, %r257, 640, %r255;
	shl.b32 	%r259, %r258, 2;
	mov.u32 	%r260, _ZZN3cub18CUB_300001_SM_10006detail11scan_by_key21DeviceScanByKeyKernelINS2_10policy_hubIPiffN4cuda3std3__44plusIvEEE10Policy1000ES5_PfSD_NS0_24ReduceByKeyScanTileStateIfiLb1EEENS8_8equal_toIvEESA_NS0_8NullTypeEmfiEEvT0_PT9_T1_T2_T3_iT4_T5_T6_T7_E12temp_storage;
	add.s32 	%r126, %r260, %r259;
	st.shared.u32 	[%r126], %r1144;
	st.shared.u32 	[%r126+128], %r1145;
	st.shared.u32 	[%r126+256], %r1146;
	st.shared.u32 	[%r126+384], %r1147;
	st.shared.u32 	[%r126+512], %r1148;
	st.shared.u32 	[%r126+640], %r1149;
	st.shared.u32 	[%r126+768], %r1150;
	st.shared.u32 	[%r126+896], %r1151;
	st.shared.u32 	[%r126+1024], %r1152;
	st.shared.u32 	[%r126+1152], %r1153;
	st.shared.u32 	[%r126+1280], %r1154;
	st.shared.u32 	[%r126+1408], %r1155;
	st.shared.u32 	[%r126+1536], %r1156;
	st.shared.u32 	[%r126+1664], %r1157;
	st.shared.u32 	[%r126+1792], %r1158;
	st.shared.u32 	[%r126+1920], %r1159;
	st.shared.u32 	[%r126+2048], %r1160;
	st.shared.u32 	[%r126+2176], %r1161;
	st.shared.u32 	[%r126+2304], %r1162;
	st.shared.u32 	[%r126+2432], %r1163;
	bar.warp.sync 	-1;
	mad.lo.s32 	%r127, %r255, 76, %r126;
	ld.shared.v4.u32 	{%r128, %r129, %r130, %r131}, [%r127];
	ld.shared.v4.u32 	{%r132, %r133, %r134, %r135}, [%r127+16];
	ld.shared.v4.u32 	{%r136, %r137, %r138, %r139}, [%r127+32];
	ld.shared.v4.u32 	{%r140, %r141, %r142, %r143}, [%r127+48];
	ld.shared.v4.u32 	{%r144, %r145, %r146, %r147}, [%r127+64];
	bar.sync 	0;
	shl.b64 	%rd53, %rd2, 2;
	add.s64 	%rd51, %rd218, %rd53;
	// begin inline asm
	ld.ca.u32 %r1183, [%rd51];
	// end inline asm
	add.s64 	%rd13, %rd51, %rd30;
	mov.u32 	%r1164, %r1183;
	@%p62 bra 	$L__BB17_76;
	// begin inline asm
	ld.ca.u32 %r1164, [%rd13];
	// end inline asm
$L__BB17_76:
	setp.ge.u32 	%p63, %r71, %r64;
	mov.u32 	%r1165, %r1183;
	@%p63 bra 	$L__BB17_78;
	add.s64 	%rd55, %rd13, 128;
	// begin inline asm
	ld.ca.u32 %r1165, [%rd55];
	// end inline asm
$L__BB17_78:
	setp.ge.u32 	%p64, %r74, %r64;
	mov.u32 	%r1166, %r1183;
	@%p64 bra 	$L__BB17_80;
	add.s64 	%rd56, %rd13, 256;
	// begin inline asm
	ld.ca.u32 %r1166, [%rd56];
	// end inline asm
$L__BB17_80:
	setp.ge.u32 	%p65, %r77, %r64;
	mov.u32 	%r1167, %r1183;
	@%p65 bra 	$L__BB17_82;
	add.s64 	%rd57, %rd13, 384;
	// begin inline asm
	ld.ca.u32 %r1167, [%rd57];
	// end inline asm
$L__BB17_82:
	setp.ge.u32 	%p66, %r80, %r64;
	mov.u32 	%r1168, %r1183;
	@%p66 bra 	$L__BB17_84;
	add.s64 	%rd58, %rd13, 512;
	// begin inline asm
	ld.ca.u32 %r1168, [%rd58];
	// end inline asm
$L__BB17_84:
	setp.ge.u32 	%p67, %r83, %r64;
	mov.u32 	%r1169, %r1183;
	@%p67 bra 	$L__BB17_86;
	add.s64 	%rd59, %rd13, 640;
	// begin inline asm
	ld.ca.u32 %r1169, [%rd59];
	// end inline asm
$L__BB17_86:
	setp.ge.u32 	%p68, %r86, %r64;
	mov.u32 	%r1170, %r1183;
	@%p68 bra 	$L__BB17_88;
	add.s64 	%rd60, %rd13, 768;
	// begin inline asm
	ld.ca.u32 %r1170, [%rd60];
	// end inline asm
$L__BB17_88:
	setp.ge.u32 	%p69, %r89, %r64;
	mov.u32 	%r1171, %r1183;
	@%p69 bra 	$L__BB17_90;
	add.s64 	%rd61, %rd13, 896;
	// begin inline asm
	ld.ca.u32 %r1171, [%rd61];
	// end inline asm
$L__BB17_90:
	setp.ge.u32 	%p70, %r92, %r64;
	mov.u32 	%r1172, %r1183;
	@%p70 bra 	$L__BB17_92;
	add.s64 	%rd62, %rd13, 1024;
	// begin inline asm
	ld.ca.u32 %r1172, [%rd62];
	// end inline asm
$L__BB17_92:
	setp.ge.u32 	%p71, %r95, %r64;
	mov.u32 	%r1173, %r1183;
	@%p71 bra 	$L__BB17_94;
	add.s64 	%rd63, %rd13, 1152;
	// begin inline asm
	ld.ca.u32 %r1173, [%rd63];
	// end inline asm
$L__BB17_94:
	add.s32 	%r271, %r67, 320;
	setp.ge.u32 	%p72, %r271, %r64;
	mov.u32 	%r1174, %r1183;
	@%p72 bra 	$L__BB17_96;
	add.s64 	%rd64, %rd13, 1280;
	// begin inline asm
	ld.ca.u32 %r1174, [%rd64];
	// end inline asm
$L__BB17_96:
	setp.ge.u32 	%p73, %r100, %r64;
	mov.u32 	%r1175, %r1183;
	@%p73 bra 	$L__BB17_98;
	add.s64 	%rd65, %rd13, 1408;
	// begin inline asm
	ld.ca.u32 %r1175, [%rd65];
	// end inline asm
$L__BB17_98:
	setp.ge.u32 	%p74, %r103, %r64;
	mov.u32 	%r1176, %r1183;
	@%p74 bra 	$L__BB17_100;
	add.s64 	%rd66, %rd13, 1536;
	// begin inline asm
	ld.ca.u32 %r1176, [%rd66];
	// end inline asm
$L__BB17_100:
	setp.ge.u32 	%p75, %r106, %r64;
	mov.u32 	%r1177, %r1183;
	@%p75 bra 	$L__BB17_102;
	add.s64 	%rd67, %rd13, 1664;
	// begin inline asm
	ld.ca.u32 %r1177, [%rd67];
	// end inline asm
$L__BB17_102:
	add.s32 	%r276, %r67, 448;
	setp.ge.u32 	%p76, %r276, %r64;
	mov.u32 	%r1178, %r1183;
	@%p76 bra 	$L__BB17_104;
	add.s64 	%rd68, %rd13, 1792;
	// begin inline asm
	ld.ca.u32 %r1178, [%rd68];
	// end inline asm
$L__BB17_104:
	mov.u32 	%r1179, %r1183;
	@%p57 bra 	$L__BB17_106;
	add.s64 	%rd69, %rd13, 1920;
	// begin inline asm
	ld.ca.u32 %r1179, [%rd69];
	// end inline asm
$L__BB17_106:
	mov.u32 	%r1180, %r1183;
	@%p58 bra 	$L__BB17_108;
	add.s64 	%rd70, %rd13, 2048;
	// begin inline asm
	ld.ca.u32 %r1180, [%rd70];
	// end inline asm
$L__BB17_108:
	add.s32 	%r280, %r67, 544;
	setp.ge.u32 	%p79, %r280, %r64;
	mov.u32 	%r1181, %r1183;
	@%p79 bra 	$L__BB17_110;
	add.s64 	%rd71, %rd13, 2176;
	// begin inline asm
	ld.ca.u32 %r1181, [%rd71];
	// end inline asm
$L__BB17_110:
	mov.u32 	%r1182, %r1183;
	@%p60 bra 	$L__BB17_112;
	add.s64 	%rd72, %rd13, 2304;
	// begin inline asm
	ld.ca.u32 %r1182, [%rd72];
	// end inline asm
$L__BB17_112:
	@%p61 bra 	$L__BB17_114;
	add.s64 	%rd73, %rd13, 2432;
	// begin inline asm
	ld.ca.u32 %r1183, [%rd73];
	// end inline asm
$L__BB17_114:
	st.shared.u32 	[%r126], %r1164;
	st.shared.u32 	[%r126+128], %r1165;
	st.shared.u32 	[%r126+256], %r1166;
	st.shared.u32 	[%r126+384], %r1167;
	st.shared.u32 	[%r126+512], %r1168;
	st.shared.u32 	[%r126+640], %r1169;
	st.shared.u32 	[%r126+768], %r1170;
	st.shared.u32 	[%r126+896], %r1171;
	st.shared.u32 	[%r126+1024], %r1172;
	st.shared.u32 	[%r126+1152], %r1173;
	st.shared.u32 	[%r126+1280], %r1174;
	st.shared.u32 	[%r126+1408], %r1175;
	st.shared.u32 	[%r126+1536], %r1176;
	st.shared.u32 	[%r126+1664], %r1177;
	st.shared.u32 	[%r126+1792], %r1178;
	st.shared.u32 	[%r126+1920], %r1179;
	st.shared.u32 	[%r126+2048], %r1180;
	st.shared.u32 	[%r126+2176], %r1181;
	st.shared.u32 	[%r126+2304], %r1182;
	st.shared.u32 	[%r126+2432], %r1183;
	bar.warp.sync 	-1;
	ld.shared.v4.f32 	{%f96, %f97, %f98, %f99}, [%r127];
	ld.shared.v4.f32 	{%f100, %f101, %f102, %f103}, [%r127+16];
	ld.shared.v4.f32 	{%f104, %f105, %f106, %f107}, [%r127+32];
	ld.shared.v4.f32 	{%f108, %f109, %f110, %f111}, [%r127+48];
	ld.shared.v4.f32 	{%f112, %f113, %f114, %f115}, [%r127+64];
	bar.sync 	0;
	setp.ne.s32 	%p82, %r1, 0;
	@%p82 bra 	$L__BB17_122;
	shl.b32 	%r560, %r66, 2;
	mov.u32 	%r561, _ZZN3cub18CUB_300001_SM_10006detail11scan_by_key21DeviceScanByKeyKernelINS2_10policy_hubIPiffN4cuda3std3__44plusIvEEE10Policy1000ES5_PfSD_NS0_24ReduceByKeyScanTileStateIfiLb1EEENS8_8equal_toIvEESA_NS0_8NullTypeEmfiEEvT0_PT9_T1_T2_T3_iT4_T5_T6_T7_E12temp_storage;
	add.s32 	%r562, %r561, %r560;
	add.s32 	%r189, %r562, 1020;
	st.shared.u32 	[%r562+1020], %r147;
	bar.sync 	0;
	setp.eq.s32 	%p207, %r66, 0;
	mov.b32 	%r1184, 1;
	@%p207 bra 	$L__BB17_117;
	ld.shared.u32 	%r563, [%r189+-4];
	setp.ne.s32 	%p208, %r563, %r128;
	selp.u32 	%r1184, 1, 0, %p208;
$L__BB17_117:
	shr.u32 	%r192, %r66, 5;
	setp.ne.s32 	%p209, %r128, %r129;
	setp.ne.s32 	%p210, %r129, %r130;
	setp.ne.s32 	%p211, %r130, %r131;
	setp.ne.s32 	%p212, %r131, %r132;
	setp.ne.s32 	%p213, %r132, %r133;
	setp.ne.s32 	%p214, %r133, %r134;
	setp.ne.s32 	%p215, %r134, %r135;
	setp.ne.s32 	%p216, %r135, %r136;
	setp.ne.s32 	%p217, %r136, %r137;
	setp.ne.s32 	%p218, %r137, %r138;
	setp.ne.s32 	%p219, %r138, %r139;
	setp.ne.s32 	%p220, %r139, %r140;
	setp.ne.s32 	%p221, %r140, %r141;
	setp.ne.s32 	%p222, %r141, %r142;
	setp.ne.s32 	%p223, %r142, %r143;
	setp.ne.s32 	%p224, %r143, %r144;
	setp.ne.s32 	%p225, %r144, %r145;
	setp.ne.s32 	%p226, %r145, %r146;
	setp.ne.s32 	%p227, %r146, %r147;
	mul.lo.s32 	%r624, %r66, 20;
	cvt.u64.u32 	%rd115, %r624;
	setp.eq.s64 	%p228, %rd3, %rd115;
	selp.b32 	%r193, 1, %r1184, %p228;
	or.b32  	%r625, %r624, 1;
	cvt.u64.u32 	%rd116, %r625;
	setp.eq.s64 	%p229, %rd3, %rd116;
	or.pred  	%p1, %p229, %p209;
	or.b32  	%r626, %r624, 2;
	cvt.u64.u32 	%rd117, %r626;
	setp.eq.s64 	%p230, %rd3, %rd117;
	or.pred  	%p2, %p230, %p210;
	or.b32  	%r627, %r624, 3;
	cvt.u64.u32 	%rd118, %r627;
	setp.eq.s64 	%p231, %rd3, %rd118;
	or.pred  	%p3, %p231, %p211;
	add.s32 	%r628, %r624, 4;
	cvt.u64.u32 	%rd119, %r628;
	setp.eq.s64 	%p232, %rd3, %rd119;
	or.pred  	%p4, %p232, %p212;
	add.s32 	%r629, %r624, 5;
	cvt.u64.u32 	%rd120, %r629;
	setp.eq.s64 	%p233, %rd3, %rd120;
	or.pred  	%p5, %p233, %p213;
	add.s32 	%r630, %r624, 6;
	cvt.u64.u32 	%rd121, %r630;
	setp.eq.s64 	%p234, %rd3, %rd121;
	or.pred  	%p6, %p234, %p214;
	add.s32 	%r631, %r624, 7;
	cvt.u64.u32 	%rd122, %r631;
	setp.eq.s64 	%p235, %rd3, %rd122;
	or.pred  	%p7, %p235, %p215;
	add.s32 	%r632, %r624, 8;
	cvt.u64.u32 	%rd123, %r632;
	setp.eq.s64 	%p236, %rd3, %rd123;
	or.pred  	%p8, %p236, %p216;
	add.s32 	%r633, %r624, 9;
	cvt.u64.u32 	%rd124, %r633;
	setp.eq.s64 	%p237, %rd3, %rd124;
	or.pred  	%p9, %p237, %p217;
	add.s32 	%r634, %r624, 10;
	cvt.u64.u32 	%rd125, %r634;
	setp.eq.s64 	%p238, %rd3, %rd125;
	or.pred  	%p10, %p238, %p218;
	add.s32 	%r635, %r624, 11;
	cvt.u64.u32 	%rd126, %r635;
	setp.eq.s64 	%p239, %rd3, %rd126;
	or.pred  	%p11, %p239, %p219;
	add.s32 	%r636, %r624, 12;
	cvt.u64.u32 	%rd127, %r636;
	setp.eq.s64 	%p240, %rd3, %rd127;
	or.pred  	%p12, %p240, %p220;
	add.s32 	%r637, %r624, 13;
	cvt.u64.u32 	%rd128, %r637;
	setp.eq.s64 	%p241, %rd3, %rd128;
	or.pred  	%p13, %p241, %p221;
	add.s32 	%r638, %r624, 14;
	cvt.u64.u32 	%rd129, %r638;
	setp.eq.s64 	%p242, %rd3, %rd129;
	or.pred  	%p14, %p242, %p222;
	add.s32 	%r639, %r624, 15;
	cvt.u64.u32 	%rd130, %r639;
	setp.eq.s64 	%p243, %rd3, %rd130;
	or.pred  	%p15, %p243, %p223;
	add.s32 	%r640, %r624, 16;
	cvt.u64.u32 	%rd131, %r640;
	setp.eq.s64 	%p244, %rd3, %rd131;
	or.pred  	%p16, %p244, %p224;
	add.s32 	%r641, %r624, 17;
	cvt.u64.u32 	%rd132, %r641;
	setp.eq.s64 	%p245, %rd3, %rd132;
	or.pred  	%p17, %p245, %p225;
	add.s32 	%r642, %r624, 18;
	cvt.u64.u32 	%rd133, %r642;
	setp.eq.s64 	%p246, %rd3, %rd133;
	or.pred  	%p18, %p246, %p226;
	add.s32 	%r643, %r624, 19;
	cvt.u64.u32 	%rd134, %r643;
	setp.eq.s64 	%p247, %rd3, %rd134;
	or.pred  	%p19, %p247, %p227;
	add.f32 	%f358, %f96, %f97;
	selp.f32 	%f359, %f97, %f358, %p1;
	or.pred  	%p248, %p1, %p2;
	add.f32 	%f360, %f359, %f98;
	selp.f32 	%f361, %f98, %f360, %p2;
	or.pred  	%p249, %p248, %p3;
	add.f32 	%f362, %f361, %f99;
	selp.f32 	%f363, %f99, %f362, %p3;
	or.pred  	%p250, %p249, %p4;
	add.f32 	%f364, %f363, %f100;
	selp.f32 	%f365, %f100, %f364, %p4;
	or.pred  	%p251, %p250, %p5;
	add.f32 	%f366, %f365, %f101;
	selp.f32 	%f367, %f101, %f366, %p5;
	or.pred  	%p252, %p251, %p6;
	add.f32 	%f368, %f367, %f102;
	selp.f32 	%f369, %f102, %f368, %p6;
	or.pred  	%p253, %p252, %p7;
	add.f32 	%f370, %f369, %f103;
	selp.f32 	%f371, %f103, %f370, %p7;
	or.pred  	%p254, %p253, %p8;
	add.f32 	%f372, %f371, %f104;
	selp.f32 	%f373, %f104, %f372, %p8;
	or.pred  	%p255, %p254, %p9;
	add.f32 	%f374, %f373, %f105;
	selp.f32 	%f375, %f105, %f374, %p9;
	or.pred  	%p256, %p255, %p10;
	add.f32 	%f376, %f375, %f106;
	selp.f32 	%f377, %f106, %f376, %p10;
	or.pred  	%p257, %p256, %p11;
	add.f32 	%f378, %f377, %f107;
	selp.f32 	%f379, %f107, %f378, %p11;
	or.pred  	%p258, %p257, %p12;
	add.f32 	%f380, %f379, %f108;
	selp.f32 	%f381, %f108, %f380, %p12;
	or.pred  	%p259, %p258, %p13;
	add.f32 	%f382, %f381, %f109;
	selp.f32 	%f383, %f109, %f382, %p13;
	or.pred  	%p260, %p259, %p14;
	add.f32 	%f384, %f383, %f110;
	selp.f32 	%f385, %f110, %f384, %p14;
	or.pred  	%p261, %p260, %p15;
	add.f32 	%f386, %f385, %f111;
	selp.f32 	%f387, %f111, %f386, %p15;
	or.pred  	%p262, %p261, %p16;
	add.f32 	%f388, %f387, %f112;
	selp.f32 	%f389, %f112, %f388, %p16;
	or.pred  	%p263, %p262, %p17;
	add.f32 	%f390, %f389, %f113;
	selp.f32 	%f391, %f113, %f390, %p17;
	or.pred  	%p264, %p263, %p18;
	add.f32 	%f392, %f391, %f114;
	selp.f32 	%f393, %f114, %f392, %p18;
	or.pred  	%p265, %p264, %p19;
	selp.u32 	%r644, 1, 0, %p265;
	or.b32  	%r565, %r193, %r644;
	add.f32 	%f394, %f393, %f115;
	selp.f32 	%f395, %f115, %f394, %p19;
	mov.b32 	%r621, 1;
	mov.b32 	%r622, 0;
	mov.b32 	%r623, -1;
	// begin inline asm
	shfl.sync.up.b32 %r564, %r565, %r621, %r622, %r623;
	// end inline asm
	mov.b32 	%r570, %f395;
	// begin inline asm
	shfl.sync.up.b32 %r569, %r570, %r621, %r622, %r623;
	// end inline asm
	mov.b32 	%f396, %r569;
	setp.eq.s32 	%p266, %r565, 0;
	add.f32 	%f397, %f395, %f396;
	selp.f32 	%f398, %f397, %f395, %p266;
	setp.lt.s32 	%p267, %r255, 1;
	selp.b32 	%r645, 0, %r564, %p267;
	or.b32  	%r575, %r645, %r565;
	selp.f32 	%f399, %f395, %f398, %p267;
	mov.b32 	%r581, 2;
	// begin inline asm
	shfl.sync.up.b32 %r574, %r575, %r581, %r622, %r623;
	// end inline asm
	mov.b32 	%r580, %f399;
	// begin inline asm
	shfl.sync.up.b32 %r579, %r580, %r581, %r622, %r623;
	// end inline asm
	mov.b32 	%f400, %r579;
	setp.eq.s32 	%p268, %r575, 0;
	add.f32 	%f401, %f399, %f400;
	selp.f32 	%f402, %f401, %f399, %p268;
	setp.lt.s32 	%p269, %r255, 2;
	selp.b32 	%r646, 0, %r574, %p269;
	or.b32  	%r585, %r646, %r575;
	selp.f32 	%f403, %f399, %f402, %p269;
	mov.b32 	%r591, 4;
	// begin inline asm
	shfl.sync.up.b32 %r584, %r585, %r591, %r622, %r623;
	// end inline asm
	mov.b32 	%r590, %f403;
	// begin inline asm
	shfl.sync.up.b32 %r589, %r590, %r591, %r622, %r623;
	// end inline asm
	mov.b32 	%f404, %r589;
	setp.eq.s32 	%p270, %r585, 0;
	add.f32 	%f405, %f403, %f404;
	selp.f32 	%f406, %f405, %f403, %p270;
	setp.lt.s32 	%p271, %r255, 4;
	selp.b32 	%r647, 0, %r584, %p271;
	or.b32  	%r595, %r647, %r585;
	selp.f32 	%f407, %f403, %f406, %p271;
	mov.b32 	%r601, 8;
	// begin inline asm
	shfl.sync.up.b32 %r594, %r595, %r601, %r622, %r623;
	// end inline asm
	mov.b32 	%r600, %f407;
	// begin inline asm
	shfl.sync.up.b32 %r599, %r600, %r601, %r622, %r623;
	// end inline asm
	mov.b32 	%f408, %r599;
	setp.eq.s32 	%p272, %r595, 0;
	add.f32 	%f409, %f407, %f408;
	selp.f32 	%f410, %f409, %f407, %p272;
	setp.lt.s32 	%p273, %r255, 8;
	selp.b32 	%r648, 0, %r594, %p273;
	or.b32  	%r605, %r648, %r595;
	selp.f32 	%f411, %f407, %f410, %p273;
	mov.b32 	%r611, 16;
	// begin inline asm
	shfl.sync.up.b32 %r604, %r605, %r611, %r622, %r623;
	// end inline asm
	mov.b32 	%r610, %f411;
	// begin inline asm
	shfl.sync.up.b32 %r609, %r610, %r611, %r622, %r623;
	// end inline asm
	mov.b32 	%f412, %r609;
	setp.eq.s32 	%p274, %r605, 0;
	add.f32 	%f413, %f411, %f412;
	selp.f32 	%f116, %f413, %f411, %p274;
	setp.lt.s32 	%p275, %r255, 16;
	selp.b32 	%r649, 0, %r604, %p275;
	or.b32  	%r615, %r649, %r605;
	selp.f32 	%f414, %f411, %f116, %p275;
	// begin inline asm
	shfl.sync.up.b32 %r614, %r615, %r621, %r622, %r623;
	// end inline asm
	mov.b32 	%r620, %f414;
	// begin inline asm
	shfl.sync.up.b32 %r619, %r620, %r621, %r622, %r623;
	// end inline asm
	mov.b32 	%f753, %r619;
	setp.ne.s32 	%p276, %r255, 31;
	@%p276 bra 	$L__BB17_119;
	shl.b32 	%r650, %r192, 3;
	mov.u32 	%r651, _ZZN3cub18CUB_300001_SM_10006detail11scan_by_key21DeviceScanByKeyKernelINS2_10policy_hubIPiffN4cuda3std3__44plusIvEEE10Policy1000ES5_PfSD_NS0_24ReduceByKeyScanTileStateIfiLb1EEENS8_8equal_toIvEESA_NS0_8NullTypeEmfiEEvT0_PT9_T1_T2_T3_iT4_T5_T6_T7_E12temp_storage;
	add.s32 	%r652, %r651, %r650;
	mov.b32 	%r653, %f116;
	st.shared.v2.u32 	[%r652], {%r615, %r653};
$L__BB17_119:
	bar.sync 	0;
	setp.lt.u32 	%p277, %r66, 32;
	@%p277 bra 	$L__BB17_121;
	ld.shared.f32 	%f415, [_ZZN3cub18CUB_300001_SM_10006detail11scan_by_key21DeviceScanByKeyKernelINS2_10policy_hubIPiffN4cuda3std3__44plusIvEEE10Policy1000ES5_PfSD_NS0_24ReduceByKeyScanTileStateIfiLb1EEENS8_8equal_toIvEESA_NS0_8NullTypeEmfiEEvT0_PT9_T1_T2_T3_iT4_T5_T6_T7_E12temp_storage+4];
	ld.shared.v2.u32 	{%r654, %r655}, [_ZZN3cub18CUB_300001_SM_10006detail11scan_by_key21DeviceScanByKeyKernelINS2_10policy_hubIPiffN4cuda3std3__44plusIvEEE10Policy1000ES5_PfSD_NS0_24ReduceByKeyScanTileStateIfiLb1EEENS8_8equal_toIvEESA_NS0_8NullTypeEmfiEEvT0_PT9_T1_T2_T3_iT4_T5_T6_T7_E12temp_storage+8];
	mov.b32 	%f416, %r655;
	add.f32 	%f417, %f415, %f416;
	setp.eq.s32 	%p278, %r654, 0;
	selp.f32 	%f418, %f417, %f416, %p278;
	ld.shared.v4.u32 	{%r656, %r657, %r658, %r659}, [_ZZN3cub18CUB_300001_SM_10006detail11scan_by_key21DeviceScanByKeyKernelINS2_10policy_hubIPiffN4cuda3std3__44plusIvEEE10Policy1000ES5_PfSD_NS0_24ReduceByKeyScanTileStateIfiLb1EEENS8_8equal_toIvEESA_NS0_8NullTypeEmfiEEvT0_PT9_T1_T2_T3_iT4_T5_T6_T7_E12temp_storage+16];
	mov.b32 	%f419, %r659;
	mov.b32 	%f420, %r657;
	add.f32 	%f421, %f418, %f420;
	setp.eq.s32 	%p279, %r656, 0;
	selp.f32 	%f422, %f421, %f420, %p279;
	add.f32 	%f423, %f422, %f419;
	setp.eq.s32 	%p280, %r658, 0;
	selp.f32 	%f424, %f423, %f419, %p280;
	ld.shared.v4.u32 	{%r660, %r661, %r662, %r663}, [_ZZN3cub18CUB_300001_SM_10006detail11scan_by_key21DeviceScanByKeyKernelINS2_10policy_hubIPiffN4cuda3std3__44plusIvEEE10Policy1000ES5_PfSD_NS0_24ReduceByKeyScanTileStateIfiLb1EEENS8_8equal_toIvEESA_NS0_8NullTypeEmfiEEvT0_PT9_T1_T2_T3_iT4_T5_T6_T7_E12temp_storage+32];
	mov.b32 	%f425, %r663;
	mov.b32 	%f426, %r661;
	add.f32 	%f427, %f424, %f426;
	setp.eq.s32 	%p281, %r660, 0;
	selp.f32 	%f428, %f427, %f426, %p281;
	setp.eq.s32 	%p282, %r192, 6;
	add.f32 	%f429, %f428, %f425;
	setp.eq.s32 	%p283, %r662, 0;
	selp.f32 	%f430, %f429, %f425, %p283;
	setp.eq.s32 	%p284, %r192, 5;
	setp.eq.s32 	%p285, %r192, 4;
	setp.eq.s32 	%p286, %r192, 3;
	setp.eq.s32 	%p287, %r192, 2;
	selp.f32 	%f431, %f418, %f415, %p287;
	selp.f32 	%f432, %f422, %f431, %p286;
	selp.f32 	%f433, %f424, %f432, %p285;
	selp.f32 	%f434, %f428, %f433, %p284;
	selp.f32 	%f435, %f430, %f434, %p282;
	setp.eq.s32 	%p288, %r614, 0;
	add.f32 	%f436, %f435, %f753;
	selp.f32 	%f437, %f436, %f753, %p288;
	setp.eq.s32 	%p289, %r255, 0;
	selp.f32 	%f753, %f435, %f437, %p289;
$L__BB17_121:
	setp.eq.s32 	%p290, %r66, 0;
	setp.eq.s32 	%p291, %r193, 0;
	add.f32 	%f438, %f753, %f96;
	selp.f32 	%f439, %f438, %f96, %p291;
	selp.f32 	%f775, %f96, %f439, %p290;
	add.f32 	%f440, %f775, %f97;
	selp.f32 	%f774, %f97, %f440, %p1;
	add.f32 	%f441, %f774, %f98;
	selp.f32 	%f773, %f98, %f441, %p2;
	add.f32 	%f442, %f773, %f99;
	selp.f32 	%f772, %f99, %f442, %p3;
	add.f32 	%f443, %f772, %f100;
	selp.f32 	%f771, %f100, %f443, %p4;
	add.f32 	%f444, %f771, %f101;
	selp.f32 	%f770, %f101, %f444, %p5;
	add.f32 	%f445, %f770, %f102;
	selp.f32 	%f769, %f102, %f445, %p6;
	add.f32 	%f446, %f769, %f103;
	selp.f32 	%f768, %f103, %f446, %p7;
	add.f32 	%f447, %f768, %f104;
	selp.f32 	%f767, %f104, %f447, %p8;
	add.f32 	%f448, %f767, %f105;
	selp.f32 	%f766, %f105, %f448, %p9;
	add.f32 	%f449, %f766, %f106;
	selp.f32 	%f765, %f106, %f449, %p10;
	add.f32 	%f450, %f765, %f107;
	selp.f32 	%f764, %f107, %f450, %p11;
	add.f32 	%f451, %f764, %f108;
	selp.f32 	%f763, %f108, %f451, %p12;
	add.f32 	%f452, %f763, %f109;
	selp.f32 	%f762, %f109, %f452, %p13;
	add.f32 	%f453, %f762, %f110;
	selp.f32 	%f761, %f110, %f453, %p14;
	add.f32 	%f454, %f761, %f111;
	selp.f32 	%f760, %f111, %f454, %p15;
	add.f32 	%f455, %f760, %f112;
	selp.f32 	%f759, %f112, %f455, %p16;
	add.f32 	%f456, %f759, %f113;
	selp.f32 	%f758, %f113, %f456, %p17;
	add.f32 	%f457, %f758, %f114;
	selp.f32 	%f757, %f114, %f457, %p18;
	add.f32 	%f458, %f757, %f115;
	selp.f32 	%f756, %f115, %f458, %p19;
	bra.uni 	$L__BB17_144;
$L__BB17_122:
	setp.ne.s32 	%p83, %r66, 0;
	mov.b32 	%r1186, 0;
	@%p83 bra 	$L__BB17_124;
	ld.param.u64 	%rd216, [_ZN3cub18CUB_300001_SM_10006detail11scan_by_key21DeviceScanByKeyKernelINS2_10policy_hubIPiffN4cuda3std3__44plusIvEEE10Policy1000ES5_PfSD_NS0_24ReduceByKeyScanTileStateIfiLb1EEENS8_8equal_toIvEESA_NS0_8NullTypeEmfiEEvT0_PT9_T1_T2_T3_iT4_T5_T6_T7__param_1];
	cvta.to.global.u64 	%rd74, %rd216;
	mul.wide.u32 	%rd75, %r1, 4;
	add.s64 	%rd76, %rd74, %rd75;
	ld.global.u32 	%r1186, [%rd76];
$L__BB17_124:
	setp.eq.s32 	%p84, %r66, 0;
	shl.b32 	%r285, %r66, 2;
	mov.u32 	%r286, _ZZN3cub18CUB_300001_SM_10006detail11scan_by_key21DeviceScanByKeyKernelINS2_10policy_hubIPiffN4cuda3std3__44plusIvEEE10Policy1000ES5_PfSD_NS0_24ReduceByKeyScanTileStateIfiLb1EEENS8_8equal_toIvEESA_NS0_8NullTypeEmfiEEvT0_PT9_T1_T2_T3_iT4_T5_T6_T7_E12temp_storage;
	add.s32 	%r287, %r286, %r285;
	add.s32 	%r198, %r287, 1020;
	st.shared.u32 	[%r287+1020], %r147;
	bar.sync 	0;
	@%p84 bra 	$L__BB17_126;
	ld.shared.u32 	%r1186, [%r198+-4];
$L__BB17_126:
	shr.u32 	%r201, %r66, 5;
	setp.ne.s32 	%p85, %r1186, %r128;
	setp.ne.s32 	%p86, %r128, %r129;
	setp.ne.s32 	%p87, %r129, %r130;
	setp.ne.s32 	%p88, %r130, %r131;
	setp.ne.s32 	%p89, %r131, %r132;
	setp.ne.s32 	%p90, %r132, %r133;
	setp.ne.s32 	%p91, %r133, %r134;
	setp.ne.s32 	%p92, %r134, %r135;
	setp.ne.s32 	%p93, %r135, %r136;
	setp.ne.s32 	%p94, %r136, %r137;
	setp.ne.s32 	%p95, %r137, %r138;
	setp.ne.s32 	%p96, %r138, %r139;
	setp.ne.s32 	%p97, %r139, %r140;
	setp.ne.s32 	%p98, %r140, %r141;
	setp.ne.s32 	%p99, %r141, %r142;
	setp.ne.s32 	%p100, %r142, %r143;
	setp.ne.s32 	%p101, %r143, %r144;
	setp.ne.s32 	%p102, %r144, %r145;
	setp.ne.s32 	%p103, %r145, %r146;
	setp.ne.s32 	%p104, %r146, %r147;
	mul.lo.s32 	%r348, %r66, 20;
	cvt.u64.u32 	%rd77, %r348;
	setp.eq.s64 	%p105, %rd3, %rd77;
	or.pred  	%p20, %p105, %p85;
	or.b32  	%r349, %r348, 1;
	cvt.u64.u32 	%rd78, %r349;
	setp.eq.s64 	%p106, %rd3, %rd78;
	or.pred  	%p21, %p106, %p86;
	or.b32  	%r350, %r348, 2;
	cvt.u64.u32 	%rd79, %r350;
	setp.eq.s64 	%p107, %rd3, %rd79;
	or.pred  	%p22, %p107, %p87;
	or.b32  	%r351, %r348, 3;
	cvt.u64.u32 	%rd80, %r351;
	setp.eq.s64 	%p108, %rd3, %rd80;
	or.pred  	%p23, %p108, %p88;
	add.s32 	%r352, %r348, 4;
	cvt.u64.u32 	%rd81, %r352;
	setp.eq.s64 	%p109, %rd3, %rd81;
	or.pred  	%p24, %p109, %p89;
	add.s32 	%r353, %r348, 5;
	cvt.u64.u32 	%rd82, %r353;
	setp.eq.s64 	%p110, %rd3, %rd82;
	or.pred  	%p25, %p110, %p90;
	add.s32 	%r354, %r348, 6;
	cvt.u64.u32 	%rd83, %r354;
	setp.eq.s64 	%p111, %rd3, %rd83;
	or.pred  	%p26, %p111, %p91;
	add.s32 	%r355, %r348, 7;
	cvt.u64.u32 	%rd84, %r355;
	setp.eq.s64 	%p112, %rd3, %rd84;
	or.pred  	%p27, %p112, %p92;
	add.s32 	%r356, %r348, 8;
	cvt.u64.u32 	%rd85, %r356;
	setp.eq.s64 	%p113, %rd3, %rd85;
	or.pred  	%p28, %p113, %p93;
	add.s32 	%r357, %r348, 9;
	cvt.u64.u32 	%rd86, %r357;
	setp.eq.s64 	%p114, %rd3, %rd86;
	or.pred  	%p29, %p114, %p94;
	add.s32 	%r358, %r348, 10;
	cvt.u64.u32 	%rd87, %r358;
	setp.eq.s64 	%p115, %rd3, %rd87;
	or.pred  	%p30, %p115, %p95;
	add.s32 	%r359, %r348, 11;
	cvt.u64.u32 	%rd88, %r359;
	setp.eq.s64 	%p116, %rd3, %rd88;
	or.pred  	%p31, %p116, %p96;
	add.s32 	%r360, %r348, 12;
	cvt.u64.u32 	%rd89, %r360;
	setp.eq.s64 	%p117, %rd3, %rd89;
	or.pred  	%p32, %p117, %p97;
	add.s32 	%r361, %r348, 13;
	cvt.u64.u32 	%rd90, %r361;
	setp.eq.s64 	%p118, %rd3, %rd90;
	or.pred  	%p33, %p118, %p98;
	add.s32 	%r362, %r348, 14;
	cvt.u64.u32 	%rd91, %r362;
	setp.eq.s64 	%p119, %rd3, %rd91;
	or.pred  	%p34, %p119, %p99;
	add.s32 	%r363, %r348, 15;
	cvt.u64.u32 	%rd92, %r363;
	setp.eq.s64 	%p120, %rd3, %rd92;
	or.pred  	%p35, %p120, %p100;
	add.s32 	%r364, %r348, 16;
	cvt.u64.u32 	%rd93, %r364;
	setp.eq.s64 	%p121, %rd3, %rd93;
	or.pred  	%p36, %p121, %p101;
	add.s32 	%r365, %r348, 17;
	cvt.u64.u32 	%rd94, %r365;
	setp.eq.s64 	%p122, %rd3, %rd94;
	or.pred  	%p37, %p122, %p102;
	add.s32 	%r366, %r348, 18;
	cvt.u64.u32 	%rd95, %r366;
	setp.eq.s64 	%p123, %rd3, %rd95;
	or.pred  	%p38, %p123, %p103;
	add.s32 	%r367, %r348, 19;
	cvt.u64.u32 	%rd96, %r367;
	setp.eq.s64 	%p124, %rd3, %rd96;
	or.pred  	%p39, %p124, %p104;
	or.pred  	%p125, %p21, %p20;
	add.f32 	%f209, %f96, %f97;
	selp.f32 	%f210, %f97, %f209, %p21;
	or.pred  	%p126, %p22, %p125;
	add.f32 	%f211, %f210, %f98;
	selp.f32 	%f212, %f98, %f211, %p22;
	or.pred  	%p127, %p23, %p126;
	add.f32 	%f213, %f212, %f99;
	selp.f32 	%f214, %f99, %f213, %p23;
	or.pred  	%p128, %p24, %p127;
	add.f32 	%f215, %f214, %f100;
	selp.f32 	%f216, %f100, %f215, %p24;
	or.pred  	%p129, %p25, %p128;
	add.f32 	%f217, %f216, %f101;
	selp.f32 	%f218, %f101, %f217, %p25;
	or.pred  	%p130, %p26, %p129;
	add.f32 	%f219, %f218, %f102;
	selp.f32 	%f220, %f102, %f219, %p26;
	or.pred  	%p131, %p27, %p130;
	add.f32 	%f221, %f220, %f103;
	selp.f32 	%f222, %f103, %f221, %p27;
	or.pred  	%p132, %p28, %p131;
	add.f32 	%f223, %f222, %f104;
	selp.f32 	%f224, %f104, %f223, %p28;
	or.pred  	%p133, %p29, %p132;
	add.f32 	%f225, %f224, %f105;
	selp.f32 	%f226, %f105, %f225, %p29;
	or.pred  	%p134, %p30, %p133;
	add.f32 	%f227, %f226, %f106;
	selp.f32 	%f228, %f106, %f227, %p30;
	or.pred  	%p135, %p31, %p134;
	add.f32 	%f229, %f228, %f107;
	selp.f32 	%f230, %f107, %f229, %p31;
	or.pred  	%p136, %p32, %p135;
	add.f32 	%f231, %f230, %f108;
	selp.f32 	%f232, %f108, %f231, %p32;
	or.pred  	%p137, %p33, %p136;
	add.f32 	%f233, %f232, %f109;
	selp.f32 	%f234, %f109, %f233, %p33;
	or.pred  	%p138, %p34, %p137;
	add.f32 	%f235, %f234, %f110;
	selp.f32 	%f236, %f110, %f235, %p34;
	or.pred  	%p139, %p35, %p138;
	add.f32 	%f237, %f236, %f111;
	selp.f32 	%f238, %f111, %f237, %p35;
	or.pred  	%p140, %p36, %p139;
	add.f32 	%f239, %f238, %f112;
	selp.f32 	%f240, %f112, %f239, %p36;
	or.pred  	%p141, %p37, %p140;
	add.f32 	%f241, %f240, %f113;
	selp.f32 	%f242, %f113, %f241, %p37;
	or.pred  	%p142, %p38, %p141;
	add.f32 	%f243, %f242, %f114;
	selp.f32 	%f244, %f114, %f243, %p38;
	or.pred  	%p143, %p39, %p142;
	selp.u32 	%r289, 1, 0, %p143;
	add.f32 	%f245, %f244, %f115;
	selp.f32 	%f246, %f115, %f245, %p39;
	mov.b32 	%r345, 1;
	mov.b32 	%r346, 0;
	mov.b32 	%r347, -1;
	// begin inline asm
	shfl.sync.up.b32 %r288, %r289, %r345, %r346, %r347;
	// end inline asm
	mov.b32 	%r294, %f246;
	// begin inline asm
	shfl.sync.up.b32 %r293, %r294, %r345, %r346, %r347;
	// end inline asm
	mov.b32 	%f247, %r293;
	add.f32 	%f248, %f246, %f247;
	setp.lt.s32 	%p145, %r255, 1;
	selp.b32 	%r368, 0, %r288, %p145;
	or.b32  	%r299, %r368, %r289;
	selp.f32 	%f249, %f246, %f248, %p143;
	selp.f32 	%f250, %f246, %f249, %p145;
	mov.b32 	%r305, 2;
	// begin inline asm
	shfl.sync.up.b32 %r298, %r299, %r305, %r346, %r347;
	// end inline asm
	mov.b32 	%r304, %f250;
	// begin inline asm
	shfl.sync.up.b32 %r303, %r304, %r305, %r346, %r347;
	// end inline asm
	mov.b32 	%f251, %r303;
	setp.eq.s32 	%p146, %r299, 0;
	add.f32 	%f252, %f250, %f251;
	selp.f32 	%f253, %f252, %f250, %p146;
	setp.lt.s32 	%p147, %r255, 2;
	selp.b32 	%r369, 0, %r298, %p147;
	or.b32  	%r309, %r369, %r299;
	selp.f32 	%f254, %f250, %f253, %p147;
	mov.b32 	%r315, 4;
	// begin inline asm
	shfl.sync.up.b32 %r308, %r309, %r315, %r346, %r347;
	// end inline asm
	mov.b32 	%r314, %f254;
	// begin inline asm
	shfl.sync.up.b32 %r313, %r314, %r315, %r346, %r347;
	// end inline asm
	mov.b32 	%f255, %r313;
	setp.eq.s32 	%p148, %r309, 0;
	add.f32 	%f256, %f254, %f255;
	selp.f32 	%f257, %f256, %f254, %p148;
	setp.lt.s32 	%p149, %r255, 4;
	selp.b32 	%r370, 0, %r308, %p149;
	or.b32  	%r319, %r370, %r309;
	selp.f32 	%f258, %f254, %f257, %p149;
	mov.b32 	%r325, 8;
	// begin inline asm
	shfl.sync.up.b32 %r318, %r319, %r325, %r346, %r347;
	// end inline asm
	mov.b32 	%r324, %f258;
	// begin inline asm
	shfl.sync.up.b32 %r323, %r324, %r325, %r346, %r347;
	// end inline asm
	mov.b32 	%f259, %r323;
	setp.eq.s32 	%p150, %r319, 0;
	add.f32 	%f260, %f258, %f259;
	selp.f32 	%f261, %f260, %f258, %p150;
	setp.lt.s32 	%p151, %r255, 8;
	selp.b32 	%r371, 0, %r318, %p151;
	or.b32  	%r329, %r371, %r319;
	selp.f32 	%f262, %f258, %f261, %p151;
	mov.b32 	%r335, 16;
	// begin inline asm
	shfl.sync.up.b32 %r328, %r329, %r335, %r346, %r347;
	// end inline asm
	mov.b32 	%r334, %f262;
	// begin inline asm
	shfl.sync.up.b32 %r333, %r334, %r335, %r346, %r347;
	// end inline asm
	mov.b32 	%f263, %r333;
	setp.eq.s32 	%p152, %r329, 0;
	add.f32 	%f264, %f262, %f263;
	selp.f32 	%f140, %f264, %f262, %p152;
	setp.lt.s32 	%p153, %r255, 16;
	selp.b32 	%r372, 0, %r328, %p153;
	or.b32  	%r339, %r372, %r329;
	selp.f32 	%f265, %f262, %f140, %p153;
	// begin inline asm
	shfl.sync.up.b32 %r1195, %r339, %r345, %r346, %r347;
	// end inline asm
	mov.b32 	%r344, %f265;
	// begin inline asm
	shfl.sync.up.b32 %r343, %r344, %r345, %r346, %r347;
	// end inline asm
	mov.b32 	%f755, %r343;
	setp.ne.s32 	%p154, %r255, 31;
	@%p154 bra 	$L__BB17_128;
	shl.b32 	%r373, %r201, 3;
	mov.u32 	%r374, _ZZN3cub18CUB_300001_SM_10006detail11scan_by_key21DeviceScanByKeyKernelINS2_10policy_hubIPiffN4cuda3std3__44plusIvEEE10Policy1000ES5_PfSD_NS0_24ReduceByKeyScanTileStateIfiLb1EEENS8_8equal_toIvEESA_NS0_8NullTypeEmfiEEvT0_PT9_T1_T2_T3_iT4_T5_T6_T7_E12temp_storage;
	add.s32 	%r375, %r374, %r373;
	mov.b32 	%r376, %f140;
	st.shared.v2.u32 	[%r375], {%r339, %r376};
$L__BB17_128:
	bar.sync 	0;
	ld.shared.v4.u32 	{%r377, %r378, %r379, %r380}, [_ZZN3cub18CUB_300001_SM_10006detail11scan_by_key21DeviceScanByKeyKernelINS2_10policy_hubIPiffN4cuda3std3__44plusIvEEE10Policy1000ES5_PfSD_NS0_24ReduceByKeyScanTileStateIfiLb1EEENS8_8equal_toIvEESA_NS0_8NullTypeEmfiEEvT0_PT9_T1_T2_T3_iT4_T5_T6_T7_E12temp_storage];
	mov.b32 	%f266, %r380;
	mov.b32 	%f267, %r378;
	or.b32  	%r381, %r379, %r377;
	setp.eq.s32 	%p155, %r379, 0;
	add.f32 	%f268, %f267, %f266;
	selp.f32 	%f269, %f268, %f266, %p155;
	setp.eq.s32 	%p156, %r201, 2;
	selp.b32 	%r382, %r381, %r377, %p156;
	selp.f32 	%f270, %f269, %f267, %p156;
	ld.shared.v4.u32 	{%r383, %r384, %r385, %r386}, [_ZZN3cub18CUB_300001_SM_10006detail11scan_by_key21DeviceScanByKeyKernelINS2_10policy_hubIPiffN4cuda3std3__44plusIvEEE10Policy1000ES5_PfSD_NS0_24ReduceByKeyScanTileStateIfiLb1EEENS8_8equal_toIvEESA_NS0_8NullTypeEmfiEEvT0_PT9_T1_T2_T3_iT4_T5_T6_T7_E12temp_storage+16];
	mov.b32 	%f271, %r386;
	mov.b32 	%f272, %r384;
	or.b32  	%r387, %r383, %r381;
	setp.eq.s32 	%p157, %r383, 0;
	add.f32 	%f273, %f269, %f272;
	selp.f32 	%f274, %f273, %f272, %p157;
	setp.eq.s32 	%p158, %r201, 3;
	selp.b32 	%r388, %r387, %r382, %p158;
	selp.f32 	%f275, %f274, %f270, %p158;
	or.b32  	%r389, %r385, %r387;
	setp.eq.s32 	%p159, %r385, 0;
	add.f32 	%f276, %f274, %f271;
	selp.f32 	%f277, %f276, %f271, %p159;
	setp.eq.s32 	%p160, %r201, 4;
	selp.b32 	%r390, %r389, %r388, %p160;
	selp.f32 	%f278, %f277, %f275, %p160;
	ld.shared.v4.u32 	{%r391, %r392, %r393, %r394}, [_ZZN3cub18CUB_300001_SM_10006detail11scan_by_key21DeviceScanByKeyKernelINS2_10policy_hubIPiffN4cuda3std3__44plusIvEEE10Policy1000ES5_PfSD_NS0_24ReduceByKeyScanTileStateIfiLb1EEENS8_8equal_toIvEESA_NS0_8NullTypeEmfiEEvT0_PT9_T1_T2_T3_iT4_T5_T6_T7_E12temp_storage+32];
	mov.b32 	%f279, %r394;
	mov.b32 	%f280, %r392;
	or.b32  	%r395, %r391, %r389;
	setp.eq.s32 	%p161, %r391, 0;
	add.f32 	%f281, %f277, %f280;
	selp.f32 	%f282, %f281, %f280, %p161;
	setp.eq.s32 	%p162, %r201, 5;
	selp.b32 	%r396, %r395, %r390, %p162;
	selp.f32 	%f283, %f282, %f278, %p162;
	or.b32  	%r397, %r393, %r395;
	setp.eq.s32 	%p163, %r393, 0;
	add.f32 	%f284, %f282, %f279;
	selp.f32 	%f285, %f284, %f279, %p163;
	setp.eq.s32 	%p164, %r201, 6;
	selp.b32 	%r204, %r397, %r396, %p164;
	selp.f32 	%f142, %f285, %f283, %p164;
	ld.shared.v2.u32 	{%r398, %r399}, [_ZZN3cub18CUB_300001_SM_10006detail11scan_by_key21DeviceScanByKeyKernelINS2_10policy_hubIPiffN4cuda3std3__44plusIvEEE10Policy1000ES5_PfSD_NS0_24ReduceByKeyScanTileStateIfiLb1EEENS8_8equal_toIvEESA_NS0_8NullTypeEmfiEEvT0_PT9_T1_T2_T3_iT4_T5_T6_T7_E12temp_storage+48];
	mov.b32 	%f286, %r399;
	or.b32  	%r205, %r398, %r397;
	setp.eq.s32 	%p165, %r398, 0;
	add.f32 	%f287, %f285, %f286;
	selp.f32 	%f143, %f287, %f286, %p165;
	setp.lt.u32 	%p166, %r66, 32;
	@%p166 bra 	$L__BB17_130;
	setp.eq.s32 	%p167, %r1195, 0;
	add.f32 	%f288, %f142, %f755;
	selp.f32 	%f289, %f288, %f755, %p167;
	setp.eq.s32 	%p168, %r255, 0;
	selp.b32 	%r400, 0, %r1195, %p168;
	or.b32  	%r1195, %r204, %r400;
	selp.f32 	%f755, %f142, %f289, %p168;
	bra.uni 	$L__BB17_143;
$L__BB17_130:
	setp.ne.s32 	%p169, %r66, 0;
	mul.wide.u32 	%rd97, %r1, 16;
	add.s64 	%rd14, %rd1, %rd97;
	@%p169 bra 	$L__BB17_132;
	st.shared.u32 	[_ZZN3cub18CUB_300001_SM_10006detail11scan_by_key21DeviceScanByKeyKernelINS2_10policy_hubIPiffN4cuda3std3__44plusIvEEE10Policy1000ES5_PfSD_NS0_24ReduceByKeyScanTileStateIfiLb1EEENS8_8equal_toIvEESA_NS0_8NullTypeEmfiEEvT0_PT9_T1_T2_T3_iT4_T5_T6_T7_E12temp_storage+116], %r205;
	st.shared.f32 	[_ZZN3cub18CUB_300001_SM_10006detail11scan_by_key21DeviceScanByKeyKernelINS2_10policy_hubIPiffN4cuda3std3__44plusIvEEE10Policy1000ES5_PfSD_NS0_24ReduceByKeyScanTileStateIfiLb1EEENS8_8equal_toIvEESA_NS0_8NullTypeEmfiEEvT0_PT9_T1_T2_T3_iT4_T5_T6_T7_E12temp_storage+120], %f143;
	add.s64 	%rd98, %rd14, 512;
	mov.b32 	%r401, %f143;
	mov.b64 	%rd99, {%r205, %r401};
	mov.b64 	%rd100, 100;
	// begin inline asm
	st.relaxed.gpu.v2.u64 [%rd98], {%rd99, %rd100};
	// end inline asm
$L__BB17_132:
	not.b32 	%r207, %r66;
	mov.b32 	%r402, 280;
	// begin inline asm
	nanosleep.u32 %r402;
	// end inline asm
	mul.wide.u32 	%rd101, %r66, 16;
	xor.b64  	%rd102, %rd101, -16;
	add.s64 	%rd103, %rd14, %rd102;
	add.s64 	%rd15, %rd103, 512;
	mov.b32 	%r1188, 928;
	mov.u32 	%r1193, %r1;
$L__BB17_133:
	shr.u32 	%r210, %r1188, 1;
	mul.lo.s32 	%r405, %r1193, 16807;
	and.b32  	%r1193, %r405, 2147483647;
	sub.s32 	%r406, %r1188, %r210;
	add.s32 	%r407, %r406, 1;
	rem.u32 	%r408, %r1193, %r407;
	add.s32 	%r404, %r408, %r210;
	// begin inline asm
	nanosleep.u32 %r404;
	// end inline asm
	// begin inline asm
	ld.relaxed.gpu.v2.u64 {%rd104, %rd223}, [%rd15];
	// end inline asm
	setp.eq.s64 	%p170, %rd223, 99;
	mov.b32 	%r409, -1;
	vote.sync.any.pred 	%p171, %p170, %r409;
	mov.u32 	%r1188, %r210;
	@%p171 bra 	$L__BB17_133;
	mov.b64 	{%r463, %r418}, %rd104;
	mov.b32 	%f290, %r418;
	cvt.u32.u64 	%r413, %rd104;
	setp.eq.s64 	%p172, %rd223, 101;
	mov.b32 	%r461, -1;
	vote.sync.ballot.b32 	%r464, %p172, %r461;
	// begin inline asm
	mov.u32 %r411, %lanemask_ge;
	// end inline asm
	and.b32  	%r465, %r464, %r411;
	or.b32  	%r466, %r465, -2147483648;
	add.s32 	%r467, %r466, -1;
	not.b32 	%r468, %r466;
	and.b32  	%r469, %r468, %r467;
	popc.b32 	%r415, %r469;
	mov.b32 	%r419, 1;
	// begin inline asm
	shfl.sync.down.b32 %r412, %r413, %r419, %r415, %r461;
	// end inline asm
	// begin inline asm
	shfl.sync.down.b32 %r417, %r418, %r419, %r415, %r461;
	// end inline asm
	mov.b32 	%f291, %r417;
	setp.lt.s32 	%p174, %r255, %r415;
	setp.eq.s32 	%p175, %r413, 0;
	add.f32 	%f292, %f290, %f291;
	selp.b32 	%r470, %r412, 0, %p174;
	or.b32  	%r423, %r470, %r413;
	selp.f32 	%f293, %f292, %f290, %p175;
	selp.f32 	%f294, %f293, %f290, %p174;
	mov.b32 	%r429, 2;
	// begin inline asm
	shfl.sync.down.b32 %r422, %r423, %r429, %r415, %r461;
	// end inline asm
	mov.b32 	%r428, %f294;
	// begin inline asm
	shfl.sync.down.b32 %r427, %r428, %r429, %r415, %r461;
	// end inline asm
	mov.b32 	%f295, %r427;
	add.s32 	%r471, %r255, 2;
	setp.gt.s32 	%p176, %r471, %r415;
	setp.eq.s32 	%p177, %r423, 0;
	add.f32 	%f296, %f294, %f295;
	selp.f32 	%f297, %f296, %f294, %p177;
	selp.b32 	%r472, 0, %r422, %p176;
	or.b32  	%r433, %r423, %r472;
	selp.f32 	%f298, %f294, %f297, %p176;
	mov.b32 	%r439, 4;
	// begin inline asm
	shfl.sync.down.b32 %r432, %r433, %r439, %r415, %r461;
	// end inline asm
	mov.b32 	%r438, %f298;
	// begin inline asm
	shfl.sync.down.b32 %r437, %r438, %r439, %r415, %r461;
	// end inline asm
	mov.b32 	%f299, %r437;
	add.s32 	%r473, %r255, 4;
	setp.gt.s32 	%p178, %r473, %r415;
	setp.eq.s32 	%p179, %r433, 0;
	add.f32 	%f300, %f298, %f299;
	selp.f32 	%f301, %f300, %f298, %p179;
	selp.b32 	%r474, 0, %r432, %p178;
	or.b32  	%r443, %r433, %r474;
	selp.f32 	%f302, %f298, %f301, %p178;
	mov.b32 	%r449, 8;
	// begin inline asm
	shfl.sync.down.b32 %r442, %r443, %r449, %r415, %r461;
	// end inline asm
	mov.b32 	%r448, %f302;
	// begin inline asm
	shfl.sync.down.b32 %r447, %r448, %r449, %r415, %r461;
	// end inline asm
	mov.b32 	%f303, %r447;
	add.s32 	%r475, %r255, 8;
	setp.gt.s32 	%p180, %r475, %r415;
	setp.eq.s32 	%p181, %r443, 0;
	add.f32 	%f304, %f302, %f303;
	selp.f32 	%f305, %f304, %f302, %p181;
	selp.b32 	%r476, 0, %r442, %p180;
	or.b32  	%r453, %r443, %r476;
	selp.f32 	%f306, %f302, %f305, %p180;
	mov.b32 	%r459, 16;
	// begin inline asm
	shfl.sync.down.b32 %r452, %r453, %r459, %r415, %r461;
	// end inline asm
	mov.b32 	%r458, %f306;
	// begin inline asm
	shfl.sync.down.b32 %r457, %r458, %r459, %r415, %r461;
	// end inline asm
	mov.b32 	%f307, %r457;
	add.s32 	%r477, %r255, 16;
	setp.gt.s32 	%p182, %r477, %r415;
	setp.eq.s32 	%p183, %r453, 0;
	add.f32 	%f308, %f306, %f307;
	selp.f32 	%f309, %f308, %f306, %p183;
	selp.b32 	%r478, 0, %r452, %p182;
	or.b32  	%r1191, %r478, %r453;
	selp.f32 	%f754, %f306, %f309, %p182;
	add.s64 	%rd18, %rd1, 512;
	add.s32 	%r1192, %r1, %r207;
	mov.b32 	%r1190, 928;
$L__BB17_135:
	setp.ne.s64 	%p184, %rd223, 101;
	mov.b32 	%r479, -1;
	vote.sync.all.pred 	%p185, %p184, %r479;
	not.pred 	%p186, %p185;
	@%p186 bra 	$L__BB17_139;
	shr.u32 	%r1190, %r1190, 1;
	mul.wide.s32 	%rd113, %r1192, 16;
	add.s64 	%rd114, %rd18, %rd113;
	add.s64 	%rd112, %rd114, -512;
	mov.u32 	%r1194, %r1190;
$L__BB17_137:
	shr.u32 	%r222, %r1194, 1;
	mul.lo.s32 	%r486, %r1193, 16807;
	and.b32  	%r1193, %r486, 2147483647;
	sub.s32 	%r487, %r1194, %r222;
	add.s32 	%r488, %r487, 1;
	rem.u32 	%r489, %r1193, %r488;
	add.s32 	%r485, %r489, %r222;
	// begin inline asm
	nanosleep.u32 %r485;
	// end inline asm
	// begin inline asm
	ld.relaxed.gpu.v2.u64 {%rd110, %rd223}, [%rd112];
	// end inline asm
	setp.eq.s64 	%p192, %rd223, 99;
	mov.b32 	%r490, -1;
	vote.sync.any.pred 	%p193, %p192, %r490;
	mov.u32 	%r1194, %r222;
	@%p193 bra 	$L__BB17_137;
	mov.b64 	{%r542, %r498}, %rd110;
	mov.b32 	%f336, %r498;
	cvt.u32.u64 	%r493, %rd110;
	setp.eq.s64 	%p194, %rd223, 101;
	mov.b32 	%r541, -1;
	vote.sync.ballot.b32 	%r543, %p194, %r541;
	and.b32  	%r544, %r543, %r411;
	or.b32  	%r545, %r544, -2147483648;
	add.s32 	%r546, %r545, -1;
	not.b32 	%r547, %r545;
	and.b32  	%r548, %r547, %r546;
	popc.b32 	%r495, %r548;
	mov.b32 	%r499, 1;
	// begin inline asm
	shfl.sync.down.b32 %r492, %r493, %r499, %r495, %r541;
	// end inline asm
	// begin inline asm
	shfl.sync.down.b32 %r497, %r498, %r499, %r495, %r541;
	// end inline asm
	mov.b32 	%f337, %r497;
	setp.lt.s32 	%p196, %r255, %r495;
	setp.eq.s32 	%p197, %r493, 0;
	add.f32 	%f338, %f336, %f337;
	selp.b32 	%r549, %r492, 0, %p196;
	or.b32  	%r503, %r549, %r493;
	selp.f32 	%f339, %f338, %f336, %p197;
	selp.f32 	%f340, %f339, %f336, %p196;
	mov.b32 	%r509, 2;
	// begin inline asm
	shfl.sync.down.b32 %r502, %r503, %r509, %r495, %r541;
	// end inline asm
	mov.b32 	%r508, %f340;
	// begin inline asm
	shfl.sync.down.b32 %r507, %r508, %r509, %r495, %r541;
	// end inline asm
	mov.b32 	%f341, %r507;
	add.s32 	%r550, %r255, 2;
	setp.gt.s32 	%p198, %r550, %r495;
	setp.eq.s32 	%p199, %r503, 0;
	add.f32 	%f342, %f340, %f341;
	selp.f32 	%f343, %f342, %f340, %p199;
	selp.b32 	%r551, 0, %r502, %p198;
	or.b32  	%r513, %r503, %r551;
	selp.f32 	%f344, %f340, %f343, %p198;
	mov.b32 	%r519, 4;
	// begin inline asm
	shfl.sync.down.b32 %r512, %r513, %r519, %r495, %r541;
	// end inline asm
	mov.b32 	%r518, %f344;
	// begin inline asm
	shfl.sync.down.b32 %r517, %r518, %r519, %r495, %r541;
	// end inline asm
	mov.b32 	%f345, %r517;
	add.s32 	%r552, %r255, 4;
	setp.gt.s32 	%p200, %r552, %r495;
	setp.eq.s32 	%p201, %r513, 0;
	add.f32 	%f346, %f344, %f345;
	selp.f32 	%f347, %f346, %f344, %p201;
	selp.b32 	%r553, 0, %r512, %p200;
	or.b32  	%r523, %r513, %r553;
	selp.f32 	%f348, %f344, %f347, %p200;
	mov.b32 	%r529, 8;
	// begin inline asm
	shfl.sync.down.b32 %r522, %r523, %r529, %r495, %r541;
	// end inline asm
	mov.b32 	%r528, %f348;
	// begin inline asm
	shfl.sync.down.b32 %r527, %r528, %r529, %r495, %r541;
	// end inline asm
	mov.b32 	%f349, %r527;
	add.s32 	%r554, %r255, 8;
	setp.gt.s32 	%p202, %r554, %r495;
	setp.eq.s32 	%p203, %r523, 0;
	add.f32 	%f350, %f348, %f349;
	selp.f32 	%f351, %f350, %f348, %p203;
	selp.b32 	%r555, 0, %r522, %p202;
	or.b32  	%r533, %r523, %r555;
	selp.f32 	%f352, %f348, %f351, %p202;
	mov.b32 	%r539, 16;
	// begin inline asm
	shfl.sync.down.b32 %r532, %r533, %r539, %r495, %r541;
	// end inline asm
	mov.b32 	%r538, %f352;
	// begin inline asm
	shfl.sync.down.b32 %r537, %r538, %r539, %r495, %r541;
	// end inline asm
	mov.b32 	%f353, %r537;
	add.s32 	%r556, %r255, 16;
	setp.gt.s32 	%p204, %r556, %r495;
	setp.eq.s32 	%p205, %r533, 0;
	add.f32 	%f354, %f352, %f353;
	selp.f32 	%f355, %f354, %f352, %p205;
	selp.b32 	%r557, 0, %r532, %p204;
	selp.f32 	%f356, %f352, %f355, %p204;
	or.b32  	%r558, %r557, %r1191;
	or.b32  	%r224, %r558, %r533;
	setp.eq.s32 	%p206, %r1191, 0;
	add.f32 	%f357, %f754, %f356;
	selp.f32 	%f754, %f357, %f754, %p206;
	add.s32 	%r1192, %r1192, -32;
	mov.u32 	%r1191, %r224;
	bra.uni 	$L__BB17_135;
$L__BB17_139:
	setp.ne.s32 	%p187, %r66, 0;
	@%p187 bra 	$L__BB17_141;
	or.b32  	%r481, %r1191, %r205;
	setp.eq.s32 	%p188, %r205, 0;
	add.f32 	%f310, %f143, %f754;
	selp.f32 	%f311, %f310, %f143, %p188;
	add.s64 	%rd107, %rd14, 512;
	mov.b32 	%r482, %f311;
	mov.b64 	%rd108, {%r481, %r482};
	mov.b64 	%rd109, 101;
	// begin inline asm
	st.relaxed.gpu.v2.u64 [%rd107], {%rd108, %rd109};
	// end inline asm
	st.shared.u32 	[_ZZN3cub18CUB_300001_SM_10006detail11scan_by_key21DeviceScanByKeyKernelINS2_10policy_hubIPiffN4cuda3std3__44plusIvEEE10Policy1000ES5_PfSD_NS0_24ReduceByKeyScanTileStateIfiLb1EEENS8_8equal_toIvEESA_NS0_8NullTypeEmfiEEvT0_PT9_T1_T2_T3_iT4_T5_T6_T7_E12temp_storage+100], %r1191;
	mov.b32 	%r483, %f754;
	st.shared.v2.u32 	[_ZZN3cub18CUB_300001_SM_10006detail11scan_by_key21DeviceScanByKeyKernelINS2_10policy_hubIPiffN4cuda3std3__44plusIvEEE10Policy1000ES5_PfSD_NS0_24ReduceByKeyScanTileStateIfiLb1EEENS8_8equal_toIvEESA_NS0_8NullTypeEmfiEEvT0_PT9_T1_T2_T3_iT4_T5_T6_T7_E12temp_storage+104], {%r483, %r481};
	st.shared.f32 	[_ZZN3cub18CUB_300001_SM_10006detail11scan_by_key21DeviceScanByKeyKernelINS2_10policy_hubIPiffN4cuda3std3__44plusIvEEE10Policy1000ES5_PfSD_NS0_24ReduceByKeyScanTileStateIfiLb1EEENS8_8equal_toIvEESA_NS0_8NullTypeEmfiEEvT0_PT9_T1_T2_T3_iT4_T5_T6_T7_E12temp_storage+112], %f311;
$L__BB17_141:
	setp.ne.s32 	%p189, %r255, 0;
	@%p189 bra 	$L__BB17_143;
	mov.b32 	%r484, %f754;
	st.shared.v2.u32 	[_ZZN3cub18CUB_300001_SM_10006detail11scan_by_key21DeviceScanByKeyKernelINS2_10policy_hubIPiffN4cuda3std3__44plusIvEEE10Policy1000ES5_PfSD_NS0_24ReduceByKeyScanTileStateIfiLb1EEENS8_8equal_toIvEESA_NS0_8NullTypeEmfiEEvT0_PT9_T1_T2_T3_iT4_T5_T6_T7_E12temp_storage+64], {%r1191, %r484};
	mov.u32 	%r1195, %r1191;
	mov.f32 	%f755, %f754;
$L__BB17_143:
	setp.eq.s32 	%p190, %r66, 0;
	bar.sync 	0;
	ld.shared.f32 	%f312, [_ZZN3cub18CUB_300001_SM_10006detail11scan_by_key21DeviceScanByKeyKernelINS2_10policy_hubIPiffN4cuda3std3__44plusIvEEE10Policy1000ES5_PfSD_NS0_24ReduceByKeyScanTileStateIfiLb1EEENS8_8equal_toIvEESA_NS0_8NullTypeEmfiEEvT0_PT9_T1_T2_T3_iT4_T5_T6_T7_E12temp_storage+68];
	setp.eq.s32 	%p191, %r1195, 0;
	add.f32 	%f313, %f755, %f312;
	selp.f32 	%f314, %f313, %f755, %p191;
	selp.f32 	%f315, %f755, %f314, %p190;
	add.f32 	%f316, %f315, %f96;
	selp.f32 	%f775, %f96, %f316, %p20;
	add.f32 	%f317, %f775, %f97;
	selp.f32 	%f774, %f97, %f317, %p21;
	add.f32 	%f318, %f774, %f98;
	selp.f32 	%f773, %f98, %f318, %p22;
	add.f32 	%f319, %f773, %f99;
	selp.f32 	%f772, %f99, %f319, %p23;
	add.f32 	%f320, %f772, %f100;
	selp.f32 	%f771, %f100, %f320, %p24;
	add.f32 	%f321, %f771, %f101;
	selp.f32 	%f770, %f101, %f321, %p25;
	add.f32 	%f322, %f770, %f102;
	selp.f32 	%f769, %f102, %f322, %p26;
	add.f32 	%f323, %f769, %f103;
	selp.f32 	%f768, %f103, %f323, %p27;
	add.f32 	%f324, %f768, %f104;
	selp.f32 	%f767, %f104, %f324, %p28;
	add.f32 	%f325, %f767, %f105;
	selp.f32 	%f766, %f105, %f325, %p29;
	add.f32 	%f326, %f766, %f106;
	selp.f32 	%f765, %f106, %f326, %p30;
	add.f32 	%f327, %f765, %f107;
	selp.f32 	%f764, %f107, %f327, %p31;
	add.f32 	%f328, %f764, %f108;
	selp.f32 	%f763, %f108, %f328, %p32;
	add.f32 	%f329, %f763, %f109;
	selp.f32 	%f762, %f109, %f329, %p33;
	add.f32 	%f330, %f762, %f110;
	selp.f32 	%f761, %f110, %f330, %p34;
	add.f32 	%f331, %f761, %f111;
	selp.f32 	%f760, %f111, %f331, %p35;
	add.f32 	%f332, %f760, %f112;
	selp.f32 	%f759, %f112, %f332, %p36;
	add.f32 	%f333, %f759, %f113;
	selp.f32 	%f758, %f113, %f333, %p37;
	add.f32 	%f334, %f758, %f114;
	selp.f32 	%f757, %f114, %f334, %p38;
	add.f32 	%f335, %f757, %f115;
	selp.f32 	%f756, %f115, %f335, %p39;
$L__BB17_144:
	bar.sync 	0;
	st.shared.v4.f32 	[%r127], {%f775, %f774, %f773, %f772};
	st.shared.v4.f32 	[%r127+16], {%f771, %f770, %f769, %f768};
	st.shared.v4.f32 	[%r127+32], {%f767, %f766, %f765, %f764};
	st.shared.v4.f32 	[%r127+48], {%f763, %f762, %f761, %f760};
	st.shared.v4.f32 	[%r127+64], {%f759, %f758, %f757, %f756};
	bar.warp.sync 	-1;
	ld.shared.f32 	%f189, [%r126];
	ld.shared.f32 	%f190, [%r126+128];
	ld.shared.f32 	%f191, [%r126+256];
	ld.shared.f32 	%f192, [%r126+384];
	ld.shared.f32 	%f193, [%r126+512];
	ld.shared.f32 	%f194, [%r126+640];
	ld.shared.f32 	%f195, [%r126+768];
	ld.shared.f32 	%f196, [%r126+896];
	ld.shared.f32 	%f197, [%r126+1024];
	ld.shared.f32 	%f198, [%r126+1152];
	ld.shared.f32 	%f199, [%r126+1280];
	ld.shared.f32 	%f200, [%r126+1408];
	ld.shared.f32 	%f201, [%r126+1536];
	ld.shared.f32 	%f202, [%r126+1664];
	ld.shared.f32 	%f203, [%r126+1792];
	ld.shared.f32 	%f204, [%r126+1920];
	ld.shared.f32 	%f205, [%r126+2048];
	ld.shared.f32 	%f206, [%r126+2176];
	ld.shared.f32 	%f207, [%r126+2304];
	ld.shared.f32 	%f208, [%r126+2432];
	setp.ne.s32 	%p292, %r66, 0;
	@%p292 bra 	$L__BB17_146;
	st.volatile.shared.u32 	[_ZZN3cub18CUB_300001_SM_10006detail11scan_by_key21DeviceScanByKeyKernelINS2_10policy_hubIPiffN4cuda3std3__44plusIvEEE10Policy1000ES5_PfSD_NS0_24ReduceByKeyScanTileStateIfiLb1EEENS8_8equal_toIvEESA_NS0_8NullTypeEmfiEEvT0_PT9_T1_T2_T3_iT4_T5_T6_T7_E12temp_storage+17920], %r64;
$L__BB17_146:
	ld.param.u64 	%rd220, [_ZN3cub18CUB_300001_SM_10006detail11scan_by_key21DeviceScanByKeyKernelINS2_10policy_hubIPiffN4cuda3std3__44plusIvEEE10Policy1000ES5_PfSD_NS0_24ReduceByKeyScanTileStateIfiLb1EEENS8_8equal_toIvEESA_NS0_8NullTypeEmfiEEvT0_PT9_T1_T2_T3_iT4_T5_T6_T7__param_3];
	bar.sync 	0;
	ld.volatile.shared.u32 	%r227, [_ZZN3cub18CUB_300001_SM_10006detail11scan_by_key21DeviceScanByKeyKernelINS2_10policy_hubIPiffN4cuda3std3__44plusIvEEE10Policy1000ES5_PfSD_NS0_24ReduceByKeyScanTileStateIfiLb1EEENS8_8equal_toIvEESA_NS0_8NullTypeEmfiEEvT0_PT9_T1_T2_T3_iT4_T5_T6_T7_E12temp_storage+17920];
	setp.ge.s32 	%p293, %r67, %r227;
	cvt.u64.u32 	%rd135, %r67;
	mov.u32 	%r664, %ctaid.x;
	mul.wide.u32 	%rd136, %r664, 4480;
	add.s64 	%rd137, %rd136, %rd135;
	cvta.to.global.u64 	%rd138, %rd220;
	shl.b64 	%rd139, %rd137, 2;
	add.s64 	%rd22, %rd138, %rd139;
	@%p293 bra 	$L__BB17_148;
	st.global.f32 	[%rd22], %f189;
$L__BB17_148:
	setp.ge.s32 	%p294, %r71, %r227;
	@%p294 bra 	$L__BB17_150;
	st.global.f32 	[%rd22+128], %f190;
$L__BB17_150:
	setp.ge.s32 	%p295, %r74, %r227;
	@%p295 bra 	$L__BB17_152;
	st.global.f32 	[%rd22+256], %f191;
$L__BB17_152:
	mov.u32 	%r665, %tid.x;
	and.b32  	%r666, %r665, 992;
	mul.lo.s32 	%r667, %r666, 20;
	and.b32  	%r668, %r665, 31;
	or.b32  	%r669, %r667, %r668;
	or.b32  	%r670, %r669, 96;
	setp.ge.s32 	%p296, %r670, %r227;
	@%p296 bra 	$L__BB17_154;
	st.global.f32 	[%rd22+384], %f192;
$L__BB17_154:
	setp.ge.s32 	%p297, %r80, %r227;
	@%p297 bra 	$L__BB17_156;
	st.global.f32 	[%rd22+512], %f193;
$L__BB17_156:
	setp.ge.s32 	%p298, %r83, %r227;
	@%p298 bra 	$L__BB17_158;
	st.global.f32 	[%rd22+640], %f194;
$L__BB17_158:
	setp.ge.s32 	%p299, %r86, %r227;
	@%p299 bra 	$L__BB17_160;
	st.global.f32 	[%rd22+768], %f195;
$L__BB17_160:
	setp.ge.s32 	%p300, %r89, %r227;
	@%p300 bra 	$L__BB17_162;
	st.global.f32 	[%rd22+896], %f196;
$L__BB17_162:
	add.s32 	%r676, %r669, 256;
	setp.ge.s32 	%p301, %r676, %r227;
	@%p301 bra 	$L__BB17_164;
	st.global.f32 	[%rd22+1024], %f197;
$L__BB17_164:
	add.s32 	%r682, %r669, 288;
	setp.ge.s32 	%p302, %r682, %r227;
	@%p302 bra 	$L__BB17_166;
	st.global.f32 	[%rd22+1152], %f198;
$L__BB17_166:
	add.s32 	%r688, %r669, 320;
	setp.ge.s32 	%p303, %r688, %r227;
	@%p303 bra 	$L__BB17_168;
	st.global.f32 	[%rd22+1280], %f199;
$L__BB17_168:
	add.s32 	%r694, %r669, 352;
	setp.ge.s32 	%p304, %r694, %r227;
	@%p304 bra 	$L__BB17_170;
	st.global.f32 	[%rd22+1408], %f200;
$L__BB17_170:
	add.s32 	%r700, %r669, 384;
	setp.ge.s32 	%p305, %r700, %r227;
	@%p305 bra 	$L__BB17_172;
	st.global.f32 	[%rd22+1536], %f201;
$L__BB17_172:
	add.s32 	%r706, %r669, 416;
	setp.ge.s32 	%p306, %r706, %r227;
	@%p306 bra 	$L__BB17_174;
	st.global.f32 	[%rd22+1664], %f202;
$L__BB17_174:
	add.s32 	%r712, %r669, 448;
	setp.ge.s32 	%p307, %r712, %r227;
	@%p307 bra 	$L__BB17_176;
	st.global.f32 	[%rd22+1792], %f203;
$L__BB17_176:
	add.s32 	%r718, %r669, 480;
	setp.ge.s32 	%p308, %r718, %r227;
	@%p308 bra 	$L__BB17_178;
	st.global.f32 	[%rd22+1920], %f204;
$L__BB17_178:
	setp.ge.s32 	%p309, %r114, %r227;
	@%p309 bra 	$L__BB17_180;
	st.global.f32 	[%rd22+2048], %f205;
$L__BB17_180:
	add.s32 	%r724, %r669, 544;
	setp.ge.s32 	%p310, %r724, %r227;
	@%p310 bra 	$L__BB17_182;
	st.global.f32 	[%rd22+2176], %f206;
$L__BB17_182:
	setp.ge.s32 	%p311, %r119, %r227;
	@%p311 bra 	$L__BB17_184;
	st.global.f32 	[%rd22+2304], %f207;
$L__BB17_184:
	setp.ge.s32 	%p312, %r122, %r227;
	@%p312 bra 	$L__BB17_186;
	st.global.f32 	[%rd22+2432], %f208;
$L__BB17_186:
	ret;

}
	// .globl	_ZN3cub18CUB_300001_SM_10006detail11scan_by_key25DeviceScanByKeyInitKernelINS0_24ReduceByKeyScanTileStateIiiLb1EEEPijEEvT_T0_PN4cuda3std3__415iterator_traitsIS8_vE10value_typeET1_i
.visible .entry _ZN3cub18CUB_300001_SM_10006detail11scan_by_key25DeviceScanByKeyInitKernelINS0_24ReduceByKeyScanTileStateIiiLb1EEEPijEEvT_T0_PN4cuda3std3__415iterator_traitsIS8_vE10value_typeET1_i(
	.param .align 8 .b8 _ZN3cub18CUB_300001_SM_10006detail11scan_by_key25DeviceScanByKeyInitKernelINS0_24ReduceByKeyScanTileStateIiiLb1EEEPijEEvT_T0_PN4cuda3std3__415iterator_traitsIS8_vE10value_typeET1_i_param_0[8],
	.param .u64 .ptr .align 1 _ZN3cub18CUB_300001_SM_10006detail11scan_by_key25DeviceScanByKeyInitKernelINS0_24ReduceByKeyScanTileStateIiiLb1EEEPijEEvT_T0_PN4cuda3std3__415iterator_traitsIS8_vE10value_typeET1_i_param_1,
	.param .u64 .ptr .align 1 _ZN3cub18CUB_300001_SM_10006detail11scan_by_key25DeviceScanByKeyInitKernelINS0_24ReduceByKeyScanTileStateIiiLb1EEEPijEEvT_T0_PN4cuda3std3__415iterator_traitsIS8_vE10value_typeET1_i_param_2,
	.param .u32 _ZN3cub18CUB_300001_SM_10006detail11scan_by_key25DeviceScanByKeyInitKernelINS0_24ReduceByKeyScanTileStateIiiLb1EEEPijEEvT_T0_PN4cuda3std3__415iterator_traitsIS8_vE10value_typeET1_i_param_3,
	.param .u32 _ZN3cub18CUB_300001_SM_10006detail11scan_by_key25DeviceScanByKeyInitKernelINS0_24ReduceByKeyScanTileStateIiiLb1EEEPijEEvT_T0_PN4cuda3std3__415iterator_traitsIS8_vE10value_typeET1_i_param_4
)
{
	.reg .pred 	%p<8>;
	.reg .b32 	%r<10>;
	.reg .b64 	%rd<18>;

	ld.param.u64 	%rd4, [_ZN3cub18CUB_300001_SM_10006detail11scan_by_key25DeviceScanByKeyInitKernelINS0_24ReduceByKeyScanTileStateIiiLb1EEEPijEEvT_T0_PN4cuda3std3__415iterator_traitsIS8_vE10value_typeET1_i_param_0];
	ld.param.u64 	%rd2, [_ZN3cub18CUB_300001_SM_10006detail11scan_by_key25DeviceScanByKeyInitKernelINS0_24ReduceByKeyScanTileStateIiiLb1EEEPijEEvT_T0_PN4cuda3std3__415iterator_traitsIS8_vE10value_typeET1_i_param_1];
	ld.param.u64 	%rd3, [_ZN3cub18CUB_300001_SM_10006detail11scan_by_key25DeviceScanByKeyInitKernelINS0_24ReduceByKeyScanTileStateIiiLb1EEEPijEEvT_T0_PN4cuda3std3__415iterator_traitsIS8_vE10value_typeET1_i_param_2];
	ld.param.u32 	%r4, [_ZN3cub18CUB_300001_SM_10006detail11scan_by_key25DeviceScanByKeyInitKernelINS0_24ReduceByKeyScanTileStateIiiLb1EEEPijEEvT_T0_PN4cuda3std3__415iterator_traitsIS8_vE10value_typeET1_i_param_3];
	ld.param.u32 	%r5, [_ZN3cub18CUB_300001_SM_10006detail11scan_by_key25DeviceScanByKeyInitKernelINS0_24ReduceByKeyScanTileStateIiiLb1EEEPijEEvT_T0_PN4cuda3std3__415iterator_traitsIS8_vE10value_typeET1_i_param_4];
	cvta.to.global.u64 	%rd1, %rd4;
	mov.u32 	%r1, %ctaid.x;
	mov.u32 	%r6, %ntid.x;
	mov.u32 	%r2, %tid.x;
	mad.lo.s32 	%r3, %r1, %r6, %r2;
	setp.ge.s32 	%p1, %r3, %r5;
	@%p1 bra 	$L__BB18_2;
	mul.wide.s32 	%rd5, %r3, 16;
	add.s64 	%rd6, %rd1, %rd5;
	mov.b64 	%rd7, 99;
	mov.b64 	%rd8, 0;
	st.global.v2.u64 	[%rd6+512], {%rd8, %rd7};
$L__BB18_2:
	setp.ne.s32 	%p2, %r1, 0;
	setp.gt.u32 	%p3, %r2, 31;
	or.pred  	%p4, %p2, %p3;
	@%p4 bra 	$L__BB18_4;
	mul.wide.u32 	%rd9, %r2, 16;
	add.s64 	%rd10, %rd1, %rd9;
	mov.b64 	%rd11, 0;
	st.global.v2.u64 	[%rd10], {%rd11, %rd11};
$L__BB18_4:
	setp.eq.s32 	%p5, %r3, 0;
	setp.ge.u32 	%p6, %r3, %r5;
	or.pred  	%p7, %p5, %p6;
	@%p7 bra 	$L__BB18_6;
	mad.lo.s32 	%r8, %r4, %r3, -1;
	cvta.to.global.u64 	%rd12, %rd2;
	mul.wide.u32 	%rd13, %r8, 4;
	add.s64 	%rd14, %rd12, %rd13;
	ld.global.u32 	%r9, [%rd14];
	cvta.to.global.u64 	%rd15, %rd3;
	mul.wide.u32 	%rd16, %r3, 4;
	add.s64 	%rd17, %rd15, %rd16;
	st.global.u32 	[%rd17], %r9;
$L__BB18_6:
	ret;

}
	// .globl	_ZN3cub18CUB_300001_SM_10006detail11scan_by_key21DeviceScanByKeyKernelINS2_10policy_hubIPiiiN4cuda3std3__44plusIvEEE10Policy1000ES5_S5_S5_NS0_24ReduceByKeyScanTileStateIiiLb1EEENS8_8equal_toIvEESA_ijiiEEvT0_PT9_T1_T2_T3_iT4_T5_T6_T7_
.visible .entry _ZN3cub18CUB_300001_SM_10006detail11scan_by_key21DeviceScanByKeyKernelINS2_10policy_hubIPiiiN4cuda3std3__44plusIvEEE10Policy1000ES5_S5_S5_NS0_24ReduceByKeyScanTileStateIiiLb1EEENS8_8equal_toIvEESA_ijiiEEvT0_PT9_T1_T2_T3_iT4_T5_T6_T7_(
	.param .u64 .ptr .align 1 _ZN3cub18CUB_300001_SM_10006detail11scan_by_key21DeviceScanByKeyKernelINS2_10policy_hubIPiiiN4cuda3std3__44plusIvEEE10Policy1000ES5_S5_S5_NS0_24ReduceByKeyScanTileStateIiiLb1EEENS8_8equal_toIvEESA_ijiiEEvT0_PT9_T1_T2_T3_iT4_T5_T6_T7__param_0,
	.param .u64 .ptr .align 1 _ZN3cub18CUB_300001_SM_10006detail11scan_by_key21DeviceScanByKeyKernelINS2_10policy_hubIPiiiN4cuda3std3__44plusIvEEE10Policy1000ES5_S5_S5_NS0_24ReduceByKeyScanTileStateIiiLb1EEENS8_8equal_toIvEESA_ijiiEEvT0_PT9_T1_T2_T3_iT4_T5_T6_T7__param_1,
	.param .u64 .ptr .align 1 _ZN3cub18CUB_300001_SM_10006detail11scan_by_key21DeviceScanByKeyKernelINS2_10policy_hubIPiiiN4cuda3std3__44plusIvEEE10Policy1000ES5_S5_S5_NS0_24ReduceByKeyScanTileStateIiiLb1EEENS8_8equal_toIvEESA_ijiiEEvT0_PT9_T1_T2_T3_iT4_T5_T6_T7__param_2,
	.param .u64 .ptr .align 1 _ZN3cub18CUB_300001_SM_10006detail11scan_by_key21DeviceScanByKeyKernelINS2_10policy_hubIPiiiN4cuda3std3__44plusIvEEE10Policy1000ES5_S5_S5_NS0_24ReduceByKeyScanTileStateIiiLb1EEENS8_8equal_toIvEESA_ijiiEEvT0_PT9_T1_T2_T3_iT4_T5_T6_T7__param_3,
	.param .align 8 .b8 _ZN3cub18CUB_300001_SM_10006detail11scan_by_key21DeviceScanByKeyKernelINS2_10policy_hubIPiiiN4cuda3std3__44plusIvEEE10Policy1000ES5_S5_S5_NS0_24ReduceByKeyScanTileStateIiiLb1EEENS8_8equal_toIvEESA_ijiiEEvT0_PT9_T1_T2_T3_iT4_T5_T6_T7__param_4[8],
	.param .u32 _ZN3cub18CUB_300001_SM_10006detail11scan_by_key21DeviceScanByKeyKernelINS2_10policy_hubIPiiiN4cuda3std3__44plusIvEEE10Policy1000ES5_S5_S5_NS0_24ReduceByKeyScanTileStateIiiLb1EEENS8_8equal_toIvEESA_ijiiEEvT0_PT9_T1_T2_T3_iT4_T5_T6_T7__param_5,
	.param .align 1 .b8 _ZN3cub18CUB_300001_SM_10006detail11scan_by_key21DeviceScanByKeyKernelINS2_10policy_hubIPiiiN4cuda3std3__44plusIvEEE10Policy1000ES5_S5_S5_NS0_24ReduceByKeyScanTileStateIiiLb1EEENS8_8equal_toIvEESA_ijiiEEvT0_PT9_T1_T2_T3_iT4_T5_T6_T7__param_6[1],
	.param .align 1 .b8 _ZN3cub18CUB_300001_SM_10006detail11scan_by_key21DeviceScanByKeyKernelINS2_10policy_hubIPiiiN4cuda3std3__44plusIvEEE10Policy1000ES5_S5_S5_NS0_24ReduceByKeyScanTileStateIiiLb1EEENS8_8equal_toIvEESA_ijiiEEvT0_PT9_T1_T2_T3_iT4_T5_T6_T7__param_7[1],
	.param .u32 _ZN3cub18CUB_300001_SM_10006detail11scan_by_key21DeviceScanByKeyKernelINS2_10policy_hubIPiiiN4cuda3std3__44plusIvEEE10Policy1000ES5_S5_S5_NS0_24ReduceByKeyScanTileStateIiiLb1EEENS8_8equal_toIvEESA_ijiiEEvT0_PT9_T1_T2_T3_iT4_T5_T6_T7__param_8,
	.param .u32 _ZN3cub18CUB_300001_SM_10006detail11scan_by_key21DeviceScanByKeyKernelINS2_10policy_hubIPiiiN4cuda3std3__44plusIvEEE10Policy1000ES5_S5_S5_NS0_24ReduceByKeyScanTileStateIiiLb1EEENS8_8equal_toIvEESA_ijiiEEvT0_PT9_T1_T2_T3_iT4_T5_T6_T7__param_9
)
.maxntid 224
{
	.reg .pred 	%p<524>;
	.reg .b32 	%r<2130>;
	.reg .b64 	%rd<178>;
	// demoted variable
	.shared .align 16 .b8 _ZZN3cub18CUB_300001_SM_10006detail11scan_by_key21DeviceScanByKeyKernelINS2_10policy_hubIPiiiN4cuda3std3__44plusIvEEE10Policy1000ES5_S5_S5_NS0_24ReduceByKeyScanTileStateIiiLb1EEENS8_8equal_toIvEESA_ijiiEEvT0_PT9_T1_T2_T3_iT4_T5_T6_T7_E12temp_storage[17936];
	ld.param.u64 	%rd1, [_ZN3cub18CUB_300001_SM_10006detail11scan_by_key21DeviceScanByKeyKernelINS2_10policy_hubIPiiiN4cuda3std3__44plusIvEEE10Policy1000ES5_S5_S5_NS0_24ReduceByKeyScanTileStateIiiLb1EEENS8_8equal_toIvEESA_ijiiEEvT0_PT9_T1_T2_T3_iT4_T5_T6_T7__param_4];
	ld.param.u32 	%r563, [_ZN3cub18CUB_300001_SM_10006detail11scan_by_key21DeviceScanByKeyKernelINS2_10policy_hubIPiiiN4cuda3std3__44plusIvEEE10Policy1000ES5_S5_S5_NS0_24ReduceByKeyScanTileStateIiiLb1EEENS8_8equal_toIvEESA_ijiiEEvT0_PT9_T1_T2_T3_iT4_T5_T6_T7__param_9];
	mov.u32 	%r1, %ctaid.x;
	mul.lo.s32 	%r2, %r1, 4480;
	sub.s32 	%r3, %r563, %r2;
	setp.lt.u32 	%p38, %r3, 4481;
	@%p38 bra 	$L__BB19_33;
	ld.param.u64 	%rd173, [_ZN3cub18CUB_300001_SM_10006detail11scan_by_key21DeviceScanByKeyKernelINS2_10policy_hubIPiiiN4cuda3std3__44plusIvEEE10Policy1000ES5_S5_S5_NS0_24ReduceByKeyScanTileStateIiiLb1EEENS8_8equal_toIvEESA_ijiiEEvT0_PT9_T1_T2_T3_iT4_T5_T6_T7__param_2];
	ld.param.u64 	%rd169, [_ZN3cub18CUB_300001_SM_10006detail11scan_by_key21DeviceScanByKeyKernelINS2_10policy_hubIPiiiN4cuda3std3__44plusIvEEE10Policy1000ES5_S5_S5_NS0_24ReduceByKeyScanTileStateIiiLb1EEENS8_8equal_toIvEESA_ijiiEEvT0_PT9_T1_T2_T3_iT4_T5_T6_T7__param_0];
	mov.u32 	%r4, %ctaid.x;
	mul.lo.s32 	%r1334, %r4, 4480;
	cvt.u64.u32 	%rd135, %r1334;
	mov.u32 	%r5, %tid.x;
	and.b32  	%r1335, %r5, 31;
	and.b32  	%r1336, %r5, 992;
	mul.lo.s32 	%r1337, %r1336, 20;
	or.b32  	%r1338, %r1337, %r1335;
	cvt.u64.u32 	%rd136, %r1338;
	add.s64 	%rd137, %rd136, %rd135;
	shl.b64 	%rd138, %rd137, 2;
	add.s64 	%rd95, %rd169, %rd138;
	// begin inline asm
	ld.ca.u32 %r1293, [%rd95];
	// end inline asm
	add.s64 	%rd96, %rd95, 128;
	// begin inline asm
	ld.ca.u32 %r1294, [%rd96];
	// end inline asm
	add.s64 	%rd97, %rd95, 256;
	// begin inline asm
	ld.ca.u32 %r1295, [%rd97];
	// end inline asm
	add.s64 	%rd98, %rd95, 384;
	// begin inline asm
	ld.ca.u32 %r1296, [%rd98];
	// end inline asm
	add.s64 	%rd99, %rd95, 512;
	// begin inline asm
	ld.ca.u32 %r1297, [%rd99];
	// end inline asm
	add.s64 	%rd100, %rd95, 640;
	// begin inline asm
	ld.ca.u32 %r1298, [%rd100];
	// end inline asm
	add.s64 	%rd101, %rd95, 768;
	// begin inline asm
	ld.ca.u32 %r1299, [%rd101];
	// end inline asm
	add.s64 	%rd102, %rd95, 896;
	// begin inline asm
	ld.ca.u32 %r1300, [%rd102];
	// end inline asm
	add.s64 	%rd103, %rd95, 1024;
	// begin inline asm
	ld.ca.u32 %r1301, [%rd103];
	// end inline asm
	add.s64 	%rd104, %rd95, 1152;
	// begin inline asm
	ld.ca.u32 %r1302, [%rd104];
	// end inline asm
	add.s64 	%rd105, %rd95, 1280;
	// begin inline asm
	ld.ca.u32 %r1303, [%rd105];
	// end inline asm
	add.s64 	%rd106, %rd95, 1408;
	// begin inline asm
	ld.ca.u32 %r1304, [%rd106];
	// end inline asm
	add.s64 	%rd107, %rd95, 1536;
	// begin inline asm
	ld.ca.u32 %r1305, [%rd107];
	// end inline asm
	add.s64 	%rd108, %rd95, 1664;
	// begin inline asm
	ld.ca.u32 %r1306, [%rd108];
	// end inline asm
	add.s64 	%rd109, %rd95, 1792;
	// begin inline asm
	ld.ca.u32 %r1307, [%rd109];
	// end inline asm
	add.s64 	%rd110, %rd95, 1920;
	// begin inline asm
	ld.ca.u32 %r1308, [%rd110];
	// end inline asm
	add.s64 	%rd111, %rd95, 2048;
	// begin inline asm
	ld.ca.u32 %r1309, [%rd111];
	// end inline asm
	add.s64 	%rd112, %rd95, 2176;
	// begin inline asm
	ld.ca.u32 %r1310, [%rd112];
	// end inline asm
	add.s64 	%rd113, %rd95, 2304;
	// begin inline asm
	ld.ca.u32 %r1311, [%rd113];
	// end inline asm
	add.s64 	%rd114, %rd95, 2432;
	// begin inline asm
	ld.ca.u32 %r1312, [%rd114];
	// end inline asm
	// begin inline asm
	mov.u32 %r1313, %laneid;
	// end inline asm
	shr.u32 	%r1339, %r5, 5;
	mad.lo.s32 	%r1340, %r1339, 640, %r1313;
	shl.b32 	%r1341, %r1340, 2;
	mov.u32 	%r1342, _ZZN3cub18CUB_300001_SM_10006detail11scan_by_key21DeviceScanByKeyKernelINS2_10policy_hubIPiiiN4cuda3std3__44plusIvEEE10Policy1000ES5_S5_S5_NS0_24ReduceByKeyScanTileStateIiiLb1EEENS8_8equal_toIvEESA_ijiiEEvT0_PT9_T1_T2_T3_iT4_T5_T6_T7_E12temp_storage;
	add.s32 	%r7, %r1342, %r1341;
	st.shared.u32 	[%r7], %r1293;
	st.shared.u32 	[%r7+128], %r1294;
	st.shared.u32 	[%r7+256], %r1295;
	st.shared.u32 	[%r7+384], %r1296;
	st.shared.u32 	[%r7+512], %r1297;
	st.shared.u32 	[%r7+640], %r1298;
	st.shared.u32 	[%r7+768], %r1299;
	st.shared.u32 	[%r7+896], %r1300;
	st.shared.u32 	[%r7+1024], %r1301;
	st.shared.u32 	[%r7+1152], %r1302;
	st.shared.u32 	[%r7+1280], %r1303;
	st.shared.u32 	[%r7+1408], %r1304;
	st.shared.u32 	[%r7+1536], %r1305;
	st.shared.u32 	[%r7+1664], %r1306;
	st.shared.u32 	[%r7+1792], %r1307;
	st.shared.u32 	[%r7+1920], %r1308;
	st.shared.u32 	[%r7+2048], %r1309;
	st.shared.u32 	[%r7+2176], %r1310;
	st.shared.u32 	[%r7+2304], %r1311;
	st.shared.u32 	[%r7+2432], %r1312;
	bar.warp.sync 	-1;
	mad.lo.s32 	%r8, %r1313, 76, %r7;
	ld.shared.v4.u32 	{%r9, %r10, %r11, %r12}, [%r8];
	ld.shared.v4.u32 	{%r13, %r14, %r15, %r16}, [%r8+16];
	ld.shared.v4.u32 	{%r17, %r18, %r19, %r20}, [%r8+32];
	ld.shared.v4.u32 	{%r21, %r22, %r23, %r24}, [%r8+48];
	ld.shared.v4.u32 	{%r25, %r26, %r27, %r28}, [%r8+64];
	bar.sync 	0;
	add.s64 	%rd115, %rd173, %rd138;
	// begin inline asm
	ld.ca.u32 %r1314, [%rd115];
	// end inline asm
	add.s64 	%rd116, %rd115, 128;
	// begin inline asm
	ld.ca.u32 %r1315, [%rd116];
	// end inline asm
	add.s64 	%rd117, %rd115, 256;
	// begin inline asm
	ld.ca.u32 %r1316, [%rd117];
	// end inline asm
	add.s64 	%rd118, %rd115, 384;
	// begin inline asm
	ld.ca.u32 %r1317, [%rd118];
	// end inline asm
	add.s64 	%rd119, %rd115, 512;
	// begin inline asm
	ld.ca.u32 %r1318, [%rd119];
	// end inline asm
	add.s64 	%rd120, %rd115, 640;
	// begin inline asm
	ld.ca.u32 %r1319, [%rd120];
	// end inline asm
	add.s64 	%rd121, %rd115, 768;
	// begin inline asm
	ld.ca.u32 %r1320, [%rd121];
	// end inline asm
	add.s64 	%rd122, %rd115, 896;
	// begin inline asm
	ld.ca.u32 %r1321, [%rd122];
	// end inline asm
	add.s64 	%rd123, %rd115, 1024;
	// begin inline asm
	ld.ca.u32 %r1322, [%rd123];
	// end inline asm
	add.s64 	%rd124, %rd115, 1152;
	// begin inline asm
	ld.ca.u32 %r1323, [%rd124];
	// end inline asm
	add.s64 	%rd125, %rd115, 1280;
	// begin inline asm
	ld.ca.u32 %r1324, [%rd125];
	// end inline asm
	add.s64 	%rd126, %rd115, 1408;
	// begin inline asm
	ld.ca.u32 %r1325, [%rd126];
	// end inline asm
	add.s64 	%rd127, %rd115, 1536;
	// begin inline asm
	ld.ca.u32 %r1326, [%rd127];
	// end inline asm
	add.s64 	%rd128, %rd115, 1664;
	// begin inline asm
	ld.ca.u32 %r1327, [%rd128];
	// end inline asm
	add.s64 	%rd129, %rd115, 1792;
	// begin inline asm
	ld.ca.u32 %r1328, [%rd129];
	// end inline asm
	add.s64 	%rd130, %rd115, 1920;
	// begin inline asm
	ld.ca.u32 %r1329, [%rd130];
	// end inline asm
	add.s64 	%rd131, %rd115, 2048;
	// begin inline asm
	ld.ca.u32 %r1330, [%rd131];
	// end inline asm
	add.s64 	%rd132, %rd115, 2176;
	// begin inline asm
	ld.ca.u32 %r1331, [%rd132];
	// end inline asm
	add.s64 	%rd133, %rd115, 2304;
	// begin inline asm
	ld.ca.u32 %r1332, [%rd133];
	// end inline asm
	add.s64 	%rd134, %rd115, 2432;
	// begin inline asm
	ld.ca.u32 %r1333, [%rd134];
	// end inline asm
	st.shared.u32 	[%r7], %r1314;
	st.shared.u32 	[%r7+128], %r1315;
	st.shared.u32 	[%r7+256], %r1316;
	st.shared.u32 	[%r7+384], %r1317;
	st.shared.u32 	[%r7+512], %r1318;
	st.shared.u32 	[%r7+640], %r1319;
	st.shared.u32 	[%r7+768], %r1320;
	st.shared.u32 	[%r7+896], %r1321;
	st.shared.u32 	[%r7+1024], %r1322;
	st.shared.u32 	[%r7+1152], %r1323;
	st.shared.u32 	[%r7+1280], %r1324;
	st.shared.u32 	[%r7+1408], %r1325;
	st.shared.u32 	[%r7+1536], %r1326;
	st.shared.u32 	[%r7+1664], %r1327;
	st.shared.u32 	[%r7+1792], %r1328;
	st.shared.u32 	[%r7+1920], %r1329;
	st.shared.u32 	[%r7+2048], %r1330;
	st.shared.u32 	[%r7+2176], %r1331;
	st.shared.u32 	[%r7+2304], %r1332;
	st.shared.u32 	[%r7+2432], %r1333;
	bar.warp.sync 	-1;
	ld.shared.v4.u32 	{%r29, %r30, %r31, %r32}, [%r8];
	ld.shared.v4.u32 	{%r33, %r34, %r35, %r36}, [%r8+16];
	ld.shared.v4.u32 	{%r37, %r38, %r39, %r40}, [%r8+32];
	ld.shared.v4.u32 	{%r41, %r42, %r43, %r44}, [%r8+48];
	ld.shared.v4.u32 	{%r45, %r46, %r47, %r48}, [%r8+64];
	bar.sync 	0;
	setp.ne.s32 	%p314, %r4, 0;
	@%p314 bra 	$L__BB19_10;
	shl.b32 	%r1706, %r5, 2;
	add.s32 	%r1708, %r1342, %r1706;
	add.s32 	%r49, %r1708, 1020;
	st.shared.u32 	[%r1708+1020], %r28;
	bar.sync 	0;
	setp.eq.s32 	%p437, %r5, 0;
	mov.b32 	%r2014, 1;
	@%p437 bra 	$L__BB19_4;
	ld.shared.u32 	%r1709, [%r49+-4];
	setp.ne.s32 	%p438, %r1709, %r9;
	selp.u32 	%r2014, 1, 0, %p438;
$L__BB19_4:
	mov.u32 	%r52, %tid.x;
	setp.ne.s32 	%p439, %r9, %r10;
	selp.u32 	%r1770, 1, 0, %p439;
	setp.ne.s32 	%p440, %r10, %r11;
	selp.u32 	%r2012, 1, 0, %p440;
	setp.ne.s32 	%p441, %r11, %r12;
	selp.u32 	%r2011, 1, 0, %p441;
	setp.ne.s32 	%p442, %r12, %r13;
	selp.u32 	%r1771, 1, 0, %p442;
	setp.ne.s32 	%p443, %r13, %r14;
	selp.u32 	%r1772, 1, 0, %p443;
	setp.ne.s32 	%p444, %r14, %r15;
	selp.u32 	%r2008, 1, 0, %p444;
	setp.ne.s32 	%p445, %r15, %r16;
	selp.u32 	%r1773, 1, 0, %p445;
	setp.ne.s32 	%p446, %r16, %r17;
	selp.u32 	%r2006, 1, 0, %p446;
	setp.ne.s32 	%p447, %r17, %r18;
	selp.u32 	%r2005, 1, 0, %p447;
	setp.ne.s32 	%p448, %r18, %r19;
	selp.u32 	%r1774, 1, 0, %p448;
	setp.ne.s32 	%p449, %r19, %r20;
	selp.u32 	%r2003, 1, 0, %p449;
	setp.ne.s32 	%p450, %r20, %r21;
	selp.u32 	%r1775, 1, 0, %p450;
	setp.ne.s32 	%p451, %r21, %r22;
	selp.u32 	%r1776, 1, 0, %p451;
	setp.ne.s32 	%p452, %r22, %r23;
	selp.u32 	%r1777, 1, 0, %p452;
	setp.ne.s32 	%p453, %r23, %r24;
	selp.u32 	%r1999, 1, 0, %p453;
	setp.ne.s32 	%p454, %r24, %r25;
	selp.u32 	%r1778, 1, 0, %p454;
	setp.ne.s32 	%p455, %r25, %r26;
	selp.u32 	%r1779, 1, 0, %p455;
	setp.ne.s32 	%p456, %r26, %r27;
	selp.u32 	%r1996, 1, 0, %p456;
	setp.ne.s32 	%p457, %r27, %r28;
	selp.u32 	%r1995, 1, 0, %p457;
	or.b32  	%r1780, %r2014, %r1770;
	selp.b32 	%r1781, 0, %r29, %p439;
	add.s32 	%r1782, %r30, %r1781;
	or.b32  	%r1783, %r1780, %r2012;
	selp.b32 	%r1784, 0, %r1782, %p440;
	add.s32 	%r1785, %r31, %r1784;
	or.b32  	%r1786, %r1783, %r2011;
	selp.b32 	%r1787, 0, %r1785, %p441;
	add.s32 	%r1788, %r32, %r1787;
	or.b32  	%r1789, %r1786, %r1771;
	selp.b32 	%r1790, 0, %r1788, %p442;
	add.s32 	%r1791, %r33, %r1790;
	or.b32  	%r1792, %r1789, %r1772;
	selp.b32 	%r1793, 0, %r1791, %p443;
	add.s32 	%r1794, %r34, %r1793;
	or.b32  	%r1795, %r1792, %r2008;
	selp.b32 	%r1796, 0, %r1794, %p444;
	add.s32 	%r1797, %r35, %r1796;
	or.b32  	%r1798, %r1795, %r1773;
	selp.b32 	%r1799, 0, %r1797, %p445;
	add.s32 	%r1800, %r36, %r1799;
	or.b32  	%r1801, %r1798, %r2006;
	selp.b32 	%r1802, 0, %r1800, %p446;
	add.s32 	%r1803, %r37, %r1802;
	or.b32  	%r1804, %r1801, %r2005;
	selp.b32 	%r1805, 0, %r1803, %p447;
	add.s32 	%r1806, %r38, %r1805;
	or.b32  	%r1807, %r1804, %r1774;
	selp.b32 	%r1808, 0, %r1806, %p448;
	add.s32 	%r1809, %r39, %r1808;
	or.b32  	%r1810, %r1807, %r2003;
	selp.b32 	%r1811, 0, %r1809, %p449;
	add.s32 	%r1812, %r40, %r1811;
	or.b32  	%r1813, %r1810, %r1775;
	selp.b32 	%r1814, 0, %r1812, %p450;
	add.s32 	%r1815, %r41, %r1814;
	or.b32  	%r1816, %r1813, %r1776;
	selp.b32 	%r1817, 0, %r1815, %p451;
	add.s32 	%r1818, %r42, %r1817;
	or.b32  	%r1819, %r1816, %r1777;
	selp.b32 	%r1820, 0, %r1818, %p452;
	add.s32 	%r1821, %r43, %r1820;
	or.b32  	%r1822, %r1819, %r1999;
	selp.b32 	%r1823, 0, %r1821, %p453;
	add.s32 	%r1824, %r44, %r1823;
	or.b32  	%r1825, %r1822, %r1778;
	selp.b32 	%r1826, 0, %r1824, %p454;
	add.s32 	%r1827, %r45, %r1826;
	or.b32  	%r1828, %r1825, %r1779;
	selp.b32 	%r1829, 0, %r1827, %p455;
	add.s32 	%r1830, %r46, %r1829;
	or.b32  	%r1831, %r1828, %r1996;
	selp.b32 	%r1832, 0, %r1830, %p456;
	add.s32 	%r1833, %r47, %r1832;
	or.b32  	%r1711, %r1831, %r1995;
	selp.b32 	%r1834, 0, %r1833, %p457;
	add.s32 	%r1716, %r48, %r1834;
	mov.b32 	%r1767, 1;
	mov.b32 	%r1768, 0;
	mov.b32 	%r1769, -1;
	// begin inline asm
	shfl.sync.up.b32 %r1710, %r1711, %r1767, %r1768, %r1769;
	// end inline asm
	// begin inline asm
	shfl.sync.up.b32 %r1715, %r1716, %r1767, %r1768, %r1769;
	// end inline asm
	setp.eq.s32 	%p458, %r1711, 0;
	selp.b32 	%r1835, %r1715, 0, %p458;
	setp.lt.s32 	%p459, %r1313, 1;
	selp.b32 	%r1836, 0, %r1835, %p459;
	add.s32 	%r1726, %r1836, %r1716;
	selp.b32 	%r1837, 0, %r1710, %p459;
	or.b32  	%r1721, %r1837, %r1711;
	mov.b32 	%r1727, 2;
	// begin inline asm
	shfl.sync.up.b32 %r1720, %r1721, %r1727, %r1768, %r1769;
	// end inline asm
	// begin inline asm
	shfl.sync.up.b32 %r1725, %r1726, %r1727, %r1768, %r1769;
	// end inline asm
	setp.eq.s32 	%p460, %r1721, 0;
	selp.b32 	%r1838, %r1725, 0, %p460;
	setp.lt.s32 	%p461, %r1313, 2;
	selp.b32 	%r1839, 0, %r1838, %p461;
	add.s32 	%r1736, %r1839, %r1726;
	selp.b32 	%r1840, 0, %r1720, %p461;
	or.b32  	%r1731, %r1840, %r1721;
	mov.b32 	%r1737, 4;
	// begin inline asm
	shfl.sync.up.b32 %r1730, %r1731, %r1737, %r1768, %r1769;
	// end inline asm
	// begin inline asm
	shfl.sync.up.b32 %r1735, %r1736, %r1737, %r1768, %r1769;
	// end inline asm
	setp.eq.s32 	%p462, %r1731, 0;
	selp.b32 	%r1841, %r1735, 0, %p462;
	setp.lt.s32 	%p463, %r1313, 4;
	selp.b32 	%r1842, 0, %r1841, %p463;
	add.s32 	%r1746, %r1842, %r1736;
	selp.b32 	%r1843, 0, %r1730, %p463;
	or.b32  	%r1741, %r1843, %r1731;
	mov.b32 	%r1747, 8;
	// begin inline asm
	shfl.sync.up.b32 %r1740, %r1741, %r1747, %r1768, %r1769;
	// end inline asm
	// begin inline asm
	shfl.sync.up.b32 %r1745, %r1746, %r1747, %r1768, %r1769;
	// end inline asm
	setp.eq.s32 	%p464, %r1741, 0;
	selp.b32 	%r1844, %r1745, 0, %p464;
	setp.lt.s32 	%p465, %r1313, 8;
	selp.b32 	%r1845, 0, %r1844, %p465;
	add.s32 	%r1756, %r1845, %r1746;
	selp.b32 	%r1846, 0, %r1740, %p465;
	or.b32  	%r1751, %r1846, %r1741;
	mov.b32 	%r1757, 16;
	// begin inline asm
	shfl.sync.up.b32 %r1750, %r1751, %r1757, %r1768, %r1769;
	// end inline asm
	// begin inline asm
	shfl.sync.up.b32 %r1755, %r1756, %r1757, %r1768, %r1769;
	// end inline asm
	setp.eq.s32 	%p466, %r1751, 0;
	selp.b32 	%r1847, %r1755, 0, %p466;
	setp.lt.s32 	%p467, %r1313, 16;
	selp.b32 	%r1848, 0, %r1847, %p467;
	add.s32 	%r1766, %r1848, %r1756;
	selp.b32 	%r1849, 0, %r1750, %p467;
	or.b32  	%r1761, %r1849, %r1751;
	// begin inline asm
	shfl.sync.up.b32 %r1760, %r1761, %r1767, %r1768, %r1769;
	// end inline asm
	// begin inline asm
	shfl.sync.up.b32 %r2034, %r1766, %r1767, %r1768, %r1769;
	// end inline asm
	setp.ne.s32 	%p468, %r1313, 31;
	@%p468 bra 	$L__BB19_6;
	shr.u32 	%r1850, %r52, 2;
	and.b32  	%r1851, %r1850, 248;
	mov.u32 	%r1852, _ZZN3cub18CUB_300001_SM_10006detail11scan_by_key21DeviceScanByKeyKernelINS2_10policy_hubIPiiiN4cuda3std3__44plusIvEEE10Policy1000ES5_S5_S5_NS0_24ReduceByKeyScanTileStateIiiLb1EEENS8_8equal_toIvEESA_ijiiEEvT0_PT9_T1_T2_T3_iT4_T5_T6_T7_E12temp_storage;
	add.s32 	%r1853, %r1852, %r1851;
	st.shared.v2.u32 	[%r1853], {%r1761, %r1766};
$L__BB19_6:
	bar.sync 	0;
	ld.shared.v4.u32 	{%r1854, %r1855, %r1856, %r1857}, [_ZZN3cub18CUB_300001_SM_10006detail11scan_by_key21DeviceScanByKeyKernelINS2_10policy_hubIPiiiN4cuda3std3__44plusIvEEE10Policy1000ES5_S5_S5_NS0_24ReduceByKeyScanTileStateIiiLb1EEENS8_8equal_toIvEESA_ijiiEEvT0_PT9_T1_T2_T3_iT4_T5_T6_T7_E12temp_storage];
	shr.u32 	%r1858, %r52, 5;
	or.b32  	%r1859, %r1856, %r1854;
	setp.eq.s32 	%p469, %r1856, 0;
	selp.b32 	%r1860, %r1855, 0, %p469;
	add.s32 	%r1861, %r1860, %r1857;
	setp.eq.s32 	%p470, %r1858, 2;
	selp.b32 	%r1862, %r1861, %r1855, %p470;
	ld.shared.v4.u32 	{%r1863, %r1864, %r1865, %r1866}, [_ZZN3cub18CUB_300001_SM_10006detail11scan_by_key21DeviceScanByKeyKernelINS2_10policy_hubIPiiiN4cuda3std3__44plusIvEEE10Policy1000ES5_S5_S5_NS0_24ReduceByKeyScanTileStateIiiLb1EEENS8_8equal_toIvEESA_ijiiEEvT0_PT9_T1_T2_T3_iT4_T5_T6_T7_E12temp_storage+16];
	or.b32  	%r1867, %r1863, %r1859;
	setp.eq.s32 	%p471, %r1863, 0;
	selp.b32 	%r1868, %r1861, 0, %p471;
	add.s32 	%r1869, %r1868, %r1864;
	setp.eq.s32 	%p472, %r1858, 3;
	selp.b32 	%r1870, %r1869, %r1862, %p472;
	or.b32  	%r1871, %r1865, %r1867;
	setp.eq.s32 	%p473, %r1865, 0;
	selp.b32 	%r1872, %r1869, 0, %p473;
	add.s32 	%r1873, %r1872, %r1866;
	setp.eq.s32 	%p474, %r1858, 4;
	selp.b32 	%r1874, %r1873, %r1870, %p474;
	ld.shared.v4.u32 	{%r1875, %r1876, %r1877, %r1878}, [_ZZN3cub18CUB_300001_SM_10006detail11scan_by_key21DeviceScanByKeyKernelINS2_10policy_hubIPiiiN4cuda3std3__44plusIvEEE10Policy1000ES5_S5_S5_NS0_24ReduceByKeyScanTileStateIiiLb1EEENS8_8equal_toIvEESA_ijiiEEvT0_PT9_T1_T2_T3_iT4_T5_T6_T7_E12temp_storage+32];
	or.b32  	%r1879, %r1875, %r1871;
	setp.eq.s32 	%p475, %r1875, 0;
	selp.b32 	%r1880, %r1873, 0, %p475;
	add.s32 	%r1881, %r1880, %r1876;
	setp.eq.s32 	%p476, %r1858, 5;
	selp.b32 	%r1882, %r1881, %r1874, %p476;
	or.b32  	%r1883, %r1877, %r1879;
	setp.eq.s32 	%p477, %r1877, 0;
	selp.b32 	%r1884, %r1881, 0, %p477;
	add.s32 	%r1885, %r1884, %r1878;
	setp.eq.s32 	%p478, %r1858, 6;
	selp.b32 	%r66, %r1885, %r1882, %p478;
	ld.shared.v2.u32 	{%r1886, %r1887}, [_ZZN3cub18CUB_300001_SM_10006detail11scan_by_key21DeviceScanByKeyKernelINS2_10policy_hubIPiiiN4cuda3std3__44plusIvEEE10Policy1000ES5_S5_S5_NS0_24ReduceByKeyScanTileStateIiiLb1EEENS8_8equal_toIvEESA_ijiiEEvT0_PT9_T1_T2_T3_iT4_T5_T6_T7_E12temp_storage+48];
	or.b32  	%r67, %r1886, %r1883;
	setp.eq.s32 	%p479, %r1886, 0;
	selp.b32 	%r1888, %r1885, 0, %p479;
	add.s32 	%r68, %r1888, %r1887;
	setp.lt.u32 	%p480, %r52, 32;
	@%p480 bra 	$L__BB19_8;
	setp.eq.s32 	%p481, %r1760, 0;
	selp.b32 	%r1889, %r66, 0, %p481;
	add.s32 	%r1890, %r1889, %r2034;
	setp.eq.s32 	%p482, %r1313, 0;
	selp.b32 	%r2034, %r66, %r1890, %p482;
$L__BB19_8:
	setp.ne.s32 	%p483, %r15, %r16;
	selp.u32 	%r2007, 1, 0, %p483;
	setp.ne.s32 	%p484, %r22, %r23;
	selp.u32 	%r2000, 1, 0, %p484;
	setp.ne.s32 	%p485, %r9, %r10;
	selp.u32 	%r2013, 1, 0, %p485;
	setp.ne.s32 	%p486, %r13, %r14;
	selp.u32 	%r2009, 1, 0, %p486;
	setp.ne.s32 	%p487, %r20, %r21;
	selp.u32 	%r2002, 1, 0, %p487;
	setp.ne.s32 	%p488, %r25, %r26;
	selp.u32 	%r1997, 1, 0, %p488;
	setp.ne.s32 	%p489, %r21, %r22;
	selp.u32 	%r2001, 1, 0, %p489;
	setp.ne.s32 	%p490, %r24, %r25;
	selp.u32 	%r1998, 1, 0, %p490;
	setp.ne.s32 	%p491, %r12, %r13;
	selp.u32 	%r2010, 1, 0, %p491;
	setp.ne.s32 	%p492, %r18, %r19;
	selp.u32 	%r2004, 1, 0, %p492;
	setp.ne.s32 	%p493, %r26, %r27;
	setp.ne.s32 	%p494, %r23, %r24;
	setp.ne.s32 	%p495, %r19, %r20;
	setp.ne.s32 	%p496, %r17, %r18;
	setp.ne.s32 	%p497, %r16, %r17;
	setp.ne.s32 	%p498, %r14, %r15;
	setp.ne.s32 	%p499, %r11, %r12;
	setp.ne.s32 	%p500, %r10, %r11;
	setp.ne.s32 	%p501, %r52, 0;
	setp.eq.s32 	%p502, %r52, 0;
	setp.eq.s32 	%p503, %r2014, 0;
	selp.b32 	%r1891, %r2034, 0, %p503;
	selp.b32 	%r1892, 0, %r1891, %p502;
	add.s32 	%r2033, %r1892, %r29;
	selp.b32 	%r1893, 0, %r2033, %p485;
	add.s32 	%r2032, %r30, %r1893;
	selp.b32 	%r1894, 0, %r2032, %p500;
	add.s32 	%r2031, %r31, %r1894;
	selp.b32 	%r1895, 0, %r2031, %p499;
	add.s32 	%r2030, %r32, %r1895;
	selp.b32 	%r1896, 0, %r2030, %p491;
	add.s32 	%r2029, %r33, %r1896;
	selp.b32 	%r1897, 0, %r2029, %p486;
	add.s32 	%r2028, %r34, %r1897;
	selp.b32 	%r1898, 0, %r2028, %p498;
	add.s32 	%r2027, %r35, %r1898;
	selp.b32 	%r1899, 0, %r2027, %p483;
	add.s32 	%r2026, %r36, %r1899;
	selp.b32 	%r1900, 0, %r2026, %p497;
	add.s32 	%r2025, %r37, %r1900;
	selp.b32 	%r1901, 0, %r2025, %p496;
	add.s32 	%r2024, %r38, %r1901;
	selp.b32 	%r1902, 0, %r2024, %p492;
	add.s32 	%r2023, %r39, %r1902;
	selp.b32 	%r1903, 0, %r2023, %p495;
	add.s32 	%r2022, %r40, %r1903;
	selp.b32 	%r1904, 0, %r2022, %p487;
	add.s32 	%r2021, %r41, %r1904;
	selp.b32 	%r1905, 0, %r2021, %p489;
	add.s32 	%r2020, %r42, %r1905;
	selp.b32 	%r1906, 0, %r2020, %p484;
	add.s32 	%r2019, %r43, %r1906;
	selp.b32 	%r1907, 0, %r2019, %p494;
	add.s32 	%r2018, %r44, %r1907;
	selp.b32 	%r1908, 0, %r2018, %p490;
	add.s32 	%r2017, %r45, %r1908;
	selp.b32 	%r1909, 0, %r2017, %p488;
	add.s32 	%r2016, %r46, %r1909;
	selp.b32 	%r2015, 0, %r2016, %p493;
	@%p501 bra 	$L__BB19_32;
	mov.b64 	%rd160, {%r67, %r68};
	add.s64 	%rd159, %rd1, 512;
	mov.b64 	%rd161, 101;
	// begin inline asm
	st.relaxed.gpu.v2.u64 [%rd159], {%rd160, %rd161};
	// end inline asm
	bra.uni 	$L__BB19_32;
$L__BB19_10:
	setp.ne.s32 	%p315, %r5, 0;
	mov.b32 	%r1983, 0;
	@%p315 bra 	$L__BB19_12;
	ld.param.u64 	%rd171, [_ZN3cub18CUB_300001_SM_10006detail11scan_by_key21DeviceScanByKeyKernelINS2_10policy_hubIPiiiN4cuda3std3__44plusIvEEE10Policy1000ES5_S5_S5_NS0_24ReduceByKeyScanTileStateIiiLb1EEENS8_8equal_toIvEESA_ijiiEEvT0_PT9_T1_T2_T3_iT4_T5_T6_T7__param_1];
	cvta.to.global.u64 	%rd139, %rd171;
	mul.wide.u32 	%rd140, %r4, 4;
	add.s64 	%rd141, %rd139, %rd140;
	ld.global.u32 	%r1983, [%rd141];
$L__BB19_12:
	setp.eq.s32 	%p316, %r5, 0;
	shl.b32 	%r1344, %r5, 2;
	add.s32 	%r1346, %r1342, %r1344;
	add.s32 	%r102, %r1346, 1020;
	st.shared.u32 	[%r1346+1020], %r28;
	bar.sync 	0;
	@%p316 bra 	$L__BB19_14;
	ld.shared.u32 	%r1983, [%r102+-4];
$L__BB19_14:
	mov.u32 	%r105, %tid.x;
	shr.u32 	%r106, %r105, 5;
	setp.ne.s32 	%p317, %r1983, %r9;
	setp.ne.s32 	%p318, %r9, %r10;
	setp.ne.s32 	%p319, %r10, %r11;
	setp.ne.s32 	%p320, %r11, %r12;
	setp.ne.s32 	%p321, %r12, %r13;
	setp.ne.s32 	%p322, %r13, %r14;
	setp.ne.s32 	%p323, %r14, %r15;
	setp.ne.s32 	%p324, %r15, %r16;
	setp.ne.s32 	%p325, %r16, %r17;
	setp.ne.s32 	%p326, %r17, %r18;
	setp.ne.s32 	%p327, %r18, %r19;
	setp.ne.s32 	%p328, %r19, %r20;
	setp.ne.s32 	%p329, %r20, %r21;
	setp.ne.s32 	%p330, %r21, %r22;
	setp.ne.s32 	%p331, %r22, %r23;
	setp.ne.s32 	%p332, %r23, %r24;
	setp.ne.s32 	%p333, %r24, %r25;
	setp.ne.s32 	%p334, %r25, %r26;
	setp.ne.s32 	%p335, %r26, %r27;
	setp.ne.s32 	%p336, %r27, %r28;
	selp.u32 	%r1995, 1, 0, %p336;
	or.pred  	%p337, %p318, %p317;
	selp.b32 	%r1407, 0, %r29, %p318;
	add.s32 	%r1408, %r30, %r1407;
	or.pred  	%p338, %p337, %p319;
	selp.b32 	%r1409, 0, %r1408, %p319;
	add.s32 	%r1410, %r31, %r1409;
	or.pred  	%p339, %p338, %p320;
	selp.b32 	%r1411, 0, %r1410, %p320;
	add.s32 	%r1412, %r32, %r1411;
	or.pred  	%p340, %p339, %p321;
	selp.b32 	%r1413, 0, %r1412, %p321;
	add.s32 	%r1414, %r33, %r1413;
	or.pred  	%p341, %p340, %p322;
	selp.b32 	%r1415, 0, %r1414, %p322;
	add.s32 	%r1416, %r34, %r1415;
	or.pred  	%p342, %p341, %p323;
	selp.b32 	%r1417, 0, %r1416, %p323;
	add.s32 	%r1418, %r35, %r1417;
	or.pred  	%p343, %p342, %p324;
	selp.b32 	%r1419, 0, %r1418, %p324;
	add.s32 	%r1420, %r36, %r1419;
	or.pred  	%p344, %p343, %p325;
	selp.b32 	%r1421, 0, %r1420, %p325;
	add.s32 	%r1422, %r37, %r1421;
	or.pred  	%p345, %p344, %p326;
	selp.b32 	%r1423, 0, %r1422, %p326;
	add.s32 	%r1424, %r38, %r1423;
	or.pred  	%p346, %p345, %p327;
	selp.b32 	%r1425, 0, %r1424, %p327;
	add.s32 	%r1426, %r39, %r1425;
	or.pred  	%p347, %p346, %p328;
	selp.b32 	%r1427, 0, %r1426, %p328;
	add.s32 	%r1428, %r40, %r1427;
	or.pred  	%p348, %p347, %p329;
	selp.b32 	%r1429, 0, %r1428, %p329;
	add.s32 	%r1430, %r41, %r1429;
	or.pred  	%p349, %p348, %p330;
	selp.b32 	%r1431, 0, %r1430, %p330;
	add.s32 	%r1432, %r42, %r1431;
	or.pred  	%p350, %p349, %p331;
	selp.b32 	%r1433, 0, %r1432, %p331;
	add.s32 	%r1434, %r43, %r1433;
	or.pred  	%p351, %p350, %p332;
	selp.b32 	%r1435, 0, %r1434, %p332;
	add.s32 	%r1436, %r44, %r1435;
	or.pred  	%p352, %p351, %p333;
	selp.b32 	%r1437, 0, %r1436, %p333;
	add.s32 	%r1438, %r45, %r1437;
	or.pred  	%p353, %p352, %p334;
	selp.b32 	%r1439, 0, %r1438, %p334;
	add.s32 	%r1440, %r46, %r1439;
	or.pred  	%p354, %p353, %p335;
	selp.b32 	%r1441, 0, %r1440, %p335;
	add.s32 	%r1442, %r47, %r1441;
	or.pred  	%p355, %p354, %p336;
	selp.u32 	%r1348, 1, 0, %p355;
	selp.b32 	%r1443, 0, %r1442, %p336;
	add.s32 	%r1353, %r48, %r1443;
	mov.b32 	%r1404, 1;
	mov.b32 	%r1405, 0;
	mov.b32 	%r1406, -1;
	// begin inline asm
	shfl.sync.up.b32 %r1347, %r1348, %r1404, %r1405, %r1406;
	// end inline asm
	// begin inline asm
	shfl.sync.up.b32 %r1352, %r1353, %r1404, %r1405, %r1406;
	// end inline asm
	selp.b32 	%r1444, 0, %r1352, %p355;
	setp.lt.s32 	%p356, %r1313, 1;
	selp.b32 	%r1445, 0, %r1347, %p356;
	or.b32  	%r1358, %r1445, %r1348;
	selp.b32 	%r1446, 0, %r1444, %p356;
	add.s32 	%r1363, %r1446, %r1353;
	mov.b32 	%r1364, 2;
	// begin inline asm
	shfl.sync.up.b32 %r1357, %r1358, %r1364, %r1405, %r1406;
	// end inline asm
	// begin inline asm
	shfl.sync.up.b32 %r1362, %r1363, %r1364, %r1405, %r1406;
	// end inline asm
	setp.eq.s32 	%p357, %r1358, 0;
	selp.b32 	%r1447, %r1362, 0, %p357;
	setp.lt.s32 	%p358, %r1313, 2;
	selp.b32 	%r1448, 0, %r1357, %p358;
	or.b32  	%r1368, %r1448, %r1358;
	selp.b32 	%r1449, 0, %r1447, %p358;
	add.s32 	%r1373, %r1449, %r1363;
	mov.b32 	%r1374, 4;
	// begin inline asm
	shfl.sync.up.b32 %r1367, %r1368, %r1374, %r1405, %r1406;
	// end inline asm
	// begin inline asm
	shfl.sync.up.b32 %r1372, %r1373, %r1374, %r1405, %r1406;
	// end inline asm
	setp.eq.s32 	%p359, %r1368, 0;
	selp.b32 	%r1450, %r1372, 0, %p359;
	setp.lt.s32 	%p360, %r1313, 4;
	selp.b32 	%r1451, 0, %r1367, %p360;
	or.b32  	%r1378, %r1451, %r1368;
	selp.b32 	%r1452, 0, %r1450, %p360;
	add.s32 	%r1383, %r1452, %r1373;
	mov.b32 	%r1384, 8;
	// begin inline asm
	shfl.sync.up.b32 %r1377, %r1378, %r1384, %r1405, %r1406;
	// end inline asm
	// begin inline asm
	shfl.sync.up.b32 %r1382, %r1383, %r1384, %r1405, %r1406;
	// end inline asm
	setp.eq.s32 	%p361, %r1378, 0;
	selp.b32 	%r1453, %r1382, 0, %p361;
	setp.lt.s32 	%p362, %r1313, 8;
	selp.b32 	%r1454, 0, %r1377, %p362;
	or.b32  	%r1388, %r1454, %r1378;
	selp.b32 	%r1455, 0, %r1453, %p362;
	add.s32 	%r1393, %r1455, %r1383;
	mov.b32 	%r1394, 16;
	// begin inline asm
	shfl.sync.up.b32 %r1387, %r1388, %r1394, %r1405, %r1406;
	// end inline asm
	// begin inline asm
	shfl.sync.up.b32 %r1392, %r1393, %r1394, %r1405, %r1406;
	// end inline asm
	setp.eq.s32 	%p363, %r1388, 0;
	selp.b32 	%r1456, %r1392, 0, %p363;
	setp.lt.s32 	%p364, %r1313, 16;
	selp.b32 	%r1457, 0, %r1387, %p364;
	or.b32  	%r1398, %r1457, %r1388;
	selp.b32 	%r1458, 0, %r1456, %p364;
	add.s32 	%r1403, %r1458, %r1393;
	// begin inline asm
	shfl.sync.up.b32 %r1993, %r1398, %r1404, %r1405, %r1406;
	// end inline asm
	// begin inline asm
	shfl.sync.up.b32 %r1994, %r1403, %r1404, %r1405, %r1406;
	// end inline asm
	setp.ne.s32 	%p365, %r1313, 31;
	@%p365 bra 	$L__BB19_16;
	shl.b32 	%r1459, %r106, 3;
	mov.u32 	%r1460, _ZZN3cub18CUB_300001_SM_10006detail11scan_by_key21DeviceScanByKeyKernelINS2_10policy_hubIPiiiN4cuda3std3__44plusIvEEE10Policy1000ES5_S5_S5_NS0_24ReduceByKeyScanTileStateIiiLb1EEENS8_8equal_toIvEESA_ijiiEEvT0_PT9_T1_T2_T3_iT4_T5_T6_T7_E12temp_storage;
	add.s32 	%r1461, %r1460, %r1459;
	st.shared.v2.u32 	[%r1461], {%r1398, %r1403};
$L__BB19_16:
	bar.sync 	0;
	ld.shared.v4.u32 	{%r1462, %r1463, %r1464, %r1465}, [_ZZN3cub18CUB_300001_SM_10006detail11scan_by_key21DeviceScanByKeyKernelINS2_10policy_hubIPiiiN4cuda3std3__44plusIvEEE10Policy1000ES5_S5_S5_NS0_24ReduceByKeyScanTileStateIiiLb1EEENS8_8equal_toIvEESA_ijiiEEvT0_PT9_T1_T2_T3_iT4_T5_T6_T7_E12temp_storage];
	or.b32  	%r1466, %r1464, %r1462;
	setp.eq.s32 	%p366, %r1464, 0;
	selp.b32 	%r1467, %r1463, 0, %p366;
	add.s32 	%r1468, %r1467, %r1465;
	setp.eq.s32 	%p367, %r106, 2;
	selp.b32 	%r1469, %r1466, %r1462, %p367;
	selp.b32 	%r1470, %r1468, %r1463, %p367;
	ld.shared.v4.u32 	{%r1471, %r1472, %r1473, %r1474}, [_ZZN3cub18CUB_300001_SM_10006detail11scan_by_key21DeviceScanByKeyKernelINS2_10policy_hubIPiiiN4cuda3std3__44plusIvEEE10Policy1000ES5_S5_S5_NS0_24ReduceByKeyScanTileStateIiiLb1EEENS8_8equal_toIvEESA_ijiiEEvT0_PT9_T1_T2_T3_iT4_T5_T6_T7_E12temp_storage+16];
	or.b32  	%r1475, %r1471, %r1466;
	setp.eq.s32 	%p368, %r1471, 0;
	selp.b32 	%r1476, %r1468, 0, %p368;
	add.s32 	%r1477, %r1476, %r1472;
	setp.eq.s32 	%p369, %r106, 3;
	selp.b32 	%r1478, %r1475, %r1469, %p369;
	selp.b32 	%r1479, %r1477, %r1470, %p369;
	or.b32  	%r1480, %r1473, %r1475;
	setp.eq.s32 	%p370, %r1473, 0;
	selp.b32 	%r1481, %r1477, 0, %p370;
	add.s32 	%r1482, %r1481, %r1474;
	setp.eq.s32 	%p371, %r106, 4;
	selp.b32 	%r1483, %r1480, %r1478, %p371;
	selp.b32 	%r1484, %r1482, %r1479, %p371;
	ld.shared.v4.u32 	{%r1485, %r1486, %r1487, %r1488}, [_ZZN3cub18CUB_300001_SM_10006detail11scan_by_key21DeviceScanByKeyKernelINS2_10policy_hubIPiiiN4cuda3std3__44plusIvEEE10Policy1000ES5_S5_S5_NS0_24ReduceByKeyScanTileStateIiiLb1EEENS8_8equal_toIvEESA_ijiiEEvT0_PT9_T1_T2_T3_iT4_T5_T6_T7_E12temp_storage+32];
	or.b32  	%r1489, %r1485, %r1480;
	setp.eq.s32 	%p372, %r1485, 0;
	selp.b32 	%r1490, %r1482, 0, %p372;
	add.s32 	%r1491, %r1490, %r1486;
	setp.eq.s32 	%p373, %r106, 5;
	selp.b32 	%r1492, %r1489, %r1483, %p373;
	selp.b32 	%r1493, %r1491, %r1484, %p373;
	or.b32  	%r1494, %r1487, %r1489;
	setp.eq.s32 	%p374, %r1487, 0;
	selp.b32 	%r1495, %r1491, 0, %p374;
	add.s32 	%r1496, %r1495, %r1488;
	setp.eq.s32 	%p375, %r106, 6;
	selp.b32 	%r112, %r1494, %r1492, %p375;
	selp.b32 	%r113, %r1496, %r1493, %p375;
	ld.shared.v2.u32 	{%r1497, %r1498}, [_ZZN3cub18CUB_300001_SM_10006detail11scan_by_key21DeviceScanByKeyKernelINS2_10policy_hubIPiiiN4cuda3std3__44plusIvEEE10Policy1000ES5_S5_S5_NS0_24ReduceByKeyScanTileStateIiiLb1EEENS8_8equal_toIvEESA_ijiiEEvT0_PT9_T1_T2_T3_iT4_T5_T6_T7_E12temp_storage+48];
	or.b32  	%r114, %r1497, %r1494;
	setp.eq.s32 	%p376, %r1497, 0;
	selp.b32 	%r1499, %r1496, 0, %p376;
	add.s32 	%r115, %r1499, %r1498;
	setp.lt.u32 	%p377, %r105, 32;
	@%p377 bra 	$L__BB19_18;
	setp.eq.s32 	%p378, %r1993, 0;
	selp.b32 	%r1500, %r113, 0, %p378;
	add.s32 	%r1501, %r1500, %r1994;
	setp.eq.s32 	%p379, %r1313, 0;
	selp.b32 	%r1502, 0, %r1993, %p379;
	or.b32  	%r1993, %r112, %r1502;
	selp.b32 	%r1994, %r113, %r1501, %p379;
	bra.uni 	$L__BB19_31;
$L__BB19_18:
	setp.ne.s32 	%p380, %r105, 0;
	mov.u32 	%r1991, %ctaid.x;
	mul.wide.u32 	%rd142, %r1991, 16;
	add.s64 	%rd2, %rd1, %rd142;
	@%p380 bra 	$L__BB19_20;
	st.shared.u32 	[_ZZN3cub18CUB_300001_SM_10006detail11scan_by_key21DeviceScanByKeyKernelINS2_10policy_hubIPiiiN4cuda3std3__44plusIvEEE10Policy1000ES5_S5_S5_NS0_24ReduceByKeyScanTileStateIiiLb1EEENS8_8equal_toIvEESA_ijiiEEvT0_PT9_T1_T2_T3_iT4_T5_T6_T7_E12temp_storage+116], %r114;
	st.shared.u32 	[_ZZN3cub18CUB_300001_SM_10006detail11scan_by_key21DeviceScanByKeyKernelINS2_10policy_hubIPiiiN4cuda3std3__44plusIvEEE10Policy1000ES5_S5_S5_NS0_24ReduceByKeyScanTileStateIiiLb1EEENS8_8equal_toIvEESA_ijiiEEvT0_PT9_T1_T2_T3_iT4_T5_T6_T7_E12temp_storage+120], %r115;
	mov.b64 	%rd144, {%r114, %r115};
	add.s64 	%rd143, %rd2, 512;
	mov.b64 	%rd145, 100;
	// begin inline asm
	st.relaxed.gpu.v2.u64 [%rd143], {%rd144, %rd145};
	// end inline asm
$L__BB19_20:
	not.b32 	%r119, %r105;
	mov.b32 	%r1503, 280;
	// begin inline asm
	nanosleep.u32 %r1503;
	// end inline asm
	mov.b32 	%r1985, 928;
	mul.wide.s32 	%rd149, %r119, 16;
	add.s64 	%rd150, %rd2, %rd149;
	add.s64 	%rd148, %rd150, 512;
$L__BB19_21:
	shr.u32 	%r122, %r1985, 1;
	mul.lo.s32 	%r1506, %r1991, 16807;
	and.b32  	%r1991, %r1506, 2147483647;
	sub.s32 	%r1507, %r1985, %r122;
	add.s32 	%r1508, %r1507, 1;
	rem.u32 	%r1509, %r1991, %r1508;
	add.s32 	%r1505, %r1509, %r122;
	// begin inline asm
	nanosleep.u32 %r1505;
	// end inline asm
	// begin inline asm
	ld.relaxed.gpu.v2.u64 {%rd146, %rd176}, [%rd148];
	// end inline asm
	setp.eq.s64 	%p381, %rd176, 99;
	mov.b32 	%r1510, -1;
	vote.sync.any.pred 	%p382, %p381, %r1510;
	mov.u32 	%r1985, %r122;
	@%p382 bra 	$L__BB19_21;
	mov.b64 	{%r1514, %r1519}, %rd146;
	setp.eq.s64 	%p383, %rd176, 101;
	mov.b32 	%r1562, -1;
	vote.sync.ballot.b32 	%r1564, %p383, %r1562;
	// begin inline asm
	mov.u32 %r1512, %lanemask_ge;
	// end inline asm
	and.b32  	%r1565, %r1564, %r1512;
	or.b32  	%r1566, %r1565, -2147483648;
	add.s32 	%r1567, %r1566, -1;
	not.b32 	%r1568, %r1566;
	and.b32  	%r1569, %r1568, %r1567;
	popc.b32 	%r1516, %r1569;
	mov.b32 	%r1520, 1;
	// begin inline asm
	shfl.sync.down.b32 %r1513, %r1514, %r1520, %r1516, %r1562;
	// end inline asm
	// begin inline asm
	shfl.sync.down.b32 %r1518, %r1519, %r1520, %r1516, %r1562;
	// end inline asm
	setp.lt.s32 	%p385, %r1313, %r1516;
	setp.eq.s32 	%p386, %r1514, 0;
	selp.b32 	%r1570, %r1513, 0, %p385;
	or.b32  	%r1524, %r1570, %r1514;
	selp.b32 	%r1571, %r1518, 0, %p386;
	selp.b32 	%r1572, %r1571, 0, %p385;
	add.s32 	%r1529, %r1572, %r1519;
	mov.b32 	%r1530, 2;
	// begin inline asm
	shfl.sync.down.b32 %r1523, %r1524, %r1530, %r1516, %r1562;
	// end inline asm
	// begin inline asm
	shfl.sync.down.b32 %r1528, %r1529, %r1530, %r1516, %r1562;
	// end inline asm
	add.s32 	%r1573, %r1313, 2;
	setp.gt.s32 	%p387, %r1573, %r1516;
	setp.eq.s32 	%p388, %r1524, 0;
	selp.b32 	%r1574, %r1528, 0, %p388;
	selp.b32 	%r1575, 0, %r1523, %p387;
	or.b32  	%r1534, %r1524, %r1575;
	selp.b32 	%r1576, 0, %r1574, %p387;
	add.s32 	%r1539, %r1576, %r1529;
	mov.b32 	%r1540, 4;
	// begin inline asm
	shfl.sync.down.b32 %r1533, %r1534, %r1540, %r1516, %r1562;
	// end inline asm
	// begin inline asm
	shfl.sync.down.b32 %r1538, %r1539, %r1540, %r1516, %r1562;
	// end inline asm
	add.s32 	%r1577, %r1313, 4;
	setp.gt.s32 	%p389, %r1577, %r1516;
	setp.eq.s32 	%p390, %r1534, 0;
	selp.b32 	%r1578, %r1538, 0, %p390;
	selp.b32 	%r1579, 0, %r1533, %p389;
	or.b32  	%r1544, %r1534, %r1579;
	selp.b32 	%r1580, 0, %r1578, %p389;
	add.s32 	%r1549, %r1539, %r1580;
	mov.b32 	%r1550, 8;
	// begin inline asm
	shfl.sync.down.b32 %r1543, %r1544, %r1550, %r1516, %r1562;
	// end inline asm
	// begin inline asm
	shfl.sync.down.b32 %r1548, %r1549, %r1550, %r1516, %r1562;
	// end inline asm
	add.s32 	%r1581, %r1313, 8;
	setp.gt.s32 	%p391, %r1581, %r1516;
	setp.eq.s32 	%p392, %r1544, 0;
	selp.b32 	%r1582, %r1548, 0, %p392;
	selp.b32 	%r1583, 0, %r1543, %p391;
	or.b32  	%r1554, %r1544, %r1583;
	selp.b32 	%r1584, 0, %r1582, %p391;
	add.s32 	%r1559, %r1549, %r1584;
	mov.b32 	%r1560, 16;
	// begin inline asm
	shfl.sync.down.b32 %r1553, %r1554, %r1560, %r1516, %r1562;
	// end inline asm
	// begin inline asm
	shfl.sync.down.b32 %r1558, %r1559, %r1560, %r1516, %r1562;
	// end inline asm
	add.s32 	%r1585, %r1313, 16;
	setp.gt.s32 	%p393, %r1585, %r1516;
	setp.eq.s32 	%p394, %r1554, 0;
	selp.b32 	%r1586, %r1558, 0, %p394;
	selp.b32 	%r1587, 0, %r1553, %p393;
	or.b32  	%r1989, %r1587, %r1554;
	selp.b32 	%r1588, 0, %r1586, %p393;
	add.s32 	%r1988, %r1559, %r1588;
	add.s64 	%rd5, %rd1, 512;
	mov.u32 	%r1589, %tid.x;
	not.b32 	%r1590, %r1589;
	mov.u32 	%r1591, %ctaid.x;
	add.s32 	%r1990, %r1591, %r1590;
	mov.b32 	%r1987, 928;
$L__BB19_23:
	setp.ne.s64 	%p395, %rd176, 101;
	mov.b32 	%r1592, -1;
	vote.sync.all.pred 	%p396, %p395, %r1592;
	not.pred 	%p397, %p396;
	@%p397 bra 	$L__BB19_27;
	shr.u32 	%r1987, %r1987, 1;
	mul.wide.s32 	%rd157, %r1990, 16;
	add.s64 	%rd158, %rd5, %rd157;
	add.s64 	%rd156, %rd158, -512;
	mov.u32 	%r1992, %r1987;
$L__BB19_25:
	shr.u32 	%r136, %r1992, 1;
	mul.lo.s32 	%r1621, %r1991, 16807;
	and.b32  	%r1991, %r1621, 2147483647;
	sub.s32 	%r1622, %r1992, %r136;
	add.s32 	%r1623, %r1622, 1;
	rem.u32 	%r1624, %r1991, %r1623;
	add.s32 	%r1620, %r1624, %r136;
	// begin inline asm
	nanosleep.u32 %r1620;
	// end inline asm
	// begin inline asm
	ld.relaxed.gpu.v2.u64 {%rd154, %rd176}, [%rd156];
	// end inline asm
	setp.eq.s64 	%p422, %rd176, 99;
	mov.b32 	%r1625, -1;
	vote.sync.any.pred 	%p423, %p422, %r1625;
	mov.u32 	%r1992, %r136;
	@%p423 bra 	$L__BB19_25;
	mov.b64 	{%r1628, %r1633}, %rd154;
	setp.eq.s64 	%p424, %rd176, 101;
	mov.b32 	%r1676, -1;
	vote.sync.ballot.b32 	%r1677, %p424, %r1676;
	and.b32  	%r1678, %r1677, %r1512;
	or.b32  	%r1679, %r1678, -2147483648;
	add.s32 	%r1680, %r1679, -1;
	not.b32 	%r1681, %r1679;
	and.b32  	%r1682, %r1681, %r1680;
	popc.b32 	%r1630, %r1682;
	mov.b32 	%r1634, 1;
	// begin inline asm
	shfl.sync.down.b32 %r1627, %r1628, %r1634, %r1630, %r1676;
	// end inline asm
	// begin inline asm
	shfl.sync.down.b32 %r1632, %r1633, %r1634, %r1630, %r1676;
	// end inline asm
	setp.lt.s32 	%p426, %r1313, %r1630;
	setp.eq.s32 	%p427, %r1628, 0;
	selp.b32 	%r1683, %r1627, 0, %p426;
	or.b32  	%r1638, %r1683, %r1628;
	selp.b32 	%r1684, %r1632, 0, %p427;
	selp.b32 	%r1685, %r1684, 0, %p426;
	add.s32 	%r1643, %r1685, %r1633;
	mov.b32 	%r1644, 2;
	// begin inline asm
	shfl.sync.down.b32 %r1637, %r1638, %r1644, %r1630, %r1676;
	// end inline asm
	// begin inline asm
	shfl.sync.down.b32 %r1642, %r1643, %r1644, %r1630, %r1676;
	// end inline asm
	add.s32 	%r1686, %r1313, 2;
	setp.gt.s32 	%p428, %r1686, %r1630;
	setp.eq.s32 	%p429, %r1638, 0;
	selp.b32 	%r1687, %r1642, 0, %p429;
	selp.b32 	%r1688, 0, %r1637, %p428;
	or.b32  	%r1648, %r1638, %r1688;
	selp.b32 	%r1689, 0, %r1687, %p428;
	add.s32 	%r1653, %r1689, %r1643;
	mov.b32 	%r1654, 4;
	// begin inline asm
	shfl.sync.down.b32 %r1647, %r1648, %r1654, %r1630, %r1676;
	// end inline asm
	// begin inline asm
	shfl.sync.down.b32 %r1652, %r1653, %r1654, %r1630, %r1676;
	// end inline asm
	add.s32 	%r1690, %r1313, 4;
	setp.gt.s32 	%p430, %r1690, %r1630;
	setp.eq.s32 	%p431, %r1648, 0;
	selp.b32 	%r1691, %r1652, 0, %p431;
	selp.b32 	%r1692, 0, %r1647, %p430;
	or.b32  	%r1658, %r1648, %r1692;
	selp.b32 	%r1693, 0, %r1691, %p430;
	add.s32 	%r1663, %r1653, %r1693;
	mov.b32 	%r1664, 8;
	// begin inline asm
	shfl.sync.down.b32 %r1657, %r1658, %r1664, %r1630, %r1676;
	// end inline asm
	// begin inline asm
	shfl.sync.down.b32 %r1662, %r1663, %r1664, %r1630, %r1676;
	// end inline asm
	add.s32 	%r1694, %r1313, 8;
	setp.gt.s32 	%p432, %r1694, %r1630;
	setp.eq.s32 	%p433, %r1658, 0;
	selp.b32 	%r1695, %r1662, 0, %p433;
	selp.b32 	%r1696, 0, %r1657, %p432;
	or.b32  	%r1668, %r1658, %r1696;
	selp.b32 	%r1697, 0, %r1695, %p432;
	add.s32 	%r1673, %r1663, %r1697;
	mov.b32 	%r1674, 16;
	// begin inline asm
	shfl.sync.down.b32 %r1667, %r1668, %r1674, %r1630, %r1676;
	// end inline asm
	// begin inline asm
	shfl.sync.down.b32 %r1672, %r1673, %r1674, %r1630, %r1676;
	// end inline asm
	add.s32 	%r1698, %r1313, 16;
	setp.gt.s32 	%p434, %r1698, %r1630;
	setp.eq.s32 	%p435, %r1668, 0;
	selp.b32 	%r1699, %r1672, 0, %p435;
	selp.b32 	%r1700, 0, %r1667, %p434;
	selp.b32 	%r1701, 0, %r1699, %p434;
	add.s32 	%r1702, %r1673, %r1701;
	or.b32  	%r1703, %r1700, %r1989;
	or.b32  	%r138, %r1703, %r1668;
	setp.eq.s32 	%p436, %r1989, 0;
	selp.b32 	%r1704, %r1702, 0, %p436;
	add.s32 	%r1988, %r1704, %r1988;
	add.s32 	%r1990, %r1990, -32;
	mov.u32 	%r1989, %r138;
	bra.uni 	$L__BB19_23;
$L__BB19_27:
	mov.u32 	%r1594, %tid.x;
	setp.ne.s32 	%p398, %r1594, 0;
	@%p398 bra 	$L__BB19_29;
	or.b32  	%r1595, %r1989, %r114;
	setp.eq.s32 	%p399, %r114, 0;
	selp.b32 	%r1596, %r1988, 0, %p399;
	add.s32 	%r1597, %r1596, %r115;
	mov.b64 	%rd152, {%r1595, %r1597};
	add.s64 	%rd151, %rd2, 512;
	mov.b64 	%rd153, 101;
	// begin inline asm
	st.relaxed.gpu.v2.u64 [%rd151], {%rd152, %rd153};
	// end inline asm
	st.shared.u32 	[_ZZN3cub18CUB_300001_SM_10006detail11scan_by_key21DeviceScanByKeyKernelINS2_10policy_hubIPiiiN4cuda3std3__44plusIvEEE10Policy1000ES5_S5_S5_NS0_24ReduceByKeyScanTileStateIiiLb1EEENS8_8equal_toIvEESA_ijiiEEvT0_PT9_T1_T2_T3_iT4_T5_T6_T7_E12temp_storage+100], %r1989;
	st.shared.v2.u32 	[_ZZN3cub18CUB_300001_SM_10006detail11scan_by_key21DeviceScanByKeyKernelINS2_10policy_hubIPiiiN4cuda3std3__44plusIvEEE10Policy1000ES5_S5_S5_NS0_24ReduceByKeyScanTileStateIiiLb1EEENS8_8equal_toIvEESA_ijiiEEvT0_PT9_T1_T2_T3_iT4_T5_T6_T7_E12temp_storage+104], {%r1988, %r1595};
	st.shared.u32 	[_ZZN3cub18CUB_300001_SM_10006detail11scan_by_key21DeviceScanByKeyKernelINS2_10policy_hubIPiiiN4cuda3std3__44plusIvEEE10Policy1000ES5_S5_S5_NS0_24ReduceByKeyScanTileStateIiiLb1EEENS8_8equal_toIvEESA_ijiiEEvT0_PT9_T1_T2_T3_iT4_T5_T6_T7_E12temp_storage+112], %r1597;
$L__BB19_29:
	setp.ne.s32 	%p400, %r1313, 0;
	@%p400 bra 	$L__BB19_31;
	st.shared.v2.u32 	[_ZZN3cub18CUB_300001_SM_10006detail11scan_by_key21DeviceScanByKeyKernelINS2_10policy_hubIPiiiN4cuda3std3__44plusIvEEE10Policy1000ES5_S5_S5_NS0_24ReduceByKeyScanTileStateIiiLb1EEENS8_8equal_toIvEESA_ijiiEEvT0_PT9_T1_T2_T3_iT4_T5_T6_T7_E12temp_storage+64], {%r1989, %r1988};
	mov.u32 	%r1993, %r1989;
	mov.u32 	%r1994, %r1988;
$L__BB19_31:
	setp.ne.s32 	%p401, %r26, %r27;
	selp.u32 	%r1996, 1, 0, %p401;
	setp.ne.s32 	%p402, %r25, %r26;
	selp.u32 	%r1997, 1, 0, %p402;
	setp.ne.s32 	%p403, %r24, %r25;
	selp.u32 	%r1998, 1, 0, %p403;
	setp.ne.s32 	%p404, %r23, %r24;
	selp.u32 	%r1999, 1, 0, %p404;
	setp.ne.s32 	%p405, %r22, %r23;
	selp.u32 	%r2000, 1, 0, %p405;
	setp.ne.s32 	%p406, %r21, %r22;
	selp.u32 	%r2001, 1, 0, %p406;
	setp.ne.s32 	%p407, %r20, %r21;
	selp.u32 	%r2002, 1, 0, %p407;
	setp.ne.s32 	%p408, %r19, %r20;
	selp.u32 	%r2003, 1, 0, %p408;
	setp.ne.s32 	%p409, %r18, %r19;
	selp.u32 	%r2004, 1, 0, %p409;
	setp.ne.s32 	%p410, %r17, %r18;
	selp.u32 	%r2005, 1, 0, %p410;
	setp.ne.s32 	%p411, %r16, %r17;
	selp.u32 	%r2006, 1, 0, %p411;
	setp.ne.s32 	%p412, %r15, %r16;
	selp.u32 	%r2007, 1, 0, %p412;
	setp.ne.s32 	%p413, %r14, %r15;
	selp.u32 	%r2008, 1, 0, %p413;
	setp.ne.s32 	%p414, %r13, %r14;
	selp.u32 	%r2009, 1, 0, %p414;
	setp.ne.s32 	%p415, %r12, %r13;
	selp.u32 	%r2010, 1, 0, %p415;
	setp.ne.s32 	%p416, %r1983, %r9;
	selp.u32 	%r2014, 1, 0, %p416;
	setp.ne.s32 	%p417, %r11, %r12;
	selp.u32 	%r2011, 1, 0, %p417;
	setp.ne.s32 	%p418, %r9, %r10;
	selp.u32 	%r2013, 1, 0, %p418;
	setp.ne.s32 	%p419, %r10, %r11;
	selp.u32 	%r2012, 1, 0, %p419;
	mov.u32 	%r1598, %tid.x;
	setp.eq.s32 	%p420, %r1598, 0;
	bar.sync 	0;
	ld.shared.u32 	%r1599, [_ZZN3cub18CUB_300001_SM_10006detail11scan_by_key21DeviceScanByKeyKernelINS2_10policy_hubIPiiiN4cuda3std3__44plusIvEEE10Policy1000ES5_S5_S5_NS0_24ReduceByKeyScanTileStateIiiLb1EEENS8_8equal_toIvEESA_ijiiEEvT0_PT9_T1_T2_T3_iT4_T5_T6_T7_E12temp_storage+68];
	setp.eq.s32 	%p421, %r1993, 0;
	selp.b32 	%r1600, %r1599, 0, %p421;
	selp.b32 	%r1601, 0, %r1600, %p420;
	add.s32 	%r2034, %r1994, %r1601;
	selp.b32 	%r1602, 0, %r2034, %p416;
	add.s32 	%r2033, %r1602, %r29;
	selp.b32 	%r1603, 0, %r2033, %p418;
	add.s32 	%r2032, %r30, %r1603;
	selp.b32 	%r1604, 0, %r2032, %p419;
	add.s32 	%r2031, %r31, %r1604;
	selp.b32 	%r1605, 0, %r2031, %p417;
	add.s32 	%r2030, %r32, %r1605;
	selp.b32 	%r1606, 0, %r2030, %p415;
	add.s32 	%r2029, %r33, %r1606;
	selp.b32 	%r1607, 0, %r2029, %p414;
	add.s32 	%r2028, %r34, %r1607;
	selp.b32 	%r1608, 0, %r2028, %p413;
	add.s32 	%r2027, %r35, %r1608;
	selp.b32 	%r1609, 0, %r2027, %p412;
	add.s32 	%r2026, %r36, %r1609;
	selp.b32 	%r1610, 0, %r2026, %p411;
	add.s32 	%r2025, %r37, %r1610;
	selp.b32 	%r1611, 0, %r2025, %p410;
	add.s32 	%r2024, %r38, %r1611;
	selp.b32 	%r1612, 0, %r2024, %p409;
	add.s32 	%r2023, %r39, %r1612;
	selp.b32 	%r1613, 0, %r2023, %p408;
	add.s32 	%r2022, %r40, %r1613;
	selp.b32 	%r1614, 0, %r2022, %p407;
	add.s32 	%r2021, %r41, %r1614;
	selp.b32 	%r1615, 0, %r2021, %p406;
	add.s32 	%r2020, %r42, %r1615;
	selp.b32 	%r1616, 0, %r2020, %p405;
	add.s32 	%r2019, %r43, %r1616;
	selp.b32 	%r1617, 0, %r2019, %p404;
	add.s32 	%r2018, %r44, %r1617;
	selp.b32 	%r1618, 0, %r2018, %p403;
	add.s32 	%r2017, %r45, %r1618;
	selp.b32 	%r1619, 0, %r2017, %p402;
	add.s32 	%r2016, %r46, %r1619;
	selp.b32 	%r2015, 0, %r2016, %p401;
$L__BB19_32:
	ld.param.u32 	%r1979, [_ZN3cub18CUB_300001_SM_10006detail11scan_by_key21DeviceScanByKeyKernelINS2_10policy_hubIPiiiN4cuda3std3__44plusIvEEE10Policy1000ES5_S5_S5_NS0_24ReduceByKeyScanTileStateIiiLb1EEENS8_8equal_toIvEESA_ijiiEEvT0_PT9_T1_T2_T3_iT4_T5_T6_T7__param_8];
	ld.param.u64 	%rd175, [_ZN3cub18CUB_300001_SM_10006detail11scan_by_key21DeviceScanByKeyKernelINS2_10policy_hubIPiiiN4cuda3std3__44plusIvEEE10Policy1000ES5_S5_S5_NS0_24ReduceByKeyScanTileStateIiiLb1EEENS8_8equal_toIvEESA_ijiiEEvT0_PT9_T1_T2_T3_iT4_T5_T6_T7__param_3];
	add.s32 	%r1910, %r47, %r2015;
	bar.sync 	0;
	setp.eq.s32 	%p504, %r2014, 0;
	selp.b32 	%r1911, %r2034, 0, %p504;
	add.s32 	%r1912, %r1979, %r1911;
	setp.eq.s32 	%p505, %r2013, 0;
	selp.b32 	%r1913, %r2033, 0, %p505;
	add.s32 	%r1914, %r1979, %r1913;
	setp.eq.s32 	%p506, %r2012, 0;
	selp.b32 	%r1915, %r2032, 0, %p506;
	add.s32 	%r1916, %r1979, %r1915;
	setp.eq.s32 	%p507, %r2011, 0;
	selp.b32 	%r1917, %r2031, 0, %p507;
	add.s32 	%r1918, %r1979, %r1917;
	setp.eq.s32 	%p508, %r2010, 0;
	selp.b32 	%r1919, %r2030, 0, %p508;
	add.s32 	%r1920, %r1979, %r1919;
	setp.eq.s32 	%p509, %r2009, 0;
	selp.b32 	%r1921, %r2029, 0, %p509;
	add.s32 	%r1922, %r1979, %r1921;
	setp.eq.s32 	%p510, %r2008, 0;
	selp.b32 	%r1923, %r2028, 0, %p510;
	add.s32 	%r1924, %r1979, %r1923;
	setp.eq.s32 	%p511, %r2007, 0;
	selp.b32 	%r1925, %r2027, 0, %p511;
	add.s32 	%r1926, %r1979, %r1925;
	setp.eq.s32 	%p512, %r2006, 0;
	selp.b32 	%r1927, %r2026, 0, %p512;
	add.s32 	%r1928, %r1979, %r1927;
	setp.eq.s32 	%p513, %r2005, 0;
	selp.b32 	%r1929, %r2025, 0, %p513;
	add.s32 	%r1930, %r1979, %r1929;
	setp.eq.s32 	%p514, %r2004, 0;
	selp.b32 	%r1931, %r2024, 0, %p514;
	add.s32 	%r1932, %r1979, %r1931;
	setp.eq.s32 	%p515, %r2003, 0;
	selp.b32 	%r1933, %r2023, 0, %p515;
	add.s32 	%r1934, %r1979, %r1933;
	setp.eq.s32 	%p516, %r2002, 0;
	selp.b32 	%r1935, %r2022, 0, %p516;
	add.s32 	%r1936, %r1979, %r1935;
	setp.eq.s32 	%p517, %r2001, 0;
	selp.b32 	%r1937, %r2021, 0, %p517;
	add.s32 	%r1938, %r1979, %r1937;
	setp.eq.s32 	%p518, %r2000, 0;
	selp.b32 	%r1939, %r2020, 0, %p518;
	add.s32 	%r1940, %r1979, %r1939;
	setp.eq.s32 	%p519, %r1999, 0;
	selp.b32 	%r1941, %r2019, 0, %p519;
	add.s32 	%r1942, %r1979, %r1941;
	setp.eq.s32 	%p520, %r1998, 0;
	selp.b32 	%r1943, %r2018, 0, %p520;
	add.s32 	%r1944, %r1979, %r1943;
	setp.eq.s32 	%p521, %r1997, 0;
	selp.b32 	%r1945, %r2017, 0, %p521;
	add.s32 	%r1946, %r1979, %r1945;
	setp.eq.s32 	%p522, %r1996, 0;
	selp.b32 	%r1947, %r2016, 0, %p522;
	add.s32 	%r1948, %r1979, %r1947;
	setp.eq.s32 	%p523, %r1995, 0;
	selp.b32 	%r1949, %r1910, 0, %p523;
	add.s32 	%r1950, %r1979, %r1949;
	st.shared.v4.u32 	[%r8], {%r1912, %r1914, %r1916, %r1918};
	st.shared.v4.u32 	[%r8+16], {%r1920, %r1922, %r1924, %r1926};
	st.shared.v4.u32 	[%r8+32], {%r1928, %r1930, %r1932, %r1934};
	st.shared.v4.u32 	[%r8+48], {%r1936, %r1938, %r1940, %r1942};
	st.shared.v4.u32 	[%r8+64], {%r1944, %r1946, %r1948, %r1950};
	bar.warp.sync 	-1;
	ld.shared.u32 	%r1951, [%r7];
	ld.shared.u32 	%r1952, [%r7+128];
	ld.shared.u32 	%r1953, [%r7+256];
	ld.shared.u32 	%r1954, [%r7+384];
	ld.shared.u32 	%r1955, [%r7+512];
	ld.shared.u32 	%r1956, [%r7+640];
	ld.shared.u32 	%r1957, [%r7+768];
	ld.shared.u32 	%r1958, [%r7+896];
	ld.shared.u32 	%r1959, [%r7+1024];
	ld.shared.u32 	%r1960, [%r7+1152];
	ld.shared.u32 	%r1961, [%r7+1280];
	ld.shared.u32 	%r1962, [%r7+1408];
	ld.shared.u32 	%r1963, [%r7+1536];
	ld.shared.u32 	%r1964, [%r7+1664];
	ld.shared.u32 	%r1965, [%r7+1792];
	ld.shared.u32 	%r1966, [%r7+1920];
	ld.shared.u32 	%r1967, [%r7+2048];
	ld.shared.u32 	%r1968, [%r7+2176];
	ld.shared.u32 	%r1969, [%r7+2304];
	ld.shared.u32 	%r1970, [%r7+2432];
	cvta.to.global.u64 	%rd162, %rd175;
	mov.u32 	%r1971, %tid.x;
	and.b32  	%r1972, %r1971, 992;
	mul.lo.s32 	%r1973, %r1972, 20;
	and.b32  	%r1974, %r1971, 31;
	or.b32  	%r1975, %r1973, %r1974;
	cvt.u64.u32 	%rd163, %r1975;
	mov.u32 	%r1976, %ctaid.x;
	mul.lo.s32 	%r1977, %r1976, 4480;
	cvt.u64.u32 	%rd164, %r1977;
	add.s64 	%rd165, %rd163, %rd164;
	shl.b64 	%rd166, %rd165, 2;
	add.s64 	%rd167, %rd162, %rd166;
	st.global.u32 	[%rd167], %r1951;
	st.global.u32 	[%rd167+128], %r1952;
	st.global.u32 	[%rd167+256], %r1953;
	st.global.u32 	[%rd167+384], %r1954;
	st.global.u32 	[%rd167+512], %r1955;
	st.global.u32 	[%rd167+640], %r1956;
	st.global.u32 	[%rd167+768], %r1957;
	st.global.u32 	[%rd167+896], %r1958;
	st.global.u32 	[%rd167+1024], %r1959;
	st.global.u32 	[%rd167+1152], %r1960;
	st.global.u32 	[%rd167+1280], %r1961;
	st.global.u32 	[%rd167+1408], %r1962;
	st.global.u32 	[%rd167+1536], %r1963;
	st.global.u32 	[%rd167+1664], %r1964;
	st.global.u32 	[%rd167+1792], %r1965;
	st.global.u32 	[%rd167+1920], %r1966;
	st.global.u32 	[%rd167+2048], %r1967;
	st.global.u32 	[%rd167+2176], %r1968;
	st.global.u32 	[%rd167+2304], %r1969;
	st.global.u32 	[%rd167+2432], %r1970;
	bra.uni 	$L__BB19_186;
$L__BB19_33:
	setp.eq.s32 	%p39, %r3, 0;
	@%p39 bra 	$L__BB19_186;
	ld.param.u64 	%rd168, [_ZN3cub18CUB_300001_SM_10006detail11scan_by_key21DeviceScanByKeyKernelINS2_10policy_hubIPiiiN4cuda3std3__44plusIvEEE10Policy1000ES5_S5_S5_NS0_24ReduceByKeyScanTileStateIiiLb1EEENS8_8equal_toIvEESA_ijiiEEvT0_PT9_T1_T2_T3_iT4_T5_T6_T7__param_0];
	cvt.u64.u32 	%rd9, %r2;
	mul.wide.u32 	%rd25, %r2, 4;
	add.s64 	%rd24, %rd168, %rd25;
	// begin inline asm
	ld.ca.u32 %r2054, [%rd24];
	// end inline asm
	mov.u32 	%r223, %tid.x;
	and.b32  	%r565, %r223, 31;
	and.b32  	%r566, %r223, 992;
	mul.lo.s32 	%r567, %r566, 20;
	or.b32  	%r224, %r567, %r565;
	setp.ge.u32 	%p40, %r224, %r3;
	shl.b32 	%r225, %r224, 2;
	cvt.u64.u32 	%rd26, %r225;
	add.s64 	%rd10, %rd24, %rd26;
	mov.u32 	%r2035, %r2054;
	@%p40 bra 	$L__BB19_36;
	// begin inline asm
	ld.ca.u32 %r2035, [%rd10];
	// end inline asm
$L__BB19_36:
	add.s32 	%r228, %r224, 32;
	setp.ge.u32 	%p41, %r228, %r3;
	mov.u32 	%r2036, %r2054;
	@%p41 bra 	$L__BB19_38;
	add.s64 	%rd28, %rd10, 128;
	// begin inline asm
	ld.ca.u32 %r2036, [%rd28];
	// end inline asm
$L__BB19_38:
	add.s32 	%r231, %r224, 64;
	setp.ge.u32 	%p42, %r231, %r3;
	mov.u32 	%r2037, %r2054;
	@%p42 bra 	$L__BB19_40;
	add.s64 	%rd29, %rd10, 256;
	// begin inline asm
	ld.ca.u32 %r2037, [%rd29];
	// end inline asm
$L__BB19_40:
	add.s32 	%r234, %r224, 96;
	setp.ge.u32 	%p43, %r234, %r3;
	mov.u32 	%r2038, %r2054;
	@%p43 bra 	$L__BB19_42;
	add.s64 	%rd30, %rd10, 384;
	// begin inline asm
	ld.ca.u32 %r2038, [%rd30];
	// end inline asm
$L__BB19_42:
	add.s32 	%r237, %r224, 128;
	setp.ge.u32 	%p44, %r237, %r3;
	mov.u32 	%r2039, %r2054;
	@%p44 bra 	$L__BB19_44;
	add.s64 	%rd31, %rd10, 512;
	// begin inline asm
	ld.ca.u32 %r2039, [%rd31];
	// end inline asm
$L__BB19_44:
	add.s32 	%r240, %r224, 160;
	setp.ge.u32 	%p45, %r240, %r3;
	mov.u32 	%r2040, %r2054;
	@%p45 bra 	$L__BB19_46;
	add.s64 	%rd32, %rd10, 640;
	// begin inline asm
	ld.ca.u32 %r2040, [%rd32];
	// end inline asm
$L__BB19_46:
	add.s32 	%r243, %r224, 192;
	setp.ge.u32 	%p46, %r243, %r3;
	mov.u32 	%r2041, %r2054;
	@%p46 bra 	$L__BB19_48;
	add.s64 	%rd33, %rd10, 768;
	// begin inline asm
	ld.ca.u32 %r2041, [%rd33];
	// end inline asm
$L__BB19_48:
	add.s32 	%r246, %r224, 224;
	setp.ge.u32 	%p47, %r246, %r3;
	mov.u32 	%r2042, %r2054;
	@%p47 bra 	$L__BB19_50;
	add.s64 	%rd34, %rd10, 896;
	// begin inline asm
	ld.ca.u32 %r2042, [%rd34];
	// end inline asm
$L__BB19_50:
	add.s32 	%r249, %r224, 256;
	setp.ge.u32 	%p48, %r249, %r3;
	mov.u32 	%r2043, %r2054;
	@%p48 bra 	$L__BB19_52;
	add.s64 	%rd35, %rd10, 1024;
	// begin inline asm
	ld.ca.u32 %r2043, [%rd35];
	// end inline asm
$L__BB19_52:
	add.s32 	%r252, %r224, 288;
	setp.ge.u32 	%p49, %r252, %r3;
	mov.u32 	%r2044, %r2054;
	@%p49 bra 	$L__BB19_54;
	add.s64 	%rd36, %rd10, 1152;
	// begin inline asm
	ld.ca.u32 %r2044, [%rd36];
	// end inline asm
$L__BB19_54:
	add.s32 	%r255, %r224, 320;
	setp.ge.u32 	%p50, %r255, %r3;
	mov.u32 	%r2045, %r2054;
	@%p50 bra 	$L__BB19_56;
	add.s64 	%rd37, %rd10, 1280;
	// begin inline asm
	ld.ca.u32 %r2045, [%rd37];
	// end inline asm
$L__BB19_56:
	add.s32 	%r258, %r224, 352;
	setp.ge.u32 	%p51, %r258, %r3;
	mov.u32 	%r2046, %r2054;
	@%p51 bra 	$L__BB19_58;
	add.s64 	%rd38, %rd10, 1408;
	// begin inline asm
	ld.ca.u32 %r2046, [%rd38];
	// end inline asm
$L__BB19_58:
	add.s32 	%r261, %r224, 384;
	setp.ge.u32 	%p52, %r261, %r3;
	mov.u32 	%r2047, %r2054;
	@%p52 bra 	$L__BB19_60;
	add.s64 	%rd39, %rd10, 1536;
	// begin inline asm
	ld.ca.u32 %r2047, [%rd39];
	// end inline asm
$L__BB19_60:
	add.s32 	%r264, %r224, 416;
	setp.ge.u32 	%p53, %r264, %r3;
	mov.u32 	%r2048, %r2054;
	@%p53 bra 	$L__BB19_62;
	add.s64 	%rd40, %rd10, 1664;
	// begin inline asm
	ld.ca.u32 %r2048, [%rd40];
	// end inline asm
$L__BB19_62:
	add.s32 	%r267, %r224, 448;
	setp.ge.u32 	%p54, %r267, %r3;
	mov.u32 	%r2049, %r2054;
	@%p54 bra 	$L__BB19_64;
	add.s64 	%rd41, %rd10, 1792;
	// begin inline asm
	ld.ca.u32 %r2049, [%rd41];
	// end inline asm
$L__BB19_64:
	add.s32 	%r270, %r224, 480;
	setp.ge.u32 	%p55, %r270, %r3;
	mov.u32 	%r2050, %r2054;
	@%p55 bra 	$L__BB19_66;
	add.s64 	%rd42, %rd10, 1920;
	// begin inline asm
	ld.ca.u32 %r2050, [%rd42];
	// end inline asm
$L__BB19_66:
	add.s32 	%r273, %r224, 512;
	setp.ge.u32 	%p56, %r273, %r3;
	mov.u32 	%r2051, %r2054;
	@%p56 bra 	$L__BB19_68;
	add.s64 	%rd43, %rd10, 2048;
	// begin inline asm
	ld.ca.u32 %r2051, [%rd43];
	// end inline asm
$L__BB19_68:
	add.s32 	%r276, %r224, 544;
	setp.ge.u32 	%p57, %r276, %r3;
	mov.u32 	%r2052, %r2054;
	@%p57 bra 	$L__BB19_70;
	add.s64 	%rd44, %rd10, 2176;
	// begin inline asm
	ld.ca.u32 %r2052, [%rd44];
	// end inline asm
$L__BB19_70:
	add.s32 	%r279, %r224, 576;
	setp.ge.u32 	%p58, %r279, %r3;
	mov.u32 	%r2053, %r2054;
	@%p58 bra 	$L__BB19_72;
	add.s64 	%rd45, %rd10, 2304;
	// begin inline asm
	ld.ca.u32 %r2053, [%rd45];
	// end inline asm
$L__BB19_72:
	add.s32 	%r282, %r224, 608;
	setp.ge.u32 	%p59, %r282, %r3;
	@%p59 bra 	$L__BB19_74;
	add.s64 	%rd46, %rd10, 2432;
	// begin inline asm
	ld.ca.u32 %r2054, [%rd46];
	// end inline asm
$L__BB19_74:
	ld.param.u64 	%rd172, [_ZN3cub18CUB_300001_SM_10006detail11scan_by_key21DeviceScanByKeyKernelINS2_10policy_hubIPiiiN4cuda3std3__44plusIvEEE10Policy1000ES5_S5_S5_NS0_24ReduceByKeyScanTileStateIiiLb1EEENS8_8equal_toIvEESA_ijiiEEvT0_PT9_T1_T2_T3_iT4_T5_T6_T7__param_2];
	setp.ge.u32 	%p60, %r224, %r3;
	// begin inline asm
	mov.u32 %r588, %laneid;
	// end inline asm
	shr.u32 	%r590, %r223, 5;
	mad.lo.s32 	%r591, %r590, 640, %r588;
	shl.b32 	%r592, %r591, 2;
	mov.u32 	%r593, _ZZN3cub18CUB_300001_SM_10006detail11scan_by_key21DeviceScanByKeyKernelINS2_10policy_hubIPiiiN4cuda3std3__44plusIvEEE10Policy1000ES5_S5_S5_NS0_24ReduceByKeyScanTileStateIiiLb1EEENS8_8equal_toIvEESA_ijiiEEvT0_PT9_T1_T2_T3_iT4_T5_T6_T7_E12temp_storage;
	add.s32 	%r286, %r593, %r592;
	st.shared.u32 	[%r286], %r2035;
	st.shared.u32 	[%r286+128], %r2036;
	st.shared.u32 	[%r286+256], %r2037;
	st.shared.u32 	[%r286+384], %r2038;
	st.shared.u32 	[%r286+512], %r2039;
	st.shared.u32 	[%r286+640], %r2040;
	st.shared.u32 	[%r286+768], %r2041;
	st.shared.u32 	[%r286+896], %r2042;
	st.shared.u32 	[%r286+1024], %r2043;
	st.shared.u32 	[%r286+1152], %r2044;
	st.shared.u32 	[%r286+1280], %r2045;
	st.shared.u32 	[%r286+1408], %r2046;
	st.shared.u32 	[%r286+1536], %r2047;
	st.shared.u32 	[%r286+1664], %r2048;
	st.shared.u32 	[%r286+1792], %r2049;
	st.shared.u32 	[%r286+1920], %r2050;
	st.shared.u32 	[%r286+2048], %r2051;
	st.shared.u32 	[%r286+2176], %r2052;
	st.shared.u32 	[%r286+2304], %r2053;
	st.shared.u32 	[%r286+2432], %r2054;
	bar.warp.sync 	-1;
	mad.lo.s32 	%r287, %r588, 76, %r286;
	ld.shared.v4.u32 	{%r288, %r289, %r290, %r291}, [%r287];
	ld.shared.v4.u32 	{%r292, %r293, %r294, %r295}, [%r287+16];
	ld.shared.v4.u32 	{%r296, %r297, %r298, %r299}, [%r287+32];
	ld.shared.v4.u32 	{%r300, %r301, %r302, %r303}, [%r287+48];
	ld.shared.v4.u32 	{%r304, %r305, %r306, %r307}, [%r287+64];
	bar.sync 	0;
	shl.b64 	%rd49, %rd9, 2;
	add.s64 	%rd47, %rd172, %rd49;
	// begin inline asm
	ld.ca.u32 %r2074, [%rd47];
	// end inline asm
	add.s64 	%rd11, %rd47, %rd26;
	mov.u32 	%r2055, %r2074;
	@%p60 bra 	$L__BB19_76;
	// begin inline asm
	ld.ca.u32 %r2055, [%rd11];
	// end inline asm
$L__BB19_76:
	setp.ge.u32 	%p61, %r228, %r3;
	mov.u32 	%r2056, %r2074;
	@%p61 bra 	$L__BB19_78;
	add.s64 	%rd51, %rd11, 128;
	// begin inline asm
	ld.ca.u32 %r2056, [%rd51];
	// end inline asm
$L__BB19_78:
	setp.ge.u32 	%p62, %r231, %r3;
	mov.u32 	%r2057, %r2074;
	@%p62 bra 	$L__BB19_80;
	add.s64 	%rd52, %rd11, 256;
	// begin inline asm
	ld.ca.u32 %r2057, [%rd52];
	// end inline asm
$L__BB19_80:
	setp.ge.u32 	%p63, %r234, %r3;
	mov.u32 	%r2058, %r2074;
	@%p63 bra 	$L__BB19_82;
	add.s64 	%rd53, %rd11, 384;
	// begin inline asm
	ld.ca.u32 %r2058, [%rd53];
	// end inline asm
$L__BB19_82:
	setp.ge.u32 	%p64, %r237, %r3;
	mov.u32 	%r2059, %r2074;
	@%p64 bra 	$L__BB19_84;
	add.s64 	%rd54, %rd11, 512;
	// begin inline asm
	ld.ca.u32 %r2059, [%rd54];
	// end inline asm
$L__BB19_84:
	setp.ge.u32 	%p65, %r240, %r3;
	mov.u32 	%r2060, %r2074;
	@%p65 bra 	$L__BB19_86;
	add.s64 	%rd55, %rd11, 640;
	// begin inline asm
	ld.ca.u32 %r2060, [%rd55];
	// end inline asm
$L__BB19_86:
	setp.ge.u32 	%p66, %r243, %r3;
	mov.u32 	%r2061, %r2074;
	@%p66 bra 	$L__BB19_88;
	add.s64 	%rd56, %rd11, 768;
	// begin inline asm
	ld.ca.u32 %r2061, [%rd56];
	// end inline asm
$L__BB19_88:
	setp.ge.u32 	%p67, %r246, %r3;
	mov.u32 	%r2062, %r2074;
	@%p67 bra 	$L__BB19_90;
	add.s64 	%rd57, %rd11, 896;
	// begin inline asm
	ld.ca.u32 %r2062, [%rd57];
	// end inline asm
$L__BB19_90:
	setp.ge.u32 	%p68, %r249, %r3;
	mov.u32 	%r2063, %r2074;
	@%p68 bra 	$L__BB19_92;
	add.s64 	%rd58, %rd11, 1024;
	// begin inline asm
	ld.ca.u32 %r2063, [%rd58];
	// end inline asm
$L__BB19_92:
	setp.ge.u32 	%p69, %r252, %r3;
	mov.u32 	%r2064, %r2074;
	@%p69 bra 	$L__BB19_94;
	add.s64 	%rd59, %rd11, 1152;
	// begin inline asm
	ld.ca.u32 %r2064, [%rd59];
	// end inline asm
$L__BB19_94:
	setp.ge.u32 	%p70, %r255, %r3;
	mov.u32 	%r2065, %r2074;
	@%p70 bra 	$L__BB19_96;
	add.s64 	%rd60, %rd11, 1280;
	// begin inline asm
	ld.ca.u32 %r2065, [%rd60];
	// end inline asm
$L__BB19_96:
	setp.ge.u32 	%p71, %r258, %r3;
	mov.u32 	%r2066, %r2074;
	@%p71 bra 	$L__BB19_98;
	add.s64 	%rd61, %rd11, 1408;
	// begin inline asm
	ld.ca.u32 %r2066, [%rd61];
	// end inline asm
$L__BB19_98:
	setp.ge.u32 	%p72, %r261, %r3;
	mov.u32 	%r2067, %r2074;
	@%p72 bra 	$L__BB19_100;
	add.s64 	%rd62, %rd11, 1536;
	// begin inline asm
	ld.ca.u32 %r2067, [%rd62];
	// end inline asm
$L__BB19_100:
	setp.ge.u32 	%p73, %r264, %r3;
	mov.u32 	%r2068, %r2074;
	@%p73 bra 	$L__BB19_102;
	add.s64 	%rd63, %rd11, 1664;
	// begin inline asm
	ld.ca.u32 %r2068, [%rd63];
	// end inline asm
$L__BB19_102:
	setp.ge.u32 	%p74, %r267, %r3;
	mov.u32 	%r2069, %r2074;
	@%p74 bra 	$L__BB19_104;
	add.s64 	%rd64, %rd11, 1792;
	// begin inline asm
	ld.ca.u32 %r2069, [%rd64];
	// end inline asm
$L__BB19_104:
	mov.u32 	%r2070, %r2074;
	@%p55 bra 	$L__BB19_106;
	add.s64 	%rd65, %rd11, 1920;
	// begin inline asm
	ld.ca.u32 %r2070, [%rd65];
	// end inline asm
$L__BB19_106:
	mov.u32 	%r2071, %r2074;
	@%p56 bra 	$L__BB19_108;
	add.s64 	%rd66, %rd11, 2048;
	// begin inline asm
	ld.ca.u32 %r2071, [%rd66];
	// end inline asm
$L__BB19_108:
	mov.u32 	%r2072, %r2074;
	@%p57 bra 	$L__BB19_110;
	add.s64 	%rd67, %rd11, 2176;
	// begin inline asm
	ld.ca.u32 %r2072, [%rd67];
	// end inline asm
$L__BB19_110:
	mov.u32 	%r2073, %r2074;
	@%p58 bra 	$L__BB19_112;
	add.s64 	%rd68, %rd11, 2304;
	// begin inline asm
	ld.ca.u32 %r2073, [%rd68];
	// end inline asm
$L__BB19_112:
	@%p59 bra 	$L__BB19_114;
	add.s64 	%rd69, %rd11, 2432;
	// begin inline asm
	ld.ca.u32 %r2074, [%rd69];
	// end inline asm
$L__BB19_114:
	st.shared.u32 	[%r286], %r2055;
	st.shared.u32 	[%r286+128], %r2056;
	st.shared.u32 	[%r286+256], %r2057;
	st.shared.u32 	[%r286+384], %r2058;
	st.shared.u32 	[%r286+512], %r2059;
	st.shared.u32 	[%r286+640], %r2060;
	st.shared.u32 	[%r286+768], %r2061;
	st.shared.u32 	[%r286+896], %r2062;
	st.shared.u32 	[%r286+1024], %r2063;
	st.shared.u32 	[%r286+1152], %r2064;
	st.shared.u32 	[%r286+1280], %r2065;
	st.shared.u32 	[%r286+1408], %r2066;
	st.shared.u32 	[%r286+1536], %r2067;
	st.shared.u32 	[%r286+1664], %r2068;
	st.shared.u32 	[%r286+1792], %r2069;
	st.shared.u32 	[%r286+1920], %r2070;
	st.shared.u32 	[%r286+2048], %r2071;
	st.shared.u32 	[%r286+2176], %r2072;
	st.shared.u32 	[%r286+2304], %r2073;
	st.shared.u32 	[%r286+2432], %r2074;
	bar.warp.sync 	-1;
	ld.shared.v4.u32 	{%r349, %r350, %r351, %r352}, [%r287];
	ld.shared.v4.u32 	{%r353, %r354, %r355, %r356}, [%r287+16];
	ld.shared.v4.u32 	{%r357, %r358, %r359, %r360}, [%r287+32];
	ld.shared.v4.u32 	{%r361, %r362, %r363, %r364}, [%r287+48];
	ld.shared.v4.u32 	{%r365, %r366, %r367, %r368}, [%r287+64];
	bar.sync 	0;
	setp.ne.s32 	%p80, %r1, 0;
	@%p80 bra 	$L__BB19_122;
	shl.b32 	%r984, %r223, 2;
	mov.u32 	%r985, _ZZN3cub18CUB_300001_SM_10006detail11scan_by_key21DeviceScanByKeyKernelINS2_10policy_hubIPiiiN4cuda3std3__44plusIvEEE10Policy1000ES5_S5_S5_NS0_24ReduceByKeyScanTileStateIiiLb1EEENS8_8equal_toIvEESA_ijiiEEvT0_PT9_T1_T2_T3_iT4_T5_T6_T7_E12temp_storage;
	add.s32 	%r986, %r985, %r984;
	add.s32 	%r369, %r986, 1020;
	st.shared.u32 	[%r986+1020], %r307;
	bar.sync 	0;
	setp.eq.s32 	%p205, %r223, 0;
	mov.b32 	%r2075, 1;
	@%p205 bra 	$L__BB19_117;
	ld.shared.u32 	%r987, [%r369+-4];
	setp.ne.s32 	%p206, %r987, %r288;
	selp.u32 	%r2075, 1, 0, %p206;
$L__BB19_117:
	setp.ne.s32 	%p207, %r288, %r289;
	setp.ne.s32 	%p208, %r289, %r290;
	setp.ne.s32 	%p209, %r290, %r291;
	setp.ne.s32 	%p210, %r291, %r292;
	setp.ne.s32 	%p211, %r292, %r293;
	setp.ne.s32 	%p212, %r293, %r294;
	setp.ne.s32 	%p213, %r294, %r295;
	setp.ne.s32 	%p214, %r295, %r296;
	setp.ne.s32 	%p215, %r296, %r297;
	setp.ne.s32 	%p216, %r297, %r298;
	setp.ne.s32 	%p217, %r298, %r299;
	setp.ne.s32 	%p218, %r299, %r300;
	setp.ne.s32 	%p219, %r300, %r301;
	setp.ne.s32 	%p220, %r301, %r302;
	setp.ne.s32 	%p221, %r302, %r303;
	setp.ne.s32 	%p222, %r303, %r304;
	setp.ne.s32 	%p223, %r304, %r305;
	setp.ne.s32 	%p224, %r305, %r306;
	setp.ne.s32 	%p225, %r306, %r307;
	mul.lo.s32 	%r1048, %r223, 20;
	setp.eq.s32 	%p226, %r1048, %r3;
	selp.b32 	%r2109, 1, %r2075, %p226;
	or.b32  	%r1049, %r1048, 1;
	setp.eq.s32 	%p227, %r1049, %r3;
	or.pred  	%p1, %p227, %p207;
	selp.u32 	%r2108, 1, 0, %p1;
	or.b32  	%r1050, %r1048, 2;
	setp.eq.s32 	%p228, %r1050, %r3;
	or.pred  	%p2, %p228, %p208;
	selp.u32 	%r2107, 1, 0, %p2;
	or.b32  	%r1051, %r1048, 3;
	setp.eq.s32 	%p229, %r1051, %r3;
	or.pred  	%p3, %p229, %p209;
	selp.u32 	%r2106, 1, 0, %p3;
	add.s32 	%r1052, %r1048, 4;
	setp.eq.s32 	%p230, %r1052, %r3;
	or.pred  	%p4, %p230, %p210;
	selp.u32 	%r2105, 1, 0, %p4;
	add.s32 	%r1053, %r1048, 5;
	setp.eq.s32 	%p231, %r1053, %r3;
	or.pred  	%p5, %p231, %p211;
	selp.u32 	%r2104, 1, 0, %p5;
	add.s32 	%r1054, %r1048, 6;
	setp.eq.s32 	%p232, %r1054, %r3;
	or.pred  	%p6, %p232, %p212;
	selp.u32 	%r2103, 1, 0, %p6;
	add.s32 	%r1055, %r1048, 7;
	setp.eq.s32 	%p233, %r1055, %r3;
	or.pred  	%p7, %p233, %p213;
	selp.u32 	%r2102, 1, 0, %p7;
	add.s32 	%r1056, %r1048, 8;
	setp.eq.s32 	%p234, %r1056, %r3;
	or.pred  	%p8, %p234, %p214;
	selp.u32 	%r2101, 1, 0, %p8;
	add.s32 	%r1057, %r1048, 9;
	setp.eq.s32 	%p235, %r1057, %r3;
	or.pred  	%p9, %p235, %p215;
	selp.u32 	%r2100, 1, 0, %p9;
	add.s32 	%r1058, %r1048, 10;
	setp.eq.s32 	%p236, %r1058, %r3;
	or.pred  	%p10, %p236, %p216;
	selp.u32 	%r2099, 1, 0, %p10;
	add.s32 	%r1059, %r1048, 11;
	setp.eq.s32 	%p237, %r1059, %r3;
	or.pred  	%p11, %p237, %p217;
	selp.u32 	%r2098, 1, 0, %p11;
	add.s32 	%r1060, %r1048, 12;
	setp.eq.s32 	%p238, %r1060, %r3;
	or.pred  	%p12, %p238, %p218;
	selp.u32 	%r2097, 1, 0, %p12;
	add.s32 	%r1061, %r1048, 13;
	setp.eq.s32 	%p239, %r1061, %r3;
	or.pred  	%p13, %p239, %p219;
	selp.u32 	%r2096, 1, 0, %p13;
	add.s32 	%r1062, %r1048, 14;
	setp.eq.s32 	%p240, %r1062, %r3;
	or.pred  	%p14, %p240, %p220;
	selp.u32 	%r2095, 1, 0, %p14;
	add.s32 	%r1063, %r1048, 15;
	setp.eq.s32 	%p241, %r1063, %r3;
	or.pred  	%p15, %p241, %p221;
	selp.u32 	%r2094, 1, 0, %p15;
	add.s32 	%r1064, %r1048, 16;
	setp.eq.s32 	%p242, %r1064, %r3;
	or.pred  	%p16, %p242, %p222;
	selp.u32 	%r2093, 1, 0, %p16;
	add.s32 	%r1065, %r1048, 17;
	setp.eq.s32 	%p243, %r1065, %r3;
	or.pred  	%p17, %p243, %p223;
	selp.u32 	%r2092, 1, 0, %p17;
	add.s32 	%r1066, %r1048, 18;
	setp.eq.s32 	%p244, %r1066, %r3;
	or.pred  	%p18, %p244, %p224;
	selp.u32 	%r2091, 1, 0, %p18;
	add.s32 	%r1067, %r1048, 19;
	setp.eq.s32 	%p245, %r1067, %r3;
	or.pred  	%p246, %p245, %p225;
	selp.u32 	%r2090, 1, 0, %p246;
	or.b32  	%r1068, %r2109, %r2108;
	selp.b32 	%r1069, 0, %r349, %p1;
	add.s32 	%r1070, %r350, %r1069;
	or.b32  	%r1071, %r1068, %r2107;
	selp.b32 	%r1072, 0, %r1070, %p2;
	add.s32 	%r1073, %r351, %r1072;
	or.b32  	%r1074, %r1071, %r2106;
	selp.b32 	%r1075, 0, %r1073, %p3;
	add.s32 	%r1076, %r352, %r1075;
	or.b32  	%r1077, %r1074, %r2105;
	selp.b32 	%r1078, 0, %r1076, %p4;
	add.s32 	%r1079, %r353, %r1078;
	or.b32  	%r1080, %r1077, %r2104;
	selp.b32 	%r1081, 0, %r1079, %p5;
	add.s32 	%r1082, %r354, %r1081;
	or.b32  	%r1083, %r1080, %r2103;
	selp.b32 	%r1084, 0, %r1082, %p6;
	add.s32 	%r1085, %r355, %r1084;
	or.b32  	%r1086, %r1083, %r2102;
	selp.b32 	%r1087, 0, %r1085, %p7;
	add.s32 	%r1088, %r356, %r1087;
	or.b32  	%r1089, %r1086, %r2101;
	selp.b32 	%r1090, 0, %r1088, %p8;
	add.s32 	%r1091, %r357, %r1090;
	or.b32  	%r1092, %r1089, %r2100;
	selp.b32 	%r1093, 0, %r1091, %p9;
	add.s32 	%r1094, %r358, %r1093;
	or.b32  	%r1095, %r1092, %r2099;
	selp.b32 	%r1096, 0, %r1094, %p10;
	add.s32 	%r1097, %r359, %r1096;
	or.b32  	%r1098, %r1095, %r2098;
	selp.b32 	%r1099, 0, %r1097, %p11;
	add.s32 	%r1100, %r360, %r1099;
	or.b32  	%r1101, %r1098, %r2097;
	selp.b32 	%r1102, 0, %r1100, %p12;
	add.s32 	%r1103, %r361, %r1102;
	or.b32  	%r1104, %r1101, %r2096;
	selp.b32 	%r1105, 0, %r1103, %p13;
	add.s32 	%r1106, %r362, %r1105;
	or.b32  	%r1107, %r1104, %r2095;
	selp.b32 	%r1108, 0, %r1106, %p14;
	add.s32 	%r1109, %r363, %r1108;
	or.b32  	%r1110, %r1107, %r2094;
	selp.b32 	%r1111, 0, %r1109, %p15;
	add.s32 	%r1112, %r364, %r1111;
	or.b32  	%r1113, %r1110, %r2093;
	selp.b32 	%r1114, 0, %r1112, %p16;
	add.s32 	%r1115, %r365, %r1114;
	or.b32  	%r1116, %r1113, %r2092;
	selp.b32 	%r1117, 0, %r1115, %p17;
	add.s32 	%r1118, %r366, %r1117;
	or.b32  	%r1119, %r1116, %r2091;
	selp.b32 	%r1120, 0, %r1118, %p18;
	add.s32 	%r1121, %r367, %r1120;
	or.b32  	%r989, %r1119, %r2090;
	selp.b32 	%r1122, 0, %r1121, %p246;
	add.s32 	%r994, %r368, %r1122;
	mov.b32 	%r1045, 1;
	mov.b32 	%r1046, 0;
	mov.b32 	%r1047, -1;
	// begin inline asm
	shfl.sync.up.b32 %r988, %r989, %r1045, %r1046, %r1047;
	// end inline asm
	// begin inline asm
	shfl.sync.up.b32 %r993, %r994, %r1045, %r1046, %r1047;
	// end inline asm
	setp.eq.s32 	%p247, %r989, 0;
	selp.b32 	%r1123, %r993, 0, %p247;
	setp.lt.s32 	%p248, %r588, 1;
	selp.b32 	%r1124, 0, %r988, %p248;
	or.b32  	%r999, %r1124, %r989;
	selp.b32 	%r1125, 0, %r1123, %p248;
	add.s32 	%r1004, %r1125, %r994;
	mov.b32 	%r1005, 2;
	// begin inline asm
	shfl.sync.up.b32 %r998, %r999, %r1005, %r1046, %r1047;
	// end inline asm
	// begin inline asm
	shfl.sync.up.b32 %r1003, %r1004, %r1005, %r1046, %r1047;
	// end inline asm
	setp.eq.s32 	%p249, %r999, 0;
	selp.b32 	%r1126, %r1003, 0, %p249;
	setp.lt.s32 	%p250, %r588, 2;
	selp.b32 	%r1127, 0, %r998, %p250;
	or.b32  	%r1009, %r1127, %r999;
	selp.b32 	%r1128, 0, %r1126, %p250;
	add.s32 	%r1014, %r1128, %r1004;
	mov.b32 	%r1015, 4;
	// begin inline asm
	shfl.sync.up.b32 %r1008, %r1009, %r1015, %r1046, %r1047;
	// end inline asm
	// begin inline asm
	shfl.sync.up.b32 %r1013, %r1014, %r1015, %r1046, %r1047;
	// end inline asm
	setp.eq.s32 	%p251, %r1009, 0;
	selp.b32 	%r1129, %r1013, 0, %p251;
	setp.lt.s32 	%p252, %r588, 4;
	selp.b32 	%r1130, 0, %r1008, %p252;
	or.b32  	%r1019, %r1130, %r1009;
	selp.b32 	%r1131, 0, %r1129, %p252;
	add.s32 	%r1024, %r1131, %r1014;
	mov.b32 	%r1025, 8;
	// begin inline asm
	shfl.sync.up.b32 %r1018, %r1019, %r1025, %r1046, %r1047;
	// end inline asm
	// begin inline asm
	shfl.sync.up.b32 %r1023, %r1024, %r1025, %r1046, %r1047;
	// end inline asm
	setp.eq.s32 	%p253, %r1019, 0;
	selp.b32 	%r1132, %r1023, 0, %p253;
	setp.lt.s32 	%p254, %r588, 8;
	selp.b32 	%r1133, 0, %r1018, %p254;
	or.b32  	%r1029, %r1133, %r1019;
	selp.b32 	%r1134, 0, %r1132, %p254;
	add.s32 	%r1034, %r1134, %r1024;
	mov.b32 	%r1035, 16;
	// begin inline asm
	shfl.sync.up.b32 %r1028, %r1029, %r1035, %r1046, %r1047;
	// end inline asm
	// begin inline asm
	shfl.sync.up.b32 %r1033, %r1034, %r1035, %r1046, %r1047;
	// end inline asm
	setp.eq.s32 	%p255, %r1029, 0;
	selp.b32 	%r1135, %r1033, 0, %p255;
	setp.lt.s32 	%p256, %r588, 16;
	selp.b32 	%r1136, 0, %r1028, %p256;
	or.b32  	%r1039, %r1136, %r1029;
	selp.b32 	%r1137, 0, %r1135, %p256;
	add.s32 	%r1044, %r1137, %r1034;
	// begin inline asm
	shfl.sync.up.b32 %r1038, %r1039, %r1045, %r1046, %r1047;
	// end inline asm
	// begin inline asm
	shfl.sync.up.b32 %r2129, %r1044, %r1045, %r1046, %r1047;
	// end inline asm
	setp.ne.s32 	%p257, %r588, 31;
	@%p257 bra 	$L__BB19_119;
	shr.u32 	%r1138, %r223, 2;
	and.b32  	%r1139, %r1138, 248;
	mov.u32 	%r1140, _ZZN3cub18CUB_300001_SM_10006detail11scan_by_key21DeviceScanByKeyKernelINS2_10policy_hubIPiiiN4cuda3std3__44plusIvEEE10Policy1000ES5_S5_S5_NS0_24ReduceByKeyScanTileStateIiiLb1EEENS8_8equal_toIvEESA_ijiiEEvT0_PT9_T1_T2_T3_iT4_T5_T6_T7_E12temp_storage;
	add.s32 	%r1141, %r1140, %r1139;
	st.shared.v2.u32 	[%r1141], {%r1039, %r1044};
$L__BB19_119:
	bar.sync 	0;
	setp.lt.u32 	%p258, %r223, 32;
	@%p258 bra 	$L__BB19_121;
	ld.shared.u32 	%r1142, [_ZZN3cub18CUB_300001_SM_10006detail11scan_by_key21DeviceScanByKeyKernelINS2_10policy_hubIPiiiN4cuda3std3__44plusIvEEE10Policy1000ES5_S5_S5_NS0_24ReduceByKeyScanTileStateIiiLb1EEENS8_8equal_toIvEESA_ijiiEEvT0_PT9_T1_T2_T3_iT4_T5_T6_T7_E12temp_storage+4];
	ld.shared.v2.u32 	{%r1143, %r1144}, [_ZZN3cub18CUB_300001_SM_10006detail11scan_by_key21DeviceScanByKeyKernelINS2_10policy_hubIPiiiN4cuda3std3__44plusIvEEE10Policy1000ES5_S5_S5_NS0_24ReduceByKeyScanTileStateIiiLb1EEENS8_8equal_toIvEESA_ijiiEEvT0_PT9_T1_T2_T3_iT4_T5_T6_T7_E12temp_storage+8];
	setp.eq.s32 	%p259, %r1143, 0;
	selp.b32 	%r1145, %r1142, 0, %p259;
	add.s32 	%r1146, %r1145, %r1144;
	ld.shared.v4.u32 	{%r1147, %r1148, %r1149, %r1150}, [_ZZN3cub18CUB_300001_SM_10006detail11scan_by_key21DeviceScanByKeyKernelINS2_10policy_hubIPiiiN4cuda3std3__44plusIvEEE10Policy1000ES5_S5_S5_NS0_24ReduceByKeyScanTileStateIiiLb1EEENS8_8equal_toIvEESA_ijiiEEvT0_PT9_T1_T2_T3_iT4_T5_T6_T7_E12temp_storage+16];
	setp.eq.s32 	%p260, %r1147, 0;
	selp.b32 	%r1151, %r1146, 0, %p260;
	add.s32 	%r1152, %r1151, %r1148;
	setp.eq.s32 	%p261, %r1149, 0;
	selp.b32 	%r1153, %r1152, 0, %p261;
	add.s32 	%r1154, %r1153, %r1150;
	ld.shared.v4.u32 	{%r1155, %r1156, %r1157, %r1158}, [_ZZN3cub18CUB_300001_SM_10006detail11scan_by_key21DeviceScanByKeyKernelINS2_10policy_hubIPiiiN4cuda3std3__44plusIvEEE10Policy1000ES5_S5_S5_NS0_24ReduceByKeyScanTileStateIiiLb1EEENS8_8equal_toIvEESA_ijiiEEvT0_PT9_T1_T2_T3_iT4_T5_T6_T7_E12temp_storage+32];
	setp.eq.s32 	%p262, %r1155, 0;
	selp.b32 	%r1159, %r1154, 0, %p262;
	add.s32 	%r1160, %r1159, %r1156;
	shr.u32 	%r1161, %r223, 5;
	setp.eq.s32 	%p263, %r1161, 6;
	setp.eq.s32 	%p264, %r1157, 0;
	selp.b32 	%r1162, %r1160, 0, %p264;
	add.s32 	%r1163, %r1162, %r1158;
	setp.eq.s32 	%p265, %r1161, 5;
	setp.eq.s32 	%p266, %r1161, 4;
	setp.eq.s32 	%p267, %r1161, 3;
	setp.eq.s32 	%p268, %r1161, 2;
	selp.b32 	%r1164, %r1146, %r1142, %p268;
	selp.b32 	%r1165, %r1152, %r1164, %p267;
	selp.b32 	%r1166, %r1154, %r1165, %p266;
	selp.b32 	%r1167, %r1160, %r1166, %p265;
	selp.b32 	%r1168, %r1163, %r1167, %p263;
	setp.eq.s32 	%p269, %r1038, 0;
	selp.b32 	%r1169, %r1168, 0, %p269;
	add.s32 	%r1170, %r1169, %r2129;
	setp.eq.s32 	%p270, %r588, 0;
	selp.b32 	%r2129, %r1168, %r1170, %p270;
$L__BB19_121:
	setp.eq.s32 	%p271, %r223, 0;
	setp.eq.s32 	%p272, %r2109, 0;
	selp.b32 	%r1171, %r2129, 0, %p272;
	selp.b32 	%r1172, 0, %r1171, %p271;
	add.s32 	%r2128, %r1172, %r349;
	selp.b32 	%r1173, 0, %r2128, %p1;
	add.s32 	%r2127, %r350, %r1173;
	selp.b32 	%r1174, 0, %r2127, %p2;
	add.s32 	%r2126, %r351, %r1174;
	selp.b32 	%r1175, 0, %r2126, %p3;
	add.s32 	%r2125, %r352, %r1175;
	selp.b32 	%r1176, 0, %r2125, %p4;
	add.s32 	%r2124, %r353, %r1176;
	selp.b32 	%r1177, 0, %r2124, %p5;
	add.s32 	%r2123, %r354, %r1177;
	selp.b32 	%r1178, 0, %r2123, %p6;
	add.s32 	%r2122, %r355, %r1178;
	selp.b32 	%r1179, 0, %r2122, %p7;
	add.s32 	%r2121, %r356, %r1179;
	selp.b32 	%r1180, 0, %r2121, %p8;
	add.s32 	%r2120, %r357, %r1180;
	selp.b32 	%r1181, 0, %r2120, %p9;
	add.s32 	%r2119, %r358, %r1181;
	selp.b32 	%r1182, 0, %r2119, %p10;
	add.s32 	%r2118, %r359, %r1182;
	selp.b32 	%r1183, 0, %r2118, %p11;
	add.s32 	%r2117, %r360, %r1183;
	selp.b32 	%r1184, 0, %r2117, %p12;
	add.s32 	%r2116, %r361, %r1184;
	selp.b32 	%r1185, 0, %r2116, %p13;
	add.s32 	%r2115, %r362, %r1185;
	selp.b32 	%r1186, 0, %r2115, %p14;
	add.s32 	%r2114, %r363, %r1186;
	selp.b32 	%r1187, 0, %r2114, %p15;
	add.s32 	%r2113, %r364, %r1187;
	selp.b32 	%r1188, 0, %r2113, %p16;
	add.s32 	%r2112, %r365, %r1188;
	selp.b32 	%r1189, 0, %r2112, %p17;
	add.s32 	%r2111, %r366, %r1189;
	selp.b32 	%r2110, 0, %r2111, %p18;
	bra.uni 	$L__BB19_144;
$L__BB19_122:
	setp.ne.s32 	%p81, %r223, 0;
	mov.b32 	%r2078, 0;
	@%p81 bra 	$L__BB19_124;
	ld.param.u64 	%rd170, [_ZN3cub18CUB_300001_SM_10006detail11scan_by_key21DeviceScanByKeyKernelINS2_10policy_hubIPiiiN4cuda3std3__44plusIvEEE10Policy1000ES5_S5_S5_NS0_24ReduceByKeyScanTileStateIiiLb1EEENS8_8equal_toIvEESA_ijiiEEvT0_PT9_T1_T2_T3_iT4_T5_T6_T7__param_1];
	cvta.to.global.u64 	%rd70, %rd170;
	mul.wide.u32 	%rd71, %r1, 4;
	add.s64 	%rd72, %rd70, %rd71;
	ld.global.u32 	%r2078, [%rd72];
$L__BB19_124:
	setp.eq.s32 	%p82, %r223, 0;
	shl.b32 	%r615, %r223, 2;
	mov.u32 	%r616, _ZZN3cub18CUB_300001_SM_10006detail11scan_by_key21DeviceScanByKeyKernelINS2_10policy_hubIPiiiN4cuda3std3__44plusIvEEE10Policy1000ES5_S5_S5_NS0_24ReduceByKeyScanTileStateIiiLb1EEENS8_8equal_toIvEESA_ijiiEEvT0_PT9_T1_T2_T3_iT4_T5_T6_T7_E12temp_storage;
	add.s32 	%r617, %r616, %r615;
	add.s32 	%r419, %r617, 1020;
	st.shared.u32 	[%r617+1020], %r307;
	bar.sync 	0;
	@%p82 bra 	$L__BB19_126;
	ld.shared.u32 	%r2078, [%r419+-4];
$L__BB19_126:
	shr.u32 	%r422, %r223, 5;
	setp.ne.s32 	%p83, %r2078, %r288;
	setp.ne.s32 	%p84, %r288, %r289;
	setp.ne.s32 	%p85, %r289, %r290;
	setp.ne.s32 	%p86, %r290, %r291;
	setp.ne.s32 	%p87, %r291, %r292;
	setp.ne.s32 	%p88, %r292, %r293;
	setp.ne.s32 	%p89, %r293, %r294;
	setp.ne.s32 	%p90, %r294, %r295;
	setp.ne.s32 	%p91, %r295, %r296;
	setp.ne.s32 	%p92, %r296, %r297;
	setp.ne.s32 	%p93, %r297, %r298;
	setp.ne.s32 	%p94, %r298, %r299;
	setp.ne.s32 	%p95, %r299, %r300;
	setp.ne.s32 	%p96, %r300, %r301;
	setp.ne.s32 	%p97, %r301, %r302;
	setp.ne.s32 	%p98, %r302, %r303;
	setp.ne.s32 	%p99, %r303, %r304;
	setp.ne.s32 	%p100, %r304, %r305;
	setp.ne.s32 	%p101, %r305, %r306;
	setp.ne.s32 	%p102, %r306, %r307;
	mul.lo.s32 	%r678, %r223, 20;
	setp.eq.s32 	%p103, %r678, %r3;
	or.pred  	%p19, %p103, %p83;
	or.b32  	%r679, %r678, 1;
	setp.eq.s32 	%p104, %r679, %r3;
	or.pred  	%p20, %p104, %p84;
	or.b32  	%r680, %r678, 2;
	setp.eq.s32 	%p105, %r680, %r3;
	or.pred  	%p21, %p105, %p85;
	or.b32  	%r681, %r678, 3;
	setp.eq.s32 	%p106, %r681, %r3;
	or.pred  	%p22, %p106, %p86;
	add.s32 	%r682, %r678, 4;
	setp.eq.s32 	%p107, %r682, %r3;
	or.pred  	%p23, %p107, %p87;
	add.s32 	%r683, %r678, 5;
	setp.eq.s32 	%p108, %r683, %r3;
	or.pred  	%p24, %p108, %p88;
	add.s32 	%r684, %r678, 6;
	setp.eq.s32 	%p109, %r684, %r3;
	or.pred  	%p25, %p109, %p89;
	add.s32 	%r685, %r678, 7;
	setp.eq.s32 	%p110, %r685, %r3;
	or.pred  	%p26, %p110, %p90;
	add.s32 	%r686, %r678, 8;
	setp.eq.s32 	%p111, %r686, %r3;
	or.pred  	%p27, %p111, %p91;
	add.s32 	%r687, %r678, 9;
	setp.eq.s32 	%p112, %r687, %r3;
	or.pred  	%p28, %p112, %p92;
	add.s32 	%r688, %r678, 10;
	setp.eq.s32 	%p113, %r688, %r3;
	or.pred  	%p29, %p113, %p93;
	add.s32 	%r689, %r678, 11;
	setp.eq.s32 	%p114, %r689, %r3;
	or.pred  	%p30, %p114, %p94;
	add.s32 	%r690, %r678, 12;
	setp.eq.s32 	%p115, %r690, %r3;
	or.pred  	%p31, %p115, %p95;
	add.s32 	%r691, %r678, 13;
	setp.eq.s32 	%p116, %r691, %r3;
	or.pred  	%p32, %p116, %p96;
	add.s32 	%r692, %r678, 14;
	setp.eq.s32 	%p117, %r692, %r3;
	or.pred  	%p33, %p117, %p97;
	add.s32 	%r693, %r678, 15;
	setp.eq.s32 	%p118, %r693, %r3;
	or.pred  	%p34, %p118, %p98;
	add.s32 	%r694, %r678, 16;
	setp.eq.s32 	%p119, %r694, %r3;
	or.pred  	%p35, %p119, %p99;
	add.s32 	%r695, %r678, 17;
	setp.eq.s32 	%p120, %r695, %r3;
	or.pred  	%p36, %p120, %p100;
	add.s32 	%r696, %r678, 18;
	setp.eq.s32 	%p121, %r696, %r3;
	or.pred  	%p37, %p121, %p101;
	add.s32 	%r697, %r678, 19;
	setp.eq.s32 	%p122, %r697, %r3;
	or.pred  	%p123, %p122, %p102;
	selp.u32 	%r2090, 1, 0, %p123;
	or.pred  	%p124, %p20, %p19;
	selp.b32 	%r698, 0, %r349, %p20;
	add.s32 	%r699, %r350, %r698;
	or.pred  	%p125, %p124, %p21;
	selp.b32 	%r700, 0, %r699, %p21;
	add.s32 	%r701, %r351, %r700;
	or.pred  	%p126, %p125, %p22;
	selp.b32 	%r702, 0, %r701, %p22;
	add.s32 	%r703, %r352, %r702;
	or.pred  	%p127, %p126, %p23;
	selp.b32 	%r704, 0, %r703, %p23;
	add.s32 	%r705, %r353, %r704;
	or.pred  	%p128, %p127, %p24;
	selp.b32 	%r706, 0, %r705, %p24;
	add.s32 	%r707, %r354, %r706;
	or.pred  	%p129, %p128, %p25;
	selp.b32 	%r708, 0, %r707, %p25;
	add.s32 	%r709, %r355, %r708;
	or.pred  	%p130, %p129, %p26;
	selp.b32 	%r710, 0, %r709, %p26;
	add.s32 	%r711, %r356, %r710;
	or.pred  	%p131, %p130, %p27;
	selp.b32 	%r712, 0, %r711, %p27;
	add.s32 	%r713, %r357, %r712;
	or.pred  	%p132, %p131, %p28;
	selp.b32 	%r714, 0, %r713, %p28;
	add.s32 	%r715, %r358, %r714;
	or.pred  	%p133, %p132, %p29;
	selp.b32 	%r716, 0, %r715, %p29;
	add.s32 	%r717, %r359, %r716;
	or.pred  	%p134, %p133, %p30;
	selp.b32 	%r718, 0, %r717, %p30;
	add.s32 	%r719, %r360, %r718;
	or.pred  	%p135, %p134, %p31;
	selp.b32 	%r720, 0, %r719, %p31;
	add.s32 	%r721, %r361, %r720;
	or.pred  	%p136, %p135, %p32;
	selp.b32 	%r722, 0, %r721, %p32;
	add.s32 	%r723, %r362, %r722;
	or.pred  	%p137, %p136, %p33;
	selp.b32 	%r724, 0, %r723, %p33;
	add.s32 	%r725, %r363, %r724;
	or.pred  	%p138, %p137, %p34;
	selp.b32 	%r726, 0, %r725, %p34;
	add.s32 	%r727, %r364, %r726;
	or.pred  	%p139, %p138, %p35;
	selp.b32 	%r728, 0, %r727, %p35;
	add.s32 	%r729, %r365, %r728;
	or.pred  	%p140, %p139, %p36;
	selp.b32 	%r730, 0, %r729, %p36;
	add.s32 	%r731, %r366, %r730;
	or.pred  	%p141, %p140, %p37;
	selp.b32 	%r732, 0, %r731, %p37;
	add.s32 	%r733, %r367, %r732;
	or.pred  	%p142, %p141, %p123;
	selp.u32 	%r619, 1, 0, %p142;
	selp.b32 	%r734, 0, %r733, %p123;
	add.s32 	%r624, %r368, %r734;
	mov.b32 	%r675, 1;
	mov.b32 	%r676, 0;
	mov.b32 	%r677, -1;
	// begin inline asm
	shfl.sync.up.b32 %r618, %r619, %r675, %r676, %r677;
	// end inline asm
	// begin inline asm
	shfl.sync.up.b32 %r623, %r624, %r675, %r676, %r677;
	// end inline asm
	selp.b32 	%r735, 0, %r623, %p142;
	setp.lt.s32 	%p143, %r588, 1;
	selp.b32 	%r736, 0, %r618, %p143;
	or.b32  	%r629, %r736, %r619;
	selp.b32 	%r737, 0, %r735, %p143;
	add.s32 	%r634, %r737, %r624;
	mov.b32 	%r635, 2;
	// begin inline asm
	shfl.sync.up.b32 %r628, %r629, %r635, %r676, %r677;
	// end inline asm
	// begin inline asm
	shfl.sync.up.b32 %r633, %r634, %r635, %r676, %r677;
	// end inline asm
	setp.eq.s32 	%p144, %r629, 0;
	selp.b32 	%r738, %r633, 0, %p144;
	setp.lt.s32 	%p145, %r588, 2;
	selp.b32 	%r739, 0, %r628, %p145;
	or.b32  	%r639, %r739, %r629;
	selp.b32 	%r740, 0, %r738, %p145;
	add.s32 	%r644, %r740, %r634;
	mov.b32 	%r645, 4;
	// begin inline asm
	shfl.sync.up.b32 %r638, %r639, %r645, %r676, %r677;
	// end inline asm
	// begin inline asm
	shfl.sync.up.b32 %r643, %r644, %r645, %r676, %r677;
	// end inline asm
	setp.eq.s32 	%p146, %r639, 0;
	selp.b32 	%r741, %r643, 0, %p146;
	setp.lt.s32 	%p147, %r588, 4;
	selp.b32 	%r742, 0, %r638, %p147;
	or.b32  	%r649, %r742, %r639;
	selp.b32 	%r743, 0, %r741, %p147;
	add.s32 	%r654, %r743, %r644;
	mov.b32 	%r655, 8;
	// begin inline asm
	shfl.sync.up.b32 %r648, %r649, %r655, %r676, %r677;
	// end inline asm
	// begin inline asm
	shfl.sync.up.b32 %r653, %r654, %r655, %r676, %r677;
	// end inline asm
	setp.eq.s32 	%p148, %r649, 0;
	selp.b32 	%r744, %r653, 0, %p148;
	setp.lt.s32 	%p149, %r588, 8;
	selp.b32 	%r745, 0, %r648, %p149;
	or.b32  	%r659, %r745, %r649;
	selp.b32 	%r746, 0, %r744, %p149;
	add.s32 	%r664, %r746, %r654;
	mov.b32 	%r665, 16;
	// begin inline asm
	shfl.sync.up.b32 %r658, %r659, %r665, %r676, %r677;
	// end inline asm
	// begin inline asm
	shfl.sync.up.b32 %r663, %r664, %r665, %r676, %r677;
	// end inline asm
	setp.eq.s32 	%p150, %r659, 0;
	selp.b32 	%r747, %r663, 0, %p150;
	setp.lt.s32 	%p151, %r588, 16;
	selp.b32 	%r748, 0, %r658, %p151;
	or.b32  	%r669, %r748, %r659;
	selp.b32 	%r749, 0, %r747, %p151;
	add.s32 	%r674, %r749, %r664;
	// begin inline asm
	shfl.sync.up.b32 %r2088, %r669, %r675, %r676, %r677;
	// end inline asm
	// begin inline asm
	shfl.sync.up.b32 %r2089, %r674, %r675, %r676, %r677;
	// end inline asm
	setp.ne.s32 	%p152, %r588, 31;
	@%p152 bra 	$L__BB19_128;
	shl.b32 	%r750, %r422, 3;
	mov.u32 	%r751, _ZZN3cub18CUB_300001_SM_10006detail11scan_by_key21DeviceScanByKeyKernelINS2_10policy_hubIPiiiN4cuda3std3__44plusIvEEE10Policy1000ES5_S5_S5_NS0_24ReduceByKeyScanTileStateIiiLb1EEENS8_8equal_toIvEESA_ijiiEEvT0_PT9_T1_T2_T3_iT4_T5_T6_T7_E12temp_storage;
	add.s32 	%r752, %r751, %r750;
	st.shared.v2.u32 	[%r752], {%r669, %r674};
$L__BB19_128:
	bar.sync 	0;
	ld.shared.v4.u32 	{%r753, %r754, %r755, %r756}, [_ZZN3cub18CUB_300001_SM_10006detail11scan_by_key21DeviceScanByKeyKernelINS2_10policy_hubIPiiiN4cuda3std3__44plusIvEEE10Policy1000ES5_S5_S5_NS0_24ReduceByKeyScanTileStateIiiLb1EEENS8_8equal_toIvEESA_ijiiEEvT0_PT9_T1_T2_T3_iT4_T5_T6_T7_E12temp_storage];
	or.b32  	%r757, %r755, %r753;
	setp.eq.s32 	%p153, %r755, 0;
	selp.b32 	%r758, %r754, 0, %p153;
	add.s32 	%r759, %r758, %r756;
	setp.eq.s32 	%p154, %r422, 2;
	selp.b32 	%r760, %r757, %r753, %p154;
	selp.b32 	%r761, %r759, %r754, %p154;
	ld.shared.v4.u32 	{%r762, %r763, %r764, %r765}, [_ZZN3cub18CUB_300001_SM_10006detail11scan_by_key21DeviceScanByKeyKernelINS2_10policy_hubIPiiiN4cuda3std3__44plusIvEEE10Policy1000ES5_S5_S5_NS0_24ReduceByKeyScanTileStateIiiLb1EEENS8_8equal_toIvEESA_ijiiEEvT0_PT9_T1_T2_T3_iT4_T5_T6_T7_E12temp_storage+16];
	or.b32  	%r766, %r762, %r757;
	setp.eq.s32 	%p155, %r762, 0;
	selp.b32 	%r767, %r759, 0, %p155;
	add.s32 	%r768, %r767, %r763;
	setp.eq.s32 	%p156, %r422, 3;
	selp.b32 	%r769, %r766, %r760, %p156;
	selp.b32 	%r770, %r768, %r761, %p156;
	or.b32  	%r771, %r764, %r766;
	setp.eq.s32 	%p157, %r764, 0;
	selp.b32 	%r772, %r768, 0, %p157;
	add.s32 	%r773, %r772, %r765;
	setp.eq.s32 	%p158, %r422, 4;
	selp.b32 	%r774, %r771, %r769, %p158;
	selp.b32 	%r775, %r773, %r770, %p158;
	ld.shared.v4.u32 	{%r776, %r777, %r778, %r779}, [_ZZN3cub18CUB_300001_SM_10006detail11scan_by_key21DeviceScanByKeyKernelINS2_10policy_hubIPiiiN4cuda3std3__44plusIvEEE10Policy1000ES5_S5_S5_NS0_24ReduceByKeyScanTileStateIiiLb1EEENS8_8equal_toIvEESA_ijiiEEvT0_PT9_T1_T2_T3_iT4_T5_T6_T7_E12temp_storage+32];
	or.b32  	%r780, %r776, %r771;
	setp.eq.s32 	%p159, %r776, 0;
	selp.b32 	%r781, %r773, 0, %p159;
	add.s32 	%r782, %r781, %r777;
	setp.eq.s32 	%p160, %r422, 5;
	selp.b32 	%r783, %r780, %r774, %p160;
	selp.b32 	%r784, %r782, %r775, %p160;
	or.b32  	%r785, %r778, %r780;
	setp.eq.s32 	%p161, %r778, 0;
	selp.b32 	%r786, %r782, 0, %p161;
	add.s32 	%r787, %r786, %r779;
	setp.eq.s32 	%p162, %r422, 6;
	selp.b32 	%r428, %r785, %r783, %p162;
	selp.b32 	%r429, %r787, %r784, %p162;
	ld.shared.v2.u32 	{%r788, %r789}, [_ZZN3cub18CUB_300001_SM_10006detail11scan_by_key21DeviceScanByKeyKernelINS2_10policy_hubIPiiiN4cuda3std3__44plusIvEEE10Policy1000ES5_S5_S5_NS0_24ReduceByKeyScanTileStateIiiLb1EEENS8_8equal_toIvEESA_ijiiEEvT0_PT9_T1_T2_T3_iT4_T5_T6_T7_E12temp_storage+48];
	or.b32  	%r430, %r788, %r785;
	setp.eq.s32 	%p163, %r788, 0;
	selp.b32 	%r790, %r787, 0, %p163;
	add.s32 	%r431, %r790, %r789;
	setp.lt.u32 	%p164, %r223, 32;
	@%p164 bra 	$L__BB19_130;
	setp.eq.s32 	%p165, %r2088, 0;
	selp.b32 	%r791, %r429, 0, %p165;
	add.s32 	%r792, %r791, %r2089;
	setp.eq.s32 	%p166, %r588, 0;
	selp.b32 	%r793, 0, %r2088, %p166;
	or.b32  	%r2088, %r428, %r793;
	selp.b32 	%r2089, %r429, %r792, %p166;
	bra.uni 	$L__BB19_143;
$L__BB19_130:
	setp.ne.s32 	%p167, %r223, 0;
	mul.wide.u32 	%rd73, %r1, 16;
	add.s64 	%rd12, %rd1, %rd73;
	@%p167 bra 	$L__BB19_132;
	st.shared.u32 	[_ZZN3cub18CUB_300001_SM_10006detail11scan_by_key21DeviceScanByKeyKernelINS2_10policy_hubIPiiiN4cuda3std3__44plusIvEEE10Policy1000ES5_S5_S5_NS0_24ReduceByKeyScanTileStateIiiLb1EEENS8_8equal_toIvEESA_ijiiEEvT0_PT9_T1_T2_T3_iT4_T5_T6_T7_E12temp_storage+116], %r430;
	st.shared.u32 	[_ZZN3cub18CUB_300001_SM_10006detail11scan_by_key21DeviceScanByKeyKernelINS2_10policy_hubIPiiiN4cuda3std3__44plusIvEEE10Policy1000ES5_S5_S5_NS0_24ReduceByKeyScanTileStateIiiLb1EEENS8_8equal_toIvEESA_ijiiEEvT0_PT9_T1_T2_T3_iT4_T5_T6_T7_E12temp_storage+120], %r431;
	mov.b64 	%rd75, {%r430, %r431};
	add.s64 	%rd74, %rd12, 512;
	mov.b64 	%rd76, 100;
	// begin inline asm
	st.relaxed.gpu.v2.u64 [%rd74], {%rd75, %rd76};
	// end inline asm
$L__BB19_132:
	not.b32 	%r434, %r223;
	mov.b32 	%r794, 280;
	// begin inline asm
	nanosleep.u32 %r794;
	// end inline asm
	mov.b32 	%r2080, 928;
	mul.wide.s32 	%rd80, %r434, 16;
	add.s64 	%rd81, %rd12, %rd80;
	add.s64 	%rd79, %rd81, 512;
	mov.u32 	%r2086, %r1;
$L__BB19_133:
	shr.u32 	%r437, %r2080, 1;
	mul.lo.s32 	%r797, %r2086, 16807;
	and.b32  	%r2086, %r797, 2147483647;
	sub.s32 	%r798, %r2080, %r437;
	add.s32 	%r799, %r798, 1;
	rem.u32 	%r800, %r2086, %r799;
	add.s32 	%r796, %r800, %r437;
	// begin inline asm
	nanosleep.u32 %r796;
	// end inline asm
	// begin inline asm
	ld.relaxed.gpu.v2.u64 {%rd77, %rd177}, [%rd79];
	// end inline asm
	setp.eq.s64 	%p168, %rd177, 99;
	mov.b32 	%r801, -1;
	vote.sync.any.pred 	%p169, %p168, %r801;
	mov.u32 	%r2080, %r437;
	@%p169 bra 	$L__BB19_133;
	mov.b64 	{%r805, %r810}, %rd77;
	setp.eq.s64 	%p170, %rd177, 101;
	mov.b32 	%r853, -1;
	vote.sync.ballot.b32 	%r855, %p170, %r853;
	// begin inline asm
	mov.u32 %r803, %lanemask_ge;
	// end inline asm
	and.b32  	%r856, %r855, %r803;
	or.b32  	%r857, %r856, -2147483648;
	add.s32 	%r858, %r857, -1;
	not.b32 	%r859, %r857;
	and.b32  	%r860, %r859, %r858;
	popc.b32 	%r807, %r860;
	mov.b32 	%r811, 1;
	// begin inline asm
	shfl.sync.down.b32 %r804, %r805, %r811, %r807, %r853;
	// end inline asm
	// begin inline asm
	shfl.sync.down.b32 %r809, %r810, %r811, %r807, %r853;
	// end inline asm
	setp.lt.s32 	%p172, %r588, %r807;
	setp.eq.s32 	%p173, %r805, 0;
	selp.b32 	%r861, %r804, 0, %p172;
	or.b32  	%r815, %r861, %r805;
	selp.b32 	%r862, %r809, 0, %p173;
	selp.b32 	%r863, %r862, 0, %p172;
	add.s32 	%r820, %r863, %r810;
	mov.b32 	%r821, 2;
	// begin inline asm
	shfl.sync.down.b32 %r814, %r815, %r821, %r807, %r853;
	// end inline asm
	// begin inline asm
	shfl.sync.down.b32 %r819, %r820, %r821, %r807, %r853;
	// end inline asm
	add.s32 	%r440, %r588, 2;
	setp.gt.s32 	%p174, %r440, %r807;
	setp.eq.s32 	%p175, %r815, 0;
	selp.b32 	%r864, %r819, 0, %p175;
	selp.b32 	%r865, 0, %r814, %p174;
	or.b32  	%r825, %r815, %r865;
	selp.b32 	%r866, 0, %r864, %p174;
	add.s32 	%r830, %r866, %r820;
	mov.b32 	%r831, 4;
	// begin inline asm
	shfl.sync.down.b32 %r824, %r825, %r831, %r807, %r853;
	// end inline asm
	// begin inline asm
	shfl.sync.down.b32 %r829, %r830, %r831, %r807, %r853;
	// end inline asm
	add.s32 	%r441, %r588, 4;
	setp.gt.s32 	%p176, %r441, %r807;
	setp.eq.s32 	%p177, %r825, 0;
	selp.b32 	%r867, %r829, 0, %p177;
	selp.b32 	%r868, 0, %r824, %p176;
	or.b32  	%r835, %r825, %r868;
	selp.b32 	%r869, 0, %r867, %p176;
	add.s32 	%r840, %r830, %r869;
	mov.b32 	%r841, 8;
	// begin inline asm
	shfl.sync.down.b32 %r834, %r835, %r841, %r807, %r853;
	// end inline asm
	// begin inline asm
	shfl.sync.down.b32 %r839, %r840, %r841, %r807, %r853;
	// end inline asm
	add.s32 	%r442, %r588, 8;
	setp.gt.s32 	%p178, %r442, %r807;
	setp.eq.s32 	%p179, %r835, 0;
	selp.b32 	%r870, %r839, 0, %p179;
	selp.b32 	%r871, 0, %r834, %p178;
	or.b32  	%r845, %r835, %r871;
	selp.b32 	%r872, 0, %r870, %p178;
	add.s32 	%r850, %r840, %r872;
	mov.b32 	%r851, 16;
	// begin inline asm
	shfl.sync.down.b32 %r844, %r845, %r851, %r807, %r853;
	// end inline asm
	// begin inline asm
	shfl.sync.down.b32 %r849, %r850, %r851, %r807, %r853;
	// end inline asm
	add.s32 	%r443, %r588, 16;
	setp.gt.s32 	%p180, %r443, %r807;
	setp.eq.s32 	%p181, %r845, 0;
	selp.b32 	%r873, %r849, 0, %p181;
	selp.b32 	%r874, 0, %r844, %p180;
	or.b32  	%r2083, %r874, %r845;
	selp.b32 	%r875, 0, %r873, %p180;
	add.s32 	%r2084, %r850, %r875;
	add.s64 	%rd15, %rd1, 512;
	add.s32 	%r2085, %r1, %r434;
	mov.b32 	%r2082, 928;
$L__BB19_135:
	setp.ne.s64 	%p182, %rd177, 101;
	mov.b32 	%r876, -1;
	vote.sync.all.pred 	%p183, %p182, %r876;
	not.pred 	%p184, %p183;
	@%p184 bra 	$L__BB19_139;
	shr.u32 	%r2082, %r2082, 1;
	mul.wide.s32 	%rd88, %r2085, 16;
	add.s64 	%rd89, %rd15, %rd88;
	add.s64 	%rd87, %rd89, -512;
	mov.u32 	%r2087, %r2082;
$L__BB19_137:
	shr.u32 	%r455, %r2087, 1;
	mul.lo.s32 	%r903, %r2086, 16807;
	and.b32  	%r2086, %r903, 2147483647;
	sub.s32 	%r904, %r2087, %r455;
	add.s32 	%r905, %r904, 1;
	rem.u32 	%r906, %r2086, %r905;
	add.s32 	%r902, %r906, %r455;
	// begin inline asm
	nanosleep.u32 %r902;
	// end inline asm
	// begin inline asm
	ld.relaxed.gpu.v2.u64 {%rd85, %rd177}, [%rd87];
	// end inline asm
	setp.eq.s64 	%p190, %rd177, 99;
	mov.b32 	%r907, -1;
	vote.sync.any.pred 	%p191, %p190, %r907;
	mov.u32 	%r2087, %r455;
	@%p191 bra 	$L__BB19_137;
	mov.b64 	{%r910, %r915}, %rd85;
	setp.eq.s64 	%p192, %rd177, 101;
	mov.b32 	%r958, -1;
	vote.sync.ballot.b32 	%r959, %p192, %r958;
	and.b32  	%r960, %r959, %r803;
	or.b32  	%r961, %r960, -2147483648;
	add.s32 	%r962, %r961, -1;
	not.b32 	%r963, %r961;
	and.b32  	%r964, %r963, %r962;
	popc.b32 	%r912, %r964;
	mov.b32 	%r916, 1;
	// begin inline asm
	shfl.sync.down.b32 %r909, %r910, %r916, %r912, %r958;
	// end inline asm
	// begin inline asm
	shfl.sync.down.b32 %r914, %r915, %r916, %r912, %r958;
	// end inline asm
	setp.lt.s32 	%p194, %r588, %r912;
	setp.eq.s32 	%p195, %r910, 0;
	selp.b32 	%r965, %r909, 0, %p194;
	or.b32  	%r920, %r965, %r910;
	selp.b32 	%r966, %r914, 0, %p195;
	selp.b32 	%r967, %r966, 0, %p194;
	add.s32 	%r925, %r967, %r915;
	mov.b32 	%r926, 2;
	// begin inline asm
	shfl.sync.down.b32 %r919, %r920, %r926, %r912, %r958;
	// end inline asm
	// begin inline asm
	shfl.sync.down.b32 %r924, %r925, %r926, %r912, %r958;
	// end inline asm
	setp.gt.s32 	%p196, %r440, %r912;
	setp.eq.s32 	%p197, %r920, 0;
	selp.b32 	%r968, %r924, 0, %p197;
	selp.b32 	%r969, 0, %r919, %p196;
	or.b32  	%r930, %r920, %r969;
	selp.b32 	%r970, 0, %r968, %p196;
	add.s32 	%r935, %r970, %r925;
	mov.b32 	%r936, 4;
	// begin inline asm
	shfl.sync.down.b32 %r929, %r930, %r936, %r912, %r958;
	// end inline asm
	// begin inline asm
	shfl.sync.down.b32 %r934, %r935, %r936, %r912, %r958;
	// end inline asm
	setp.gt.s32 	%p198, %r441, %r912;
	setp.eq.s32 	%p199, %r930, 0;
	selp.b32 	%r971, %r934, 0, %p199;
	selp.b32 	%r972, 0, %r929, %p198;
	or.b32  	%r940, %r930, %r972;
	selp.b32 	%r973, 0, %r971, %p198;
	add.s32 	%r945, %r935, %r973;
	mov.b32 	%r946, 8;
	// begin inline asm
	shfl.sync.down.b32 %r939, %r940, %r946, %r912, %r958;
	// end inline asm
	// begin inline asm
	shfl.sync.down.b32 %r944, %r945, %r946, %r912, %r958;
	// end inline asm
	setp.gt.s32 	%p200, %r442, %r912;
	setp.eq.s32 	%p201, %r940, 0;
	selp.b32 	%r974, %r944, 0, %p201;
	selp.b32 	%r975, 0, %r939, %p200;
	or.b32  	%r950, %r940, %r975;
	selp.b32 	%r976, 0, %r974, %p200;
	add.s32 	%r955, %r945, %r976;
	mov.b32 	%r956, 16;
	// begin inline asm
	shfl.sync.down.b32 %r949, %r950, %r956, %r912, %r958;
	// end inline asm
	// begin inline asm
	shfl.sync.down.b32 %r954, %r955, %r956, %r912, %r958;
	// end inline asm
	setp.gt.s32 	%p202, %r443, %r912;
	setp.eq.s32 	%p203, %r950, 0;
	selp.b32 	%r977, %r954, 0, %p203;
	selp.b32 	%r978, 0, %r949, %p202;
	selp.b32 	%r979, 0, %r977, %p202;
	add.s32 	%r980, %r955, %r979;
	or.b32  	%r981, %r978, %r2083;
	or.b32  	%r457, %r981, %r950;
	setp.eq.s32 	%p204, %r2083, 0;
	selp.b32 	%r982, %r980, 0, %p204;
	add.s32 	%r2084, %r982, %r2084;
	add.s32 	%r2085, %r2085, -32;
	mov.u32 	%r2083, %r457;
	bra.uni 	$L__BB19_135;
$L__BB19_139:
	setp.ne.s32 	%p185, %r223, 0;
	@%p185 bra 	$L__BB19_141;
	or.b32  	%r878, %r2083, %r430;
	setp.eq.s32 	%p186, %r430, 0;
	selp.b32 	%r879, %r2084, 0, %p186;
	add.s32 	%r880, %r879, %r431;
	mov.b64 	%rd83, {%r878, %r880};
	add.s64 	%rd82, %rd12, 512;
	mov.b64 	%rd84, 101;
	// begin inline asm
	st.relaxed.gpu.v2.u64 [%rd82], {%rd83, %rd84};
	// end inline asm
	st.shared.u32 	[_ZZN3cub18CUB_300001_SM_10006detail11scan_by_key21DeviceScanByKeyKernelINS2_10policy_hubIPiiiN4cuda3std3__44plusIvEEE10Policy1000ES5_S5_S5_NS0_24ReduceByKeyScanTileStateIiiLb1EEENS8_8equal_toIvEESA_ijiiEEvT0_PT9_T1_T2_T3_iT4_T5_T6_T7_E12temp_storage+100], %r2083;
	st.shared.v2.u32 	[_ZZN3cub18CUB_300001_SM_10006detail11scan_by_key21DeviceScanByKeyKernelINS2_10policy_hubIPiiiN4cuda3std3__44plusIvEEE10Policy1000ES5_S5_S5_NS0_24ReduceByKeyScanTileStateIiiLb1EEENS8_8equal_toIvEESA_ijiiEEvT0_PT9_T1_T2_T3_iT4_T5_T6_T7_E12temp_storage+104], {%r2084, %r878};
	st.shared.u32 	[_ZZN3cub18CUB_300001_SM_10006detail11scan_by_key21DeviceScanByKeyKernelINS2_10policy_hubIPiiiN4cuda3std3__44plusIvEEE10Policy1000ES5_S5_S5_NS0_24ReduceByKeyScanTileStateIiiLb1EEENS8_8equal_toIvEESA_ijiiEEvT0_PT9_T1_T2_T3_iT4_T5_T6_T7_E12temp_storage+112], %r880;
$L__BB19_141:
	setp.ne.s32 	%p187, %r588, 0;
	@%p187 bra 	$L__BB19_143;
	st.shared.v2.u32 	[_ZZN3cub18CUB_300001_SM_10006detail11scan_by_key21DeviceScanByKeyKernelINS2_10policy_hubIPiiiN4cuda3std3__44plusIvEEE10Policy1000ES5_S5_S5_NS0_24ReduceByKeyScanTileStateIiiLb1EEENS8_8equal_toIvEESA_ijiiEEvT0_PT9_T1_T2_T3_iT4_T5_T6_T7_E12temp_storage+64], {%r2083, %r2084};
	mov.u32 	%r2088, %r2083;
	mov.u32 	%r2089, %r2084;
$L__BB19_143:
	selp.u32 	%r2098, 1, 0, %p30;
	selp.u32 	%r2097, 1, 0, %p31;
	selp.u32 	%r2101, 1, 0, %p27;
	selp.u32 	%r2102, 1, 0, %p26;
	selp.u32 	%r2100, 1, 0, %p28;
	selp.u32 	%r2096, 1, 0, %p32;
	selp.u32 	%r2105, 1, 0, %p23;
	selp.u32 	%r2106, 1, 0, %p22;
	selp.u32 	%r2104, 1, 0, %p24;
	selp.u32 	%r2109, 1, 0, %p19;
	selp.u32 	%r2108, 1, 0, %p20;
	selp.u32 	%r2103, 1, 0, %p25;
	selp.u32 	%r2095, 1, 0, %p33;
	selp.u32 	%r2107, 1, 0, %p21;
	selp.u32 	%r2099, 1, 0, %p29;
	selp.u32 	%r2091, 1, 0, %p37;
	selp.u32 	%r2093, 1, 0, %p35;
	selp.u32 	%r2094, 1, 0, %p34;
	selp.u32 	%r2092, 1, 0, %p36;
	setp.eq.s32 	%p188, %r223, 0;
	bar.sync 	0;
	ld.shared.u32 	%r881, [_ZZN3cub18CUB_300001_SM_10006detail11scan_by_key21DeviceScanByKeyKernelINS2_10policy_hubIPiiiN4cuda3std3__44plusIvEEE10Policy1000ES5_S5_S5_NS0_24ReduceByKeyScanTileStateIiiLb1EEENS8_8equal_toIvEESA_ijiiEEvT0_PT9_T1_T2_T3_iT4_T5_T6_T7_E12temp_storage+68];
	setp.eq.s32 	%p189, %r2088, 0;
	selp.b32 	%r882, %r881, 0, %p189;
	selp.b32 	%r883, 0, %r882, %p188;
	add.s32 	%r2129, %r2089, %r883;
	selp.b32 	%r884, 0, %r2129, %p19;
	add.s32 	%r2128, %r884, %r349;
	selp.b32 	%r885, 0, %r2128, %p20;
	add.s32 	%r2127, %r350, %r885;
	selp.b32 	%r886, 0, %r2127, %p21;
	add.s32 	%r2126, %r351, %r886;
	selp.b32 	%r887, 0, %r2126, %p22;
	add.s32 	%r2125, %r352, %r887;
	selp.b32 	%r888, 0, %r2125, %p23;
	add.s32 	%r2124, %r353, %r888;
	selp.b32 	%r889, 0, %r2124, %p24;
	add.s32 	%r2123, %r354, %r889;
	selp.b32 	%r890, 0, %r2123, %p25;
	add.s32 	%r2122, %r355, %r890;
	selp.b32 	%r891, 0, %r2122, %p26;
	add.s32 	%r2121, %r356, %r891;
	selp.b32 	%r892, 0, %r2121, %p27;
	add.s32 	%r2120, %r357, %r892;
	selp.b32 	%r893, 0, %r2120, %p28;
	add.s32 	%r2119, %r358, %r893;
	selp.b32 	%r894, 0, %r2119, %p29;
	add.s32 	%r2118, %r359, %r894;
	selp.b32 	%r895, 0, %r2118, %p30;
	add.s32 	%r2117, %r360, %r895;
	selp.b32 	%r896, 0, %r2117, %p31;
	add.s32 	%r2116, %r361, %r896;
	selp.b32 	%r897, 0, %r2116, %p32;
	add.s32 	%r2115, %r362, %r897;
	selp.b32 	%r898, 0, %r2115, %p33;
	add.s32 	%r2114, %r363, %r898;
	selp.b32 	%r899, 0, %r2114, %p34;
	add.s32 	%r2113, %r364, %r899;
	selp.b32 	%r900, 0, %r2113, %p35;
	add.s32 	%r2112, %r365, %r900;
	selp.b32 	%r901, 0, %r2112, %p36;
	add.s32 	%r2111, %r366, %r901;
	selp.b32 	%r2110, 0, %r2111, %p37;
$L__BB19_144:
	ld.param.u32 	%r1978, [_ZN3cub18CUB_300001_SM_10006detail11scan_by_key21DeviceScanByKeyKernelINS2_10policy_hubIPiiiN4cuda3std3__44plusIvEEE10Policy1000ES5_S5_S5_NS0_24ReduceByKeyScanTileStateIiiLb1EEENS8_8equal_toIvEESA_ijiiEEvT0_PT9_T1_T2_T3_iT4_T5_T6_T7__param_8];
	add.s32 	%r1190, %r367, %r2110;
	bar.sync 	0;
	setp.eq.s32 	%p273, %r2109, 0;
	selp.b32 	%r1191, %r2129, 0, %p273;
	add.s32 	%r1192, %r1978, %r1191;
	setp.eq.s32 	%p274, %r2108, 0;
	selp.b32 	%r1193, %r2128, 0, %p274;
	add.s32 	%r1194, %r1978, %r1193;
	setp.eq.s32 	%p275, %r2107, 0;
	selp.b32 	%r1195, %r2127, 0, %p275;
	add.s32 	%r1196, %r1978, %r1195;
	setp.eq.s32 	%p276, %r2106, 0;
	selp.b32 	%r1197, %r2126, 0, %p276;
	add.s32 	%r1198, %r1978, %r1197;
	setp.eq.s32 	%p277, %r2105, 0;
	selp.b32 	%r1199, %r2125, 0, %p277;
	add.s32 	%r1200, %r1978, %r1199;
	setp.eq.s32 	%p278, %r2104, 0;
	selp.b32 	%r1201, %r2124, 0, %p278;
	add.s32 	%r1202, %r1978, %r1201;
	setp.eq.s32 	%p279, %r2103, 0;
	selp.b32 	%r1203, %r2123, 0, %p279;
	add.s32 	%r1204, %r1978, %r1203;
	setp.eq.s32 	%p280, %r2102, 0;
	selp.b32 	%r1205, %r2122, 0, %p280;
	add.s32 	%r1206, %r1978, %r1205;
	setp.eq.s32 	%p281, %r2101, 0;
	selp.b32 	%r1207, %r2121, 0, %p281;
	add.s32 	%r1208, %r1978, %r1207;
	setp.eq.s32 	%p282, %r2100, 0;
	selp.b32 	%r1209, %r2120, 0, %p282;
	add.s32 	%r1210, %r1978, %r1209;
	setp.eq.s32 	%p283, %r2099, 0;
	selp.b32 	%r1211, %r2119, 0, %p283;
	add.s32 	%r1212, %r1978, %r1211;
	setp.eq.s32 	%p284, %r2098, 0;
	selp.b32 	%r1213, %r2118, 0, %p284;
	add.s32 	%r1214, %r1978, %r1213;
	setp.eq.s32 	%p285, %r2097, 0;
	selp.b32 	%r1215, %r2117, 0, %p285;
	add.s32 	%r1216, %r1978, %r1215;
	setp.eq.s32 	%p286, %r2096, 0;
	selp.b32 	%r1217, %r2116, 0, %p286;
	add.s32 	%r1218, %r1978, %r1217;
	setp.eq.s32 	%p287, %r2095, 0;
	selp.b32 	%r1219, %r2115, 0, %p287;
	add.s32 	%r1220, %r1978, %r1219;
	setp.eq.s32 	%p288, %r2094, 0;
	selp.b32 	%r1221, %r2114, 0, %p288;
	add.s32 	%r1222, %r1978, %r1221;
	setp.eq.s32 	%p289, %r2093, 0;
	selp.b32 	%r1223, %r2113, 0, %p289;
	add.s32 	%r1224, %r1978, %r1223;
	setp.eq.s32 	%p290, %r2092, 0;
	selp.b32 	%r1225, %r2112, 0, %p290;
	add.s32 	%r1226, %r1978, %r1225;
	setp.eq.s32 	%p291, %r2091, 0;
	selp.b32 	%r1227, %r2111, 0, %p291;
	add.s32 	%r1228, %r1978, %r1227;
	setp.eq.s32 	%p292, %r2090, 0;
	selp.b32 	%r1229, %r1190, 0, %p292;
	add.s32 	%r1230, %r1978, %r1229;
	st.shared.v4.u32 	[%r287], {%r1192, %r1194, %r1196, %r1198};
	st.shared.v4.u32 	[%r287+16], {%r1200, %r1202, %r1204, %r1206};
	st.shared.v4.u32 	[%r287+32], {%r1208, %r1210, %r1212, %r1214};
	st.shared.v4.u32 	[%r287+48], {%r1216, %r1218, %r1220, %r1222};
	st.shared.v4.u32 	[%r287+64], {%r1224, %r1226, %r1228, %r1230};
	bar.warp.sync 	-1;
	ld.shared.u32 	%r541, [%r286];
	ld.shared.u32 	%r542, [%r286+128];
	ld.shared.u32 	%r543, [%r286+256];
	ld.shared.u32 	%r544, [%r286+384];
	ld.shared.u32 	%r545, [%r286+512];
	ld.shared.u32 	%r546, [%r286+640];
	ld.shared.u32 	%r547, [%r286+768];
	ld.shared.u32 	%r548, [%r286+896];
	ld.shared.u32 	%r549, [%r286+1024];
	ld.shared.u32 	%r550, [%r286+1152];
	ld.shared.u32 	%r551, [%r286+1280];
	ld.shared.u32 	%r552, [%r286+1408];
	ld.shared.u32 	%r553, [%r286+1536];
	ld.shared.u32 	%r554, [%r286+1664];
	ld.shared.u32 	%r555, [%r286+1792];
	ld.shared.u32 	%r556, [%r286+1920];
	ld.shared.u32 	%r557, [%r286+2048];
	ld.shared.u32 	%r558, [%r286+2176];
	ld.shared.u32 	%r559, [%r286+2304];
	ld.shared.u32 	%r560, [%r286+2432];
	setp.ne.s32 	%p293, %r223, 0;
	@%p293 bra 	$L__BB19_146;
	st.volatile.shared.u32 	[_ZZN3cub18CUB_300001_SM_10006detail11scan_by_key21DeviceScanByKeyKernelINS2_10policy_hubIPiiiN4cuda3std3__44plusIvEEE10Policy1000ES5_S5_S5_NS0_24ReduceByKeyScanTileStateIiiLb1EEENS8_8equal_toIvEESA_ijiiEEvT0_PT9_T1_T2_T3_iT4_T5_T6_T7_E12temp_storage+17920], %r3;
$L__BB19_146:
	ld.param.u64 	%rd174, [_ZN3cub18CUB_300001_SM_10006detail11scan_by_key21DeviceScanByKeyKernelINS2_10policy_hubIPiiiN4cuda3std3__44plusIvEEE10Policy1000ES5_S5_S5_NS0_24ReduceByKeyScanTileStateIiiLb1EEENS8_8equal_toIvEESA_ijiiEEvT0_PT9_T1_T2_T3_iT4_T5_T6_T7__param_3];
	bar.sync 	0;
	ld.volatile.shared.u32 	%r561, [_ZZN3cub18CUB_300001_SM_10006detail11scan_by_key21DeviceScanByKeyKernelINS2_10policy_hubIPiiiN4cuda3std3__44plusIvEEE10Policy1000ES5_S5_S5_NS0_24ReduceByKeyScanTileStateIiiLb1EEENS8_8equal_toIvEESA_ijiiEEvT0_PT9_T1_T2_T3_iT4_T5_T6_T7_E12temp_storage+17920];
	setp.ge.s32 	%p294, %r224, %r561;
	cvt.u64.u32 	%rd90, %r224;
	mov.u32 	%r1231, %ctaid.x;
	mul.lo.s32 	%r1232, %r1231, 4480;
	cvt.u64.u32 	%rd91, %r1232;
	add.s64 	%rd92, %rd90, %rd91;
	cvta.to.global.u64 	%rd93, %rd174;
	shl.b64 	%rd94, %rd92, 2;
	add.s64 	%rd19, %rd93, %rd94;
	@%p294 bra 	$L__BB19_148;
	st.global.u32 	[%rd19], %r541;
$L__BB19_148:
	mov.u32 	%r1233, %tid.x;
	and.b32  	%r1234, %r1233, 992;
	mul.lo.s32 	%r1235, %r1234, 20;
	and.b32  	%r1236, %r1233, 31;
	or.b32  	%r1237, %r1235, %r1236;
	or.b32  	%r1238, %r1237, 32;
	setp.ge.s32 	%p295, %r1238, %r561;
	@%p295 bra 	$L__BB19_150;
	st.global.u32 	[%rd19+128], %r542;
$L__BB19_150:
	or.b32  	%r1244, %r1237, 64;
	setp.ge.s32 	%p296, %r1244, %r561;
	@%p296 bra 	$L__BB19_152;
	st.global.u32 	[%rd19+256], %r543;
$L__BB19_152:
	or.b32  	%r1250, %r1237, 96;
	setp.ge.s32 	%p297, %r1250, %r561;
	@%p297 bra 	$L__BB19_154;
	st.global.u32 	[%rd19+384], %r544;
$L__BB19_154:
	setp.ge.s32 	%p298, %r237, %r561;
	@%p298 bra 	$L__BB19_156;
	st.global.u32 	[%rd19+512], %r545;
$L__BB19_156:
	add.s32 	%r1256, %r1237, 160;
	setp.ge.s32 	%p299, %r1256, %r561;
	@%p299 bra 	$L__BB19_158;
	st.global.u32 	[%rd19+640], %r546;
$L__BB19_158:
	setp.ge.s32 	%p300, %r243, %r561;
	@%p300 bra 	$L__BB19_160;
	st.global.u32 	[%rd19+768], %r547;
$L__BB19_160:
	add.s32 	%r1262, %r1237, 224;
	setp.ge.s32 	%p301, %r1262, %r561;
	@%p301 bra 	$L__BB19_162;
	st.global.u32 	[%rd19+896], %r548;
$L__BB19_162:
	add.s32 	%r1268, %r1237, 256;
	setp.ge.s32 	%p302, %r1268, %r561;
	@%p302 bra 	$L__BB19_164;
	st.global.u32 	[%rd19+1024], %r549;
$L__BB19_164:
	add.s32 	%r1274, %r1237, 288;
	setp.ge.s32 	%p303, %r1274, %r561;
	@%p303 bra 	$L__BB19_166;
	st.global.u32 	[%rd19+1152], %r550;
$L__BB19_166:
	add.s32 	%r1280, %r1237, 320;
	setp.ge.s32 	%p304, %r1280, %r561;
	@%p304 bra 	$L__BB19_168;
	st.global.u32 	[%rd19+1280], %r551;
$L__BB19_168:
	setp.ge.s32 	%p305, %r258, %r561;
	@%p305 bra 	$L__BB19_170;
	st.global.u32 	[%rd19+1408], %r552;
$L__BB19_170:
	setp.ge.s32 	%p306, %r261, %r561;
	@%p306 bra 	$L__BB19_172;
	st.global.u32 	[%rd19+1536], %r553;
$L__BB19_172:
	setp.ge.s32 	%p307, %r264, %r561;
	@%p307 bra 	$L__BB19_174;
	st.global.u32 	[%rd19+1664], %r554;
$L__BB19_174:
	setp.ge.s32 	%p308, %r267, %r561;
	@%p308 bra 	$L__BB19_176;
	st.global.u32 	[%rd19+1792], %r555;
$L__BB19_176:
	add.s32 	%r1286, %r1237, 480;
	setp.ge.s32 	%p309, %r1286, %r561;
	@%p309 bra 	$L__BB19_178;
	st.global.u32 	[%rd19+1920], %r556;
$L__BB19_178:
	setp.ge.s32 	%p310, %r273, %r561;
	@%p310 bra 	$L__BB19_180;
	st.global.u32 	[%rd19+2048], %r557;
$L__BB19_180:
	setp.ge.s32 	%p311, %r276, %r561;
	@%p311 bra 	$L__BB19_182;
	st.global.u32 	[%rd19+2176], %r558;
$L__BB19_182:
	setp.ge.s32 	%p312, %r279, %r561;
	@%p312 bra 	$L__BB19_184;
	st.global.u32 	[%rd19+2304], %r559;
$L__BB19_184:
	add.s32 	%r1292, %r1237, 608;
	setp.ge.s32 	%p313, %r1292, %r561;
	@%p313 bra 	$L__BB19_186;
	st.global.u32 	[%rd19+2432], %r560;
$L__BB19_186:
	ret;

}
	// .globl	_ZN3cub18CUB_300001_SM_10006detail11scan_by_key25DeviceScanByKeyInitKernelINS0_24ReduceByKeyScanTileStateIiiLb1EEEPimEEvT_T0_PN4cuda3std3__415iterator_traitsIS8_vE10value_typeET1_i
.visible .entry _ZN3cub18CUB_300001_SM_10006detail11scan_by_key25DeviceScanByKeyInitKernelINS0_24ReduceByKeyScanTileStateIiiLb1EEEPimEEvT_T0_PN4cuda3std3__415iterator_traitsIS8_vE10value_typeET1_i(
	.param .align 8 .b8 _ZN3cub18CUB_300001_SM_10006detail11scan_by_key25DeviceScanByKeyInitKernelINS0_24ReduceByKeyScanTileStateIiiLb1EEEPimEEvT_T0_PN4cuda3std3__415iterator_traitsIS8_vE10value_typeET1_i_param_0[8],
	.param .u64 .ptr .align 1 _ZN3cub18CUB_300001_SM_10006detail11scan_by_key25DeviceScanByKeyInitKernelINS0_24ReduceByKeyScanTileStateIiiLb1EEEPimEEvT_T0_PN4cuda3std3__415iterator_traitsIS8_vE10value_typeET1_i_param_1,
	.param .u64 .ptr .align 1 _ZN3cub18CUB_300001_SM_10006detail11scan_by_key25DeviceScanByKeyInitKernelINS0_24ReduceByKeyScanTileStateIiiLb1EEEPimEEvT_T0_PN4cuda3std3__415iterator_traitsIS8_vE10value_typeET1_i_param_2,
	.param .u64 _ZN3cub18CUB_300001_SM_10006detail11scan_by_key25DeviceScanByKeyInitKernelINS0_24ReduceByKeyScanTileStateIiiLb1EEEPimEEvT_T0_PN4cuda3std3__415iterator_traitsIS8_vE10value_typeET1_i_param_3,
	.param .u32 _ZN3cub18CUB_300001_SM_10006detail11scan_by_key25DeviceScanByKeyInitKernelINS0_24ReduceByKeyScanTileStateIiiLb1EEEPimEEvT_T0_PN4cuda3std3__415iterator_traitsIS8_vE10value_typeET1_i_param_4
)
{
	.reg .pred 	%p<8>;
	.reg .b32 	%r<8>;
	.reg .b64 	%rd<21>;

	ld.param.u64 	%rd5, [_ZN3cub18CUB_300001_SM_10006detail11scan_by_key25DeviceScanByKeyInitKernelINS0_24ReduceByKeyScanTileStateIiiLb1EEEPimEEvT_T0_PN4cuda3std3__415iterator_traitsIS8_vE10value_typeET1_i_param_0];
	ld.param.u64 	%rd2, [_ZN3cub18CUB_300001_SM_10006detail11scan_by_key25DeviceScanByKeyInitKernelINS0_24ReduceByKeyScanTileStateIiiLb1EEEPimEEvT_T0_PN4cuda3std3__415iterator_traitsIS8_vE10value_typeET1_i_param_1];
	ld.param.u64 	%rd3, [_ZN3cub18CUB_300001_SM_10006detail11scan_by_key25DeviceScanByKeyInitKernelINS0_24ReduceByKeyScanTileStateIiiLb1EEEPimEEvT_T0_PN4cuda3std3__415iterator_traitsIS8_vE10value_typeET1_i_param_2];
	ld.param.u64 	%rd4, [_ZN3cub18CUB_300001_SM_10006detail11scan_by_key25DeviceScanByKeyInitKernelINS0_24ReduceByKeyScanTileStateIiiLb1EEEPimEEvT_T0_PN4cuda3std3__415iterator_traitsIS8_vE10value_typeET1_i_param_3];
	ld.param.u32 	%r4, [_ZN3cub18CUB_300001_SM_10006detail11scan_by_key25DeviceScanByKeyInitKernelINS0_24ReduceByKeyScanTileStateIiiLb1EEEPimEEvT_T0_PN4cuda3std3__415iterator_traitsIS8_vE10value_typeET1_i_param_4];
	cvta.to.global.u64 	%rd1, %rd5;
	mov.u32 	%r1, %ctaid.x;
	mov.u32 	%r5, %ntid.x;
	mov.u32 	%r2, %tid.x;
	mad.lo.s32 	%r3, %r1, %r5, %r2;
	setp.ge.s32 	%p1, %r3, %r4;
	@%p1 bra 	$L__BB20_2;
	mul.wide.s32 	%rd6, %r3, 16;
	add.s64 	%rd7, %rd1, %rd6;
	mov.b64 	%rd8, 99;
	mov.b64 	%rd9, 0;
	st.global.v2.u64 	[%rd7+512], {%rd9, %rd8};
$L__BB20_2:
	setp.ne.s32 	%p2, %r1, 0;
	setp.gt.u32 	%p3, %r2, 31;
	or.pred  	%p4, %p2, %p3;
	@%p4 bra 	$L__BB20_4;
	mul.wide.u32 	%rd10, %r2, 16;
	add.s64 	%rd11, %rd1, %rd10;
	mov.b64 	%rd12, 0;
	st.global.v2.u64 	[%rd11], {%rd12, %rd12};
$L__BB20_4:
	setp.eq.s32 	%p5, %r3, 0;
	setp.ge.u32 	%p6, %r3, %r4;
	or.pred  	%p7, %p5, %p6;
	@%p7 bra 	$L__BB20_6;
	cvt.u64.u32 	%rd13, %r3;
	cvta.to.global.u64 	%rd14, %rd2;
	mul.lo.s64 	%rd15, %rd4, %rd13;
	shl.b64 	%rd16, %rd15, 2;
	add.s64 	%rd17, %rd14, %rd16;
	ld.global.u32 	%r7, [%rd17+-4];
	cvta.to.global.u64 	%rd18, %rd3;
	mul.wide.u32 	%rd19, %r3, 4;
	add.s64 	%rd20, %rd18, %rd19;
	st.global.u32 	[%rd20], %r7;
$L__BB20_6:
	ret;

}
	// .globl	_ZN3cub18CUB_300001_SM_10006detail11scan_by_key21DeviceScanByKeyKernelINS2_10policy_hubIPiiiN4cuda3std3__44plusIvEEE10Policy1000ES5_S5_S5_NS0_24ReduceByKeyScanTileStateIiiLb1EEENS8_8equal_toIvEESA_imiiEEvT0_PT9_T1_T2_T3_iT4_T5_T6_T7_
.visible .entry _ZN3cub18CUB_300001_SM_10006detail11scan_by_key21DeviceScanByKeyKernelINS2_10policy_hubIPiiiN4cuda3std3__44plusIvEEE10Policy1000ES5_S5_S5_NS0_24ReduceByKeyScanTileStateIiiLb1EEENS8_8equal_toIvEESA_imiiEEvT0_PT9_T1_T2_T3_iT4_T5_T6_T7_(
	.param .u64 .ptr .align 1 _ZN3cub18CUB_300001_SM_10006detail11scan_by_key21DeviceScanByKeyKernelINS2_10policy_hubIPiiiN4cuda3std3__44plusIvEEE10Policy1000ES5_S5_S5_NS0_24ReduceByKeyScanTileStateIiiLb1EEENS8_8equal_toIvEESA_imiiEEvT0_PT9_T1_T2_T3_iT4_T5_T6_T7__param_0,
	.param .u64 .ptr .align 1 _ZN3cub18CUB_300001_SM_10006detail11scan_by_key21DeviceScanByKeyKernelINS2_10policy_hubIPiiiN4cuda3std3__44plusIvEEE10Policy1000ES5_S5_S5_NS0_24ReduceByKeyScanTileStateIiiLb1EEENS8_8equal_toIvEESA_imiiEEvT0_PT9_T1_T2_T3_iT4_T5_T6_T7__param_1,
	.param .u64 .ptr .align 1 _ZN3cub18CUB_300001_SM_10006detail11scan_by_key21DeviceScanByKeyKernelINS2_10policy_hubIPiiiN4cuda3std3__44plusIvEEE10Policy1000ES5_S5_S5_NS0_24ReduceByKeyScanTileStateIiiLb1EEENS8_8equal_toIvEESA_imiiEEvT0_PT9_T1_T2_T3_iT4_T5_T6_T7__param_2,
	.param .u64 .ptr .align 1 _ZN3cub18CUB_300001_SM_10006detail11scan_by_key21DeviceScanByKeyKernelINS2_10policy_hubIPiiiN4cuda3std3__44plusIvEEE10Policy1000ES5_S5_S5_NS0_24ReduceByKeyScanTileStateIiiLb1EEENS8_8equal_toIvEESA_imiiEEvT0_PT9_T1_T2_T3_iT4_T5_T6_T7__param_3,
	.param .align 8 .b8 _ZN3cub18CUB_300001_SM_10006detail11scan_by_key21DeviceScanByKeyKernelINS2_10policy_hubIPiiiN4cuda3std3__44plusIvEEE10Policy1000ES5_S5_S5_NS0_24ReduceByKeyScanTileStateIiiLb1EEENS8_8equal_toIvEESA_imiiEEvT0_PT9_T1_T2_T3_iT4_T5_T6_T7__param_4[8],
	.param .u32 _ZN3cub18CUB_300001_SM_10006detail11scan_by_key21DeviceScanByKeyKernelINS2_10policy_hubIPiiiN4cuda3std3__44plusIvEEE10Policy1000ES5_S5_S5_NS0_24ReduceByKeyScanTileStateIiiLb1EEENS8_8equal_toIvEESA_imiiEEvT0_PT9_T1_T2_T3_iT4_T5_T6_T7__param_5,
	.param .align 1 .b8 _ZN3cub18CUB_300001_SM_10006detail11scan_by_key21DeviceScanByKeyKernelINS2_10policy_hubIPiiiN4cuda3std3__44plusIvEEE10Policy1000ES5_S5_S5_NS0_24ReduceByKeyScanTileStateIiiLb1EEENS8_8equal_toIvEESA_imiiEEvT0_PT9_T1_T2_T3_iT4_T5_T6_T7__param_6[1],
	.param .align 1 .b8 _ZN3cub18CUB_300001_SM_10006detail11scan_by_key21DeviceScanByKeyKernelINS2_10policy_hubIPiiiN4cuda3std3__44plusIvEEE10Policy1000ES5_S5_S5_NS0_24ReduceByKeyScanTileStateIiiLb1EEENS8_8equal_toIvEESA_imiiEEvT0_PT9_T1_T2_T3_iT4_T5_T6_T7__param_7[1],
	.param .u32 _ZN3cub18CUB_300001_SM_10006detail11scan_by_key21DeviceScanByKeyKernelINS2_10policy_hubIPiiiN4cuda3std3__44plusIvEEE10Policy1000ES5_S5_S5_NS0_24ReduceByKeyScanTileStateIiiLb1EEENS8_8equal_toIvEESA_imiiEEvT0_PT9_T1_T2_T3_iT4_T5_T6_T7__param_8,
	.param .u64 _ZN3cub18CUB_300001_SM_10006detail11scan_by_key21DeviceScanByKeyKernelINS2_10policy_hubIPiiiN4cuda3std3__44plusIvEEE10Policy1000ES5_S5_S5_NS0_24ReduceByKeyScanTileStateIiiLb1EEENS8_8equal_toIvEESA_imiiEEvT0_PT9_T1_T2_T3_iT4_T5_T6_T7__param_9
)
.maxntid 224
{
	.reg .pred 	%p<544>;
	.reg .b32 	%r<1864>;
	.reg .b64 	%rd<321>;
	// demoted variable
	.shared .align 16 .b8 _ZZN3cub18CUB_300001_SM_10006detail11scan_by_key21DeviceScanByKeyKernelINS2_10policy_hubIPiiiN4cuda3std3__44plusIvEEE10Policy1000ES5_S5_S5_NS0_24ReduceByKeyScanTileStateIiiLb1EEENS8_8equal_toIvEESA_imiiEEvT0_PT9_T1_T2_T3_iT4_T5_T6_T7_E12temp_storage[17936];
	ld.param.u64 	%rd92, [_ZN3cub18CUB_300001_SM_10006detail11scan_by_key21DeviceScanByKeyKernelINS2_10policy_hubIPiiiN4cuda3std3__44plusIvEEE10Policy1000ES5_S5_S5_NS0_24ReduceByKeyScanTileStateIiiLb1EEENS8_8equal_toIvEESA_imiiEEvT0_PT9_T1_T2_T3_iT4_T5_T6_T7__param_0];
	ld.param.u64 	%rd3, [_ZN3cub18CUB_300001_SM_10006detail11scan_by_key21DeviceScanByKeyKernelINS2_10policy_hubIPiiiN4cuda3std3__44plusIvEEE10Policy1000ES5_S5_S5_NS0_24ReduceByKeyScanTileStateIiiLb1EEENS8_8equal_toIvEESA_imiiEEvT0_PT9_T1_T2_T3_iT4_T5_T6_T7__param_4];
	ld.param.u64 	%rd95, [_ZN3cub18CUB_300001_SM_10006detail11scan_by_key21DeviceScanByKeyKernelINS2_10policy_hubIPiiiN4cuda3std3__44plusIvEEE10Policy1000ES5_S5_S5_NS0_24ReduceByKeyScanTileStateIiiLb1EEENS8_8equal_toIvEESA_imiiEEvT0_PT9_T1_T2_T3_iT4_T5_T6_T7__param_1];
	ld.param.u64 	%rd93, [_ZN3cub18CUB_300001_SM_10006detail11scan_by_key21DeviceScanByKeyKernelINS2_10policy_hubIPiiiN4cuda3std3__44plusIvEEE10Policy1000ES5_S5_S5_NS0_24ReduceByKeyScanTileStateIiiLb1EEENS8_8equal_toIvEESA_imiiEEvT0_PT9_T1_T2_T3_iT4_T5_T6_T7__param_2];
	ld.param.u64 	%rd94, [_ZN3cub18CUB_300001_SM_10006detail11scan_by_key21DeviceScanByKeyKernelINS2_10policy_hubIPiiiN4cuda3std3__44plusIvEEE10Policy1000ES5_S5_S5_NS0_24ReduceByKeyScanTileStateIiiLb1EEENS8_8equal_toIvEESA_imiiEEvT0_PT9_T1_T2_T3_iT4_T5_T6_T7__param_3];
	ld.param.u64 	%rd96, [_ZN3cub18CUB_300001_SM_10006detail11scan_by_key21DeviceScanByKeyKernelINS2_10policy_hubIPiiiN4cuda3std3__44plusIvEEE10Policy1000ES5_S5_S5_NS0_24ReduceByKeyScanTileStateIiiLb1EEENS8_8equal_toIvEESA_imiiEEvT0_PT9_T1_T2_T3_iT4_T5_T6_T7__param_9];
	cvta.to.global.u64 	%rd1, %rd94;
	cvta.to.global.u64 	%rd2, %rd95;
	mov.u32 	%r1, %ctaid.x;
	mul.wide.u32 	%rd4, %r1, 4480;
	sub.s64 	%rd5, %rd96, %rd4;
	setp.lt.u64 	%p95, %rd5, 4481;
	@%p95 bra 	$L__BB21_33;
	mov.u32 	%r2, %tid.x;
	and.b32  	%r1125, %r2, 31;
	and.b32  	%r1126, %r2, 992;
	mul.lo.s32 	%r1127, %r1126, 20;
	or.b32  	%r1128, %r1127, %r1125;
	cvt.u64.u32 	%rd267, %r1128;
	add.s64 	%rd6, %rd4, %rd267;
	shl.b64 	%rd268, %rd6, 2;
	add.s64 	%rd227, %rd92, %rd268;
	// begin inline asm
	ld.ca.u32 %r1084, [%rd227];
	// end inline asm
	add.s64 	%rd228, %rd227, 128;
	// begin inline asm
	ld.ca.u32 %r1085, [%rd228];
	// end inline asm
	add.s64 	%rd229, %rd227, 256;
	// begin inline asm
	ld.ca.u32 %r1086, [%rd229];
	// end inline asm
	add.s64 	%rd230, %rd227, 384;
	// begin inline asm
	ld.ca.u32 %r1087, [%rd230];
	// end inline asm
	add.s64 	%rd231, %rd227, 512;
	// begin inline asm
	ld.ca.u32 %r1088, [%rd231];
	// end inline asm
	add.s64 	%rd232, %rd227, 640;
	// begin inline asm
	ld.ca.u32 %r1089, [%rd232];
	// end inline asm
	add.s64 	%rd233, %rd227, 768;
	// begin inline asm
	ld.ca.u32 %r1090, [%rd233];
	// end inline asm
	add.s64 	%rd234, %rd227, 896;
	// begin inline asm
	ld.ca.u32 %r1091, [%rd234];
	// end inline asm
	add.s64 	%rd235, %rd227, 1024;
	// begin inline asm
	ld.ca.u32 %r1092, [%rd235];
	// end inline asm
	add.s64 	%rd236, %rd227, 1152;
	// begin inline asm
	ld.ca.u32 %r1093, [%rd236];
	// end inline asm
	add.s64 	%rd237, %rd227, 1280;
	// begin inline asm
	ld.ca.u32 %r1094, [%rd237];
	// end inline asm
	add.s64 	%rd238, %rd227, 1408;
	// begin inline asm
	ld.ca.u32 %r1095, [%rd238];
	// end inline asm
	add.s64 	%rd239, %rd227, 1536;
	// begin inline asm
	ld.ca.u32 %r1096, [%rd239];
	// end inline asm
	add.s64 	%rd240, %rd227, 1664;
	// begin inline asm
	ld.ca.u32 %r1097, [%rd240];
	// end inline asm
	add.s64 	%rd241, %rd227, 1792;
	// begin inline asm
	ld.ca.u32 %r1098, [%rd241];
	// end inline asm
	add.s64 	%rd242, %rd227, 1920;
	// begin inline asm
	ld.ca.u32 %r1099, [%rd242];
	// end inline asm
	add.s64 	%rd243, %rd227, 2048;
	// begin inline asm
	ld.ca.u32 %r1100, [%rd243];
	// end inline asm
	add.s64 	%rd244, %rd227, 2176;
	// begin inline asm
	ld.ca.u32 %r1101, [%rd244];
	// end inline asm
	add.s64 	%rd245, %rd227, 2304;
	// begin inline asm
	ld.ca.u32 %r1102, [%rd245];
	// end inline asm
	add.s64 	%rd246, %rd227, 2432;
	// begin inline asm
	ld.ca.u32 %r1103, [%rd246];
	// end inline asm
	// begin inline asm
	mov.u32 %r1104, %laneid;
	// end inline asm
	shr.u32 	%r4, %r2, 5;
	mad.lo.s32 	%r1129, %r4, 640, %r1104;
	shl.b32 	%r1130, %r1129, 2;
	mov.u32 	%r1131, _ZZN3cub18CUB_300001_SM_10006detail11scan_by_key21DeviceScanByKeyKernelINS2_10policy_hubIPiiiN4cuda3std3__44plusIvEEE10Policy1000ES5_S5_S5_NS0_24ReduceByKeyScanTileStateIiiLb1EEENS8_8equal_toIvEESA_imiiEEvT0_PT9_T1_T2_T3_iT4_T5_T6_T7_E12temp_storage;
	add.s32 	%r5, %r1131, %r1130;
	st.shared.u32 	[%r5], %r1084;
	st.shared.u32 	[%r5+128], %r1085;
	st.shared.u32 	[%r5+256], %r1086;
	st.shared.u32 	[%r5+384], %r1087;
	st.shared.u32 	[%r5+512], %r1088;
	st.shared.u32 	[%r5+640], %r1089;
	st.shared.u32 	[%r5+768], %r1090;
	st.shared.u32 	[%r5+896], %r1091;
	st.shared.u32 	[%r5+1024], %r1092;
	st.shared.u32 	[%r5+1152], %r1093;
	st.shared.u32 	[%r5+1280], %r1094;
	st.shared.u32 	[%r5+1408], %r1095;
	st.shared.u32 	[%r5+1536], %r1096;
	st.shared.u32 	[%r5+1664], %r1097;
	st.shared.u32 	[%r5+1792], %r1098;
	st.shared.u32 	[%r5+1920], %r1099;
	st.shared.u32 	[%r5+2048], %r1100;
	st.shared.u32 	[%r5+2176], %r1101;
	st.shared.u32 	[%r5+2304], %r1102;
	st.shared.u32 	[%r5+2432], %r1103;
	bar.warp.sync 	-1;
	mad.lo.s32 	%r6, %r1104, 76, %r5;
	ld.shared.v4.u32 	{%r7, %r8, %r9, %r10}, [%r6];
	ld.shared.v4.u32 	{%r11, %r12, %r13, %r14}, [%r6+16];
	ld.shared.v4.u32 	{%r15, %r16, %r17, %r18}, [%r6+32];
	ld.shared.v4.u32 	{%r19, %r20, %r21, %r22}, [%r6+48];
	ld.shared.v4.u32 	{%r23, %r24, %r25, %r26}, [%r6+64];
	bar.sync 	0;
	add.s64 	%rd247, %rd93, %rd268;
	// begin inline asm
	ld.ca.u32 %r1105, [%rd247];
	// end inline asm
	add.s64 	%rd248, %rd247, 128;
	// begin inline asm
	ld.ca.u32 %r1106, [%rd248];
	// end inline asm
	add.s64 	%rd249, %rd247, 256;
	// begin inline asm
	ld.ca.u32 %r1107, [%rd249];
	// end inline asm
	add.s64 	%rd250, %rd247, 384;
	// begin inline asm
	ld.ca.u32 %r1108, [%rd250];
	// end inline asm
	add.s64 	%rd251, %rd247, 512;
	// begin inline asm
	ld.ca.u32 %r1109, [%rd251];
	// end inline asm
	add.s64 	%rd252, %rd247, 640;
	// begin inline asm
	ld.ca.u32 %r1110, [%rd252];
	// end inline asm
	add.s64 	%rd253, %rd247, 768;
	// begin inline asm
	ld.ca.u32 %r1111, [%rd253];
	// end inline asm
	add.s64 	%rd254, %rd247, 896;
	// begin inline asm
	ld.ca.u32 %r1112, [%rd254];
	// end inline asm
	add.s64 	%rd255, %rd247, 1024;
	// begin inline asm
	ld.ca.u32 %r1113, [%rd255];
	// end inline asm
	add.s64 	%rd256, %rd247, 1152;
	// begin inline asm
	ld.ca.u32 %r1114, [%rd256];
	// end inline asm
	add.s64 	%rd257, %rd247, 1280;
	// begin inline asm
	ld.ca.u32 %r1115, [%rd257];
	// end inline asm
	add.s64 	%rd258, %rd247, 1408;
	// begin inline asm
	ld.ca.u32 %r1116, [%rd258];
	// end inline asm
	add.s64 	%rd259, %rd247, 1536;
	// begin inline asm
	ld.ca.u32 %r1117, [%rd259];
	// end inline asm
	add.s64 	%rd260, %rd247, 1664;
	// begin inline asm
	ld.ca.u32 %r1118, [%rd260];
	// end inline asm
	add.s64 	%rd261, %rd247, 1792;
	// begin inline asm
	ld.ca.u32 %r1119, [%rd261];
	// end inline asm
	add.s64 	%rd262, %rd247, 1920;
	// begin inline asm
	ld.ca.u32 %r1120, [%rd262];
	// end inline asm
	add.s64 	%rd263, %rd247, 2048;
	// begin inline asm
	ld.ca.u32 %r1121, [%rd263];
	// end inline asm
	add.s64 	%rd264, %rd247, 2176;
	// begin inline asm
	ld.ca.u32 %r1122, [%rd264];
	// end inline asm
	add.s64 	%rd265, %rd247, 2304;
	// begin inline asm
	ld.ca.u32 %r1123, [%rd265];
	// end inline asm
	add.s64 	%rd266, %rd247, 2432;
	// begin inline asm
	ld.ca.u32 %r1124, [%rd266];
	// end inline asm
	st.shared.u32 	[%r5], %r1105;
	st.shared.u32 	[%r5+128], %r1106;
	st.shared.u32 	[%r5+256], %r1107;
	st.shared.u32 	[%r5+384], %r1108;
	st.shared.u32 	[%r5+512], %r1109;
	st.shared.u32 	[%r5+640], %r1110;
	st.shared.u32 	[%r5+768], %r1111;
	st.shared.u32 	[%r5+896], %r1112;
	st.shared.u32 	[%r5+1024], %r1113;
	st.shared.u32 	[%r5+1152], %r1114;
	st.shared.u32 	[%r5+1280], %r1115;
	st.shared.u32 	[%r5+1408], %r1116;
	st.shared.u32 	[%r5+1536], %r1117;
	st.shared.u32 	[%r5+1664], %r1118;
	st.shared.u32 	[%r5+1792], %r1119;
	st.shared.u32 	[%r5+1920], %r1120;
	st.shared.u32 	[%r5+2048], %r1121;
	st.shared.u32 	[%r5+2176], %r1122;
	st.shared.u32 	[%r5+2304], %r1123;
	st.shared.u32 	[%r5+2432], %r1124;
	bar.warp.sync 	-1;
	ld.shared.v4.u32 	{%r27, %r28, %r29, %r30}, [%r6];
	ld.shared.v4.u32 	{%r31, %r32, %r33, %r34}, [%r6+16];
	ld.shared.v4.u32 	{%r35, %r36, %r37, %r38}, [%r6+32];
	ld.shared.v4.u32 	{%r39, %r40, %r41, %r42}, [%r6+48];
	ld.shared.v4.u32 	{%r43, %r44, %r45, %r46}, [%r6+64];
	bar.sync 	0;
	setp.ne.s32 	%p371, %r1, 0;
	@%p371 bra 	$L__BB21_10;
	shl.b32 	%r1481, %r2, 2;
	add.s32 	%r1483, %r1131, %r1481;
	add.s32 	%r47, %r1483, 1020;
	st.shared.u32 	[%r1483+1020], %r26;
	bar.sync 	0;
	setp.eq.s32 	%p476, %r2, 0;
	mov.b64 	%rd298, 1;
	@%p476 bra 	$L__BB21_4;
	ld.shared.u32 	%r1484, [%r47+-4];
	setp.ne.s32 	%p477, %r1484, %r7;
	selp.u64 	%rd298, 1, 0, %p477;
$L__BB21_4:
	setp.ne.s32 	%p543, %r7, %r8;
	setp.ne.s32 	%p542, %r8, %r9;
	setp.ne.s32 	%p541, %r9, %r10;
	setp.ne.s32 	%p540, %r10, %r11;
	setp.ne.s32 	%p539, %r11, %r12;
	setp.ne.s32 	%p538, %r12, %r13;
	setp.ne.s32 	%p537, %r13, %r14;
	setp.ne.s32 	%p536, %r14, %r15;
	setp.ne.s32 	%p535, %r15, %r16;
	setp.ne.s32 	%p534, %r16, %r17;
	setp.ne.s32 	%p533, %r17, %r18;
	setp.ne.s32 	%p532, %r18, %r19;
	setp.ne.s32 	%p531, %r19, %r20;
	setp.ne.s32 	%p530, %r20, %r21;
	setp.ne.s32 	%p529, %r21, %r22;
	setp.ne.s32 	%p528, %r22, %r23;
	setp.ne.s32 	%p527, %r23, %r24;
	setp.ne.s32 	%p526, %r24, %r25;
	setp.ne.s32 	%p525, %r25, %r26;
	cvt.u32.u64 	%r1545, %rd298;
	selp.u32 	%r1546, 1, 0, %p543;
	selp.u32 	%r1547, 1, 0, %p542;
	selp.u32 	%r1548, 1, 0, %p541;
	selp.u32 	%r1549, 1, 0, %p540;
	selp.u32 	%r1550, 1, 0, %p539;
	selp.u32 	%r1551, 1, 0, %p538;
	selp.u32 	%r1552, 1, 0, %p537;
	selp.u32 	%r1553, 1, 0, %p536;
	selp.u32 	%r1554, 1, 0, %p535;
	selp.u32 	%r1555, 1, 0, %p534;
	selp.u32 	%r1556, 1, 0, %p533;
	selp.u32 	%r1557, 1, 0, %p532;
	selp.u32 	%r1558, 1, 0, %p531;
	selp.u32 	%r1559, 1, 0, %p530;
	selp.u32 	%r1560, 1, 0, %p529;
	selp.u32 	%r1561, 1, 0, %p528;
	selp.u32 	%r1562, 1, 0, %p527;
	selp.u32 	%r1563, 1, 0, %p526;
	selp.u32 	%r1564, 1, 0, %p525;
	selp.b32 	%r1565, 0, %r27, %p543;
	add.s32 	%r1566, %r28, %r1565;
	selp.b32 	%r1567, 0, %r1566, %p542;
	add.s32 	%r1568, %r29, %r1567;
	selp.b32 	%r1569, 0, %r1568, %p541;
	add.s32 	%r1570, %r30, %r1569;
	selp.b32 	%r1571, 0, %r1570, %p540;
	add.s32 	%r1572, %r31, %r1571;
	selp.b32 	%r1573, 0, %r1572, %p539;
	add.s32 	%r1574, %r32, %r1573;
	selp.b32 	%r1575, 0, %r1574, %p538;
	add.s32 	%r1576, %r33, %r1575;
	selp.b32 	%r1577, 0, %r1576, %p537;
	add.s32 	%r1578, %r34, %r1577;
	selp.b32 	%r1579, 0, %r1578, %p536;
	add.s32 	%r1580, %r35, %r1579;
	selp.b32 	%r1581, 0, %r1580, %p535;
	add.s32 	%r1582, %r36, %r1581;
	selp.b32 	%r1583, 0, %r1582, %p534;
	add.s32 	%r1584, %r37, %r1583;
	selp.b32 	%r1585, 0, %r1584, %p533;
	add.s32 	%r1586, %r38, %r1585;
	selp.b32 	%r1587, 0, %r1586, %p532;
	add.s32 	%r1588, %r39, %r1587;
	selp.b32 	%r1589, 0, %r1588, %p531;
	add.s32 	%r1590, %r40, %r1589;
	selp.b32 	%r1591, 0, %r1590, %p530;
	add.s32 	%r1592, %r41, %r1591;
	selp.b32 	%r1593, 0, %r1592, %p529;
	add.s32 	%r1594, %r42, %r1593;
	selp.b32 	%r1595, 0, %r1594, %p528;
	add.s32 	%r1596, %r43, %r1595;
	selp.b32 	%r1597, 0, %r1596, %p527;
	add.s32 	%r1598, %r44, %r1597;
	selp.b32 	%r1599, 0, %r1598, %p526;
	add.s32 	%r1600, %r45, %r1599;
	or.b32  	%r1601, %r1545, %r1564;
	or.b32  	%r1602, %r1601, %r1546;
	or.b32  	%r1603, %r1602, %r1547;
	or.b32  	%r1604, %r1603, %r1548;
	or.b32  	%r1605, %r1604, %r1549;
	or.b32  	%r1606, %r1605, %r1550;
	or.b32  	%r1607, %r1606, %r1551;
	or.b32  	%r1608, %r1607, %r1552;
	or.b32  	%r1609, %r1608, %r1553;
	or.b32  	%r1610, %r1609, %r1554;
	or.b32  	%r1611, %r1610, %r1555;
	or.b32  	%r1612, %r1611, %r1556;
	or.b32  	%r1613, %r1612, %r1557;
	or.b32  	%r1614, %r1613, %r1558;
	or.b32  	%r1615, %r1614, %r1559;
	or.b32  	%r1616, %r1615, %r1560;
	or.b32  	%r1617, %r1616, %r1561;
	or.b32  	%r1618, %r1617, %r1562;
	or.b32  	%r1486, %r1618, %r1563;
	selp.b32 	%r1619, 0, %r1600, %p525;
	add.s32 	%r1491, %r46, %r1619;
	mov.b32 	%r1542, 1;
	mov.b32 	%r1543, 0;
	mov.b32 	%r1544, -1;
	// begin inline asm
	shfl.sync.up.b32 %r1485, %r1486, %r1542, %r1543, %r1544;
	// end inline asm
	// begin inline asm
	shfl.sync.up.b32 %r1490, %r1491, %r1542, %r1543, %r1544;
	// end inline asm
	setp.eq.s32 	%p478, %r1486, 0;
	selp.b32 	%r1620, %r1490, 0, %p478;
	setp.lt.s32 	%p479, %r1104, 1;
	selp.b32 	%r1621, 0, %r1620, %p479;
	add.s32 	%r1501, %r1621, %r1491;
	selp.b32 	%r1622, 0, %r1485, %p479;
	or.b32  	%r1496, %r1622, %r1486;
	mov.b32 	%r1502, 2;
	// begin inline asm
	shfl.sync.up.b32 %r1495, %r1496, %r1502, %r1543, %r1544;
	// end inline asm
	// begin inline asm
	shfl.sync.up.b32 %r1500, %r1501, %r1502, %r1543, %r1544;
	// end inline asm
	setp.eq.s32 	%p480, %r1496, 0;
	selp.b32 	%r1623, %r1500, 0, %p480;
	setp.lt.s32 	%p481, %r1104, 2;
	selp.b32 	%r1624, 0, %r1623, %p481;
	add.s32 	%r1511, %r1624, %r1501;
	selp.b32 	%r1625, 0, %r1495, %p481;
	or.b32  	%r1506, %r1625, %r1496;
	mov.b32 	%r1512, 4;
	// begin inline asm
	shfl.sync.up.b32 %r1505, %r1506, %r1512, %r1543, %r1544;
	// end inline asm
	// begin inline asm
	shfl.sync.up.b32 %r1510, %r1511, %r1512, %r1543, %r1544;
	// end inline asm
	setp.eq.s32 	%p482, %r1506, 0;
	selp.b32 	%r1626, %r1510, 0, %p482;
	setp.lt.s32 	%p483, %r1104, 4;
	selp.b32 	%r1627, 0, %r1626, %p483;
	add.s32 	%r1521, %r1627, %r1511;
	selp.b32 	%r1628, 0, %r1505, %p483;
	or.b32  	%r1516, %r1628, %r1506;
	mov.b32 	%r1522, 8;
	// begin inline asm
	shfl.sync.up.b32 %r1515, %r1516, %r1522, %r1543, %r1544;
	// end inline asm
	// begin inline asm
	shfl.sync.up.b32 %r1520, %r1521, %r1522, %r1543, %r1544;
	// end inline asm
	setp.eq.s32 	%p484, %r1516, 0;
	selp.b32 	%r1629, %r1520, 0, %p484;
	setp.lt.s32 	%p485, %r1104, 8;
	selp.b32 	%r1630, 0, %r1629, %p485;
	add.s32 	%r1531, %r1630, %r1521;
	selp.b32 	%r1631, 0, %r1515, %p485;
	or.b32  	%r1526, %r1631, %r1516;
	mov.b32 	%r1532, 16;
	// begin inline asm
	shfl.sync.up.b32 %r1525, %r1526, %r1532, %r1543, %r1544;
	// end inline asm
	// begin inline asm
	shfl.sync.up.b32 %r1530, %r1531, %r1532, %r1543, %r1544;
	// end inline asm
	setp.eq.s32 	%p486, %r1526, 0;
	selp.b32 	%r1632, %r1530, 0, %p486;
	setp.lt.s32 	%p487, %r1104, 16;
	selp.b32 	%r1633, 0, %r1632, %p487;
	add.s32 	%r1541, %r1633, %r1531;
	selp.b32 	%r1634, 0, %r1525, %p487;
	or.b32  	%r1536, %r1634, %r1526;
	// begin inline asm
	shfl.sync.up.b32 %r1535, %r1536, %r1542, %r1543, %r1544;
	// end inline asm
	// begin inline asm
	shfl.sync.up.b32 %r1789, %r1541, %r1542, %r1543, %r1544;
	// end inline asm
	setp.ne.s32 	%p488, %r1104, 31;
	@%p488 bra 	$L__BB21_6;
	shl.b32 	%r1635, %r4, 3;
	mov.u32 	%r1636, _ZZN3cub18CUB_300001_SM_10006detail11scan_by_key21DeviceScanByKeyKernelINS2_10policy_hubIPiiiN4cuda3std3__44plusIvEEE10Policy1000ES5_S5_S5_NS0_24ReduceByKeyScanTileStateIiiLb1EEENS8_8equal_toIvEESA_imiiEEvT0_PT9_T1_T2_T3_iT4_T5_T6_T7_E12temp_storage;
	add.s32 	%r1637, %r1636, %r1635;
	st.shared.v2.u32 	[%r1637], {%r1536, %r1541};
$L__BB21_6:
	bar.sync 	0;
	ld.shared.v4.u32 	{%r1638, %r1639, %r1640, %r1641}, [_ZZN3cub18CUB_300001_SM_10006detail11scan_by_key21DeviceScanByKeyKernelINS2_10policy_hubIPiiiN4cuda3std3__44plusIvEEE10Policy1000ES5_S5_S5_NS0_24ReduceByKeyScanTileStateIiiLb1EEENS8_8equal_toIvEESA_imiiEEvT0_PT9_T1_T2_T3_iT4_T5_T6_T7_E12temp_storage];
	or.b32  	%r1642, %r1640, %r1638;
	setp.eq.s32 	%p489, %r1640, 0;
	selp.b32 	%r1643, %r1639, 0, %p489;
	add.s32 	%r1644, %r1643, %r1641;
	setp.eq.s32 	%p490, %r4, 2;
	selp.b32 	%r1645, %r1644, %r1639, %p490;
	ld.shared.v4.u32 	{%r1646, %r1647, %r1648, %r1649}, [_ZZN3cub18CUB_300001_SM_10006detail11scan_by_key21DeviceScanByKeyKernelINS2_10policy_hubIPiiiN4cuda3std3__44plusIvEEE10Policy1000ES5_S5_S5_NS0_24ReduceByKeyScanTileStateIiiLb1EEENS8_8equal_toIvEESA_imiiEEvT0_PT9_T1_T2_T3_iT4_T5_T6_T7_E12temp_storage+16];
	or.b32  	%r1650, %r1646, %r1642;
	setp.eq.s32 	%p491, %r1646, 0;
	selp.b32 	%r1651, %r1644, 0, %p491;
	add.s32 	%r1652, %r1651, %r1647;
	setp.eq.s32 	%p492, %r4, 3;
	selp.b32 	%r1653, %r1652, %r1645, %p492;
	or.b32  	%r1654, %r1648, %r1650;
	setp.eq.s32 	%p493, %r1648, 0;
	selp.b32 	%r1655, %r1652, 0, %p493;
	add.s32 	%r1656, %r1655, %r1649;
	setp.eq.s32 	%p494, %r4, 4;
	selp.b32 	%r1657, %r1656, %r1653, %p494;
	ld.shared.v4.u32 	{%r1658, %r1659, %r1660, %r1661}, [_ZZN3cub18CUB_300001_SM_10006detail11scan_by_key21DeviceScanByKeyKernelINS2_10policy_hubIPiiiN4cuda3std3__44plusIvEEE10Policy1000ES5_S5_S5_NS0_24ReduceByKeyScanTileStateIiiLb1EEENS8_8equal_toIvEESA_imiiEEvT0_PT9_T1_T2_T3_iT4_T5_T6_T7_E12temp_storage+32];
	or.b32  	%r1662, %r1658, %r1654;
	setp.eq.s32 	%p495, %r1658, 0;
	selp.b32 	%r1663, %r1656, 0, %p495;
	add.s32 	%r1664, %r1663, %r1659;
	setp.eq.s32 	%p496, %r4, 5;
	selp.b32 	%r1665, %r1664, %r1657, %p496;
	or.b32  	%r1666, %r1660, %r1662;
	setp.eq.s32 	%p497, %r1660, 0;
	selp.b32 	%r1667, %r1664, 0, %p497;
	add.s32 	%r1668, %r1667, %r1661;
	setp.eq.s32 	%p498, %r4, 6;
	selp.b32 	%r52, %r1668, %r1665, %p498;
	ld.shared.v2.u32 	{%r1669, %r1670}, [_ZZN3cub18CUB_300001_SM_10006detail11scan_by_key21DeviceScanByKeyKernelINS2_10policy_hubIPiiiN4cuda3std3__44plusIvEEE10Policy1000ES5_S5_S5_NS0_24ReduceByKeyScanTileStateIiiLb1EEENS8_8equal_toIvEESA_imiiEEvT0_PT9_T1_T2_T3_iT4_T5_T6_T7_E12temp_storage+48];
	or.b32  	%r53, %r1669, %r1666;
	setp.eq.s32 	%p499, %r1669, 0;
	selp.b32 	%r1671, %r1668, 0, %p499;
	add.s32 	%r54, %r1671, %r1670;
	setp.lt.u32 	%p500, %r2, 32;
	@%p500 bra 	$L__BB21_8;
	setp.eq.s32 	%p501, %r1535, 0;
	selp.b32 	%r1672, %r52, 0, %p501;
	add.s32 	%r1673, %r1672, %r1789;
	setp.eq.s32 	%p502, %r1104, 0;
	selp.b32 	%r1789, %r52, %r1673, %p502;
$L__BB21_8:
	setp.ne.s32 	%p503, %r24, %r25;
	setp.ne.s32 	%p504, %r23, %r24;
	setp.ne.s32 	%p505, %r22, %r23;
	setp.ne.s32 	%p506, %r21, %r22;
	setp.ne.s32 	%p507, %r20, %r21;
	setp.ne.s32 	%p508, %r19, %r20;
	setp.ne.s32 	%p509, %r18, %r19;
	setp.ne.s32 	%p510, %r17, %r18;
	setp.ne.s32 	%p511, %r16, %r17;
	setp.ne.s32 	%p512, %r15, %r16;
	setp.ne.s32 	%p513, %r14, %r15;
	setp.ne.s32 	%p514, %r13, %r14;
	setp.ne.s32 	%p515, %r12, %r13;
	setp.ne.s32 	%p516, %r11, %r12;
	setp.ne.s32 	%p517, %r10, %r11;
	setp.ne.s32 	%p518, %r9, %r10;
	setp.ne.s32 	%p519, %r8, %r9;
	setp.ne.s32 	%p520, %r7, %r8;
	setp.ne.s32 	%p521, %r2, 0;
	setp.eq.s32 	%p522, %r2, 0;
	setp.eq.s64 	%p523, %rd298, 0;
	selp.b32 	%r1674, %r1789, 0, %p523;
	selp.b32 	%r1675, 0, %r1674, %p522;
	add.s32 	%r1788, %r1675, %r27;
	selp.b32 	%r1676, 0, %r1788, %p520;
	add.s32 	%r1787, %r28, %r1676;
	selp.b32 	%r1677, 0, %r1787, %p519;
	add.s32 	%r1786, %r29, %r1677;
	selp.b32 	%r1678, 0, %r1786, %p518;
	add.s32 	%r1785, %r30, %r1678;
	selp.b32 	%r1679, 0, %r1785, %p517;
	add.s32 	%r1784, %r31, %r1679;
	selp.b32 	%r1680, 0, %r1784, %p516;
	add.s32 	%r1783, %r32, %r1680;
	selp.b32 	%r1681, 0, %r1783, %p515;
	add.s32 	%r1782, %r33, %r1681;
	selp.b32 	%r1682, 0, %r1782, %p514;
	add.s32 	%r1781, %r34, %r1682;
	selp.b32 	%r1683, 0, %r1781, %p513;
	add.s32 	%r1780, %r35, %r1683;
	selp.b32 	%r1684, 0, %r1780, %p512;
	add.s32 	%r1779, %r36, %r1684;
	selp.b32 	%r1685, 0, %r1779, %p511;
	add.s32 	%r1778, %r37, %r1685;
	selp.b32 	%r1686, 0, %r1778, %p510;
	add.s32 	%r1777, %r38, %r1686;
	selp.b32 	%r1687, 0, %r1777, %p509;
	add.s32 	%r1776, %r39, %r1687;
	selp.b32 	%r1688, 0, %r1776, %p508;
	add.s32 	%r1775, %r40, %r1688;
	selp.b32 	%r1689, 0, %r1775, %p507;
	add.s32 	%r1774, %r41, %r1689;
	selp.b32 	%r1690, 0, %r1774, %p506;
	add.s32 	%r1773, %r42, %r1690;
	selp.b32 	%r1691, 0, %r1773, %p505;
	add.s32 	%r1772, %r43, %r1691;
	selp.b32 	%r1692, 0, %r1772, %p504;
	add.s32 	%r1771, %r44, %r1692;
	selp.b32 	%r1770, 0, %r1771, %p503;
	@%p521 bra 	$L__BB21_32;
	mov.b64 	%rd291, {%r53, %r54};
	add.s64 	%rd290, %rd3, 512;
	mov.b64 	%rd292, 101;
	// begin inline asm
	st.relaxed.gpu.v2.u64 [%rd290], {%rd291, %rd292};
	// end inline asm
	bra.uni 	$L__BB21_32;
$L__BB21_10:
	setp.ne.s32 	%p372, %r2, 0;
	mov.b32 	%r1758, 0;
	@%p372 bra 	$L__BB21_12;
	mul.wide.u32 	%rd269, %r1, 4;
	add.s64 	%rd270, %rd2, %rd269;
	ld.global.u32 	%r1758, [%rd270];
$L__BB21_12:
	setp.eq.s32 	%p373, %r2, 0;
	shl.b32 	%r1133, %r2, 2;
	add.s32 	%r1135, %r1131, %r1133;
	add.s32 	%r78, %r1135, 1020;
	st.shared.u32 	[%r1135+1020], %r26;
	bar.sync 	0;
	@%p373 bra 	$L__BB21_14;
	ld.shared.u32 	%r1758, [%r78+-4];
$L__BB21_14:
	setp.ne.s32 	%p374, %r1758, %r7;
	selp.u64 	%rd298, 1, 0, %p374;
	setp.ne.s32 	%p375, %r7, %r8;
	setp.ne.s32 	%p376, %r8, %r9;
	setp.ne.s32 	%p377, %r9, %r10;
	setp.ne.s32 	%p378, %r10, %r11;
	setp.ne.s32 	%p379, %r11, %r12;
	setp.ne.s32 	%p380, %r12, %r13;
	setp.ne.s32 	%p381, %r13, %r14;
	setp.ne.s32 	%p382, %r14, %r15;
	setp.ne.s32 	%p383, %r15, %r16;
	setp.ne.s32 	%p384, %r16, %r17;
	setp.ne.s32 	%p385, %r17, %r18;
	setp.ne.s32 	%p386, %r18, %r19;
	setp.ne.s32 	%p387, %r19, %r20;
	setp.ne.s32 	%p388, %r20, %r21;
	setp.ne.s32 	%p389, %r21, %r22;
	setp.ne.s32 	%p390, %r22, %r23;
	setp.ne.s32 	%p391, %r23, %r24;
	setp.ne.s32 	%p392, %r24, %r25;
	setp.ne.s32 	%p525, %r25, %r26;
	selp.b32 	%r1196, 0, %r27, %p375;
	add.s32 	%r1197, %r28, %r1196;
	selp.b32 	%r1198, 0, %r1197, %p376;
	add.s32 	%r1199, %r29, %r1198;
	selp.b32 	%r1200, 0, %r1199, %p377;
	add.s32 	%r1201, %r30, %r1200;
	selp.b32 	%r1202, 0, %r1201, %p378;
	add.s32 	%r1203, %r31, %r1202;
	selp.b32 	%r1204, 0, %r1203, %p379;
	add.s32 	%r1205, %r32, %r1204;
	selp.b32 	%r1206, 0, %r1205, %p380;
	add.s32 	%r1207, %r33, %r1206;
	selp.b32 	%r1208, 0, %r1207, %p381;
	add.s32 	%r1209, %r34, %r1208;
	selp.b32 	%r1210, 0, %r1209, %p382;
	add.s32 	%r1211, %r35, %r1210;
	selp.b32 	%r1212, 0, %r1211, %p383;
	add.s32 	%r1213, %r36, %r1212;
	selp.b32 	%r1214, 0, %r1213, %p384;
	add.s32 	%r1215, %r37, %r1214;
	selp.b32 	%r1216, 0, %r1215, %p385;
	add.s32 	%r1217, %r38, %r1216;
	selp.b32 	%r1218, 0, %r1217, %p386;
	add.s32 	%r1219, %r39, %r1218;
	selp.b32 	%r1220, 0, %r1219, %p387;
	add.s32 	%r1221, %r40, %r1220;
	selp.b32 	%r1222, 0, %r1221, %p388;
	add.s32 	%r1223, %r41, %r1222;
	selp.b32 	%r1224, 0, %r1223, %p389;
	add.s32 	%r1225, %r42, %r1224;
	selp.b32 	%r1226, 0, %r1225, %p390;
	add.s32 	%r1227, %r43, %r1226;
	selp.b32 	%r1228, 0, %r1227, %p391;
	add.s32 	%r1229, %r44, %r1228;
	selp.b32 	%r1230, 0, %r1229, %p392;
	add.s32 	%r1231, %r45, %r1230;
	or.pred  	%p393, %p374, %p525;
	or.pred  	%p394, %p393, %p375;
	or.pred  	%p395, %p394, %p376;
	or.pred  	%p396, %p395, %p377;
	or.pred  	%p397, %p396, %p378;
	or.pred  	%p398, %p397, %p379;
	or.pred  	%p399, %p398, %p380;
	or.pred  	%p400, %p399, %p381;
	or.pred  	%p401, %p400, %p382;
	or.pred  	%p402, %p401, %p383;
	or.pred  	%p403, %p402, %p384;
	or.pred  	%p404, %p403, %p385;
	or.pred  	%p405, %p404, %p386;
	or.pred  	%p406, %p405, %p387;
	or.pred  	%p407, %p406, %p388;
	or.pred  	%p408, %p407, %p389;
	or.pred  	%p409, %p408, %p390;
	or.pred  	%p410, %p409, %p391;
	or.pred  	%p411, %p410, %p392;
	selp.u32 	%r1137, 1, 0, %p411;
	selp.b32 	%r1232, 0, %r1231, %p525;
	add.s32 	%r1142, %r46, %r1232;
	mov.b32 	%r1193, 1;
	mov.b32 	%r1194, 0;
	mov.b32 	%r1195, -1;
	// begin inline asm
	shfl.sync.up.b32 %r1136, %r1137, %r1193, %r1194, %r1195;
	// end inline asm
	// begin inline asm
	shfl.sync.up.b32 %r1141, %r1142, %r1193, %r1194, %r1195;
	// end inline asm
	setp.lt.s32 	%p413, %r1104, 1;
	selp.b32 	%r1233, 0, %r1136, %p413;
	or.b32  	%r1147, %r1233, %r1137;
	selp.b32 	%r1234, 0, %r1141, %p411;
	selp.b32 	%r1235, 0, %r1234, %p413;
	add.s32 	%r1152, %r1235, %r1142;
	mov.b32 	%r1153, 2;
	// begin inline asm
	shfl.sync.up.b32 %r1146, %r1147, %r1153, %r1194, %r1195;
	// end inline asm
	// begin inline asm
	shfl.sync.up.b32 %r1151, %r1152, %r1153, %r1194, %r1195;
	// end inline asm
	setp.eq.s32 	%p414, %r1147, 0;
	selp.b32 	%r1236, %r1151, 0, %p414;
	setp.lt.s32 	%p415, %r1104, 2;
	selp.b32 	%r1237, 0, %r1146, %p415;
	or.b32  	%r1157, %r1237, %r1147;
	selp.b32 	%r1238, 0, %r1236, %p415;
	add.s32 	%r1162, %r1238, %r1152;
	mov.b32 	%r1163, 4;
	// begin inline asm
	shfl.sync.up.b32 %r1156, %r1157, %r1163, %r1194, %r1195;
	// end inline asm
	// begin inline asm
	shfl.sync.up.b32 %r1161, %r1162, %r1163, %r1194, %r1195;
	// end inline asm
	setp.eq.s32 	%p416, %r1157, 0;
	selp.b32 	%r1239, %r1161, 0, %p416;
	setp.lt.s32 	%p417, %r1104, 4;
	selp.b32 	%r1240, 0, %r1156, %p417;
	or.b32  	%r1167, %r1240, %r1157;
	selp.b32 	%r1241, 0, %r1239, %p417;
	add.s32 	%r1172, %r1241, %r1162;
	mov.b32 	%r1173, 8;
	// begin inline asm
	shfl.sync.up.b32 %r1166, %r1167, %r1173, %r1194, %r1195;
	// end inline asm
	// begin inline asm
	shfl.sync.up.b32 %r1171, %r1172, %r1173, %r1194, %r1195;
	// end inline asm
	setp.eq.s32 	%p418, %r1167, 0;
	selp.b32 	%r1242, %r1171, 0, %p418;
	setp.lt.s32 	%p419, %r1104, 8;
	selp.b32 	%r1243, 0, %r1166, %p419;
	or.b32  	%r1177, %r1243, %r1167;
	selp.b32 	%r1244, 0, %r1242, %p419;
	add.s32 	%r1182, %r1244, %r1172;
	mov.b32 	%r1183, 16;
	// begin inline asm
	shfl.sync.up.b32 %r1176, %r1177, %r1183, %r1194, %r1195;
	// end inline asm
	// begin inline asm
	shfl.sync.up.b32 %r1181, %r1182, %r1183, %r1194, %r1195;
	// end inline asm
	setp.eq.s32 	%p420, %r1177, 0;
	selp.b32 	%r1245, %r1181, 0, %p420;
	setp.lt.s32 	%p421, %r1104, 16;
	selp.b32 	%r1246, 0, %r1176, %p421;
	or.b32  	%r1187, %r1246, %r1177;
	selp.b32 	%r1247, 0, %r1245, %p421;
	add.s32 	%r1192, %r1247, %r1182;
	// begin inline asm
	shfl.sync.up.b32 %r1768, %r1187, %r1193, %r1194, %r1195;
	// end inline asm
	// begin inline asm
	shfl.sync.up.b32 %r1769, %r1192, %r1193, %r1194, %r1195;
	// end inline asm
	setp.ne.s32 	%p422, %r1104, 31;
	@%p422 bra 	$L__BB21_16;
	shl.b32 	%r1248, %r4, 3;
	mov.u32 	%r1249, _ZZN3cub18CUB_300001_SM_10006detail11scan_by_key21DeviceScanByKeyKernelINS2_10policy_hubIPiiiN4cuda3std3__44plusIvEEE10Policy1000ES5_S5_S5_NS0_24ReduceByKeyScanTileStateIiiLb1EEENS8_8equal_toIvEESA_imiiEEvT0_PT9_T1_T2_T3_iT4_T5_T6_T7_E12temp_storage;
	add.s32 	%r1250, %r1249, %r1248;
	st.shared.v2.u32 	[%r1250], {%r1187, %r1192};
$L__BB21_16:
	bar.sync 	0;
	ld.shared.v4.u32 	{%r1251, %r1252, %r1253, %r1254}, [_ZZN3cub18CUB_300001_SM_10006detail11scan_by_key21DeviceScanByKeyKernelINS2_10policy_hubIPiiiN4cuda3std3__44plusIvEEE10Policy1000ES5_S5_S5_NS0_24ReduceByKeyScanTileStateIiiLb1EEENS8_8equal_toIvEESA_imiiEEvT0_PT9_T1_T2_T3_iT4_T5_T6_T7_E12temp_storage];
	or.b32  	%r1255, %r1253, %r1251;
	setp.eq.s32 	%p423, %r1253, 0;
	selp.b32 	%r1256, %r1252, 0, %p423;
	add.s32 	%r1257, %r1256, %r1254;
	setp.eq.s32 	%p424, %r4, 2;
	selp.b32 	%r1258, %r1255, %r1251, %p424;
	selp.b32 	%r1259, %r1257, %r1252, %p424;
	ld.shared.v4.u32 	{%r1260, %r1261, %r1262, %r1263}, [_ZZN3cub18CUB_300001_SM_10006detail11scan_by_key21DeviceScanByKeyKernelINS2_10policy_hubIPiiiN4cuda3std3__44plusIvEEE10Policy1000ES5_S5_S5_NS0_24ReduceByKeyScanTileStateIiiLb1EEENS8_8equal_toIvEESA_imiiEEvT0_PT9_T1_T2_T3_iT4_T5_T6_T7_E12temp_storage+16];
	or.b32  	%r1264, %r1260, %r1255;
	setp.eq.s32 	%p425, %r1260, 0;
	selp.b32 	%r1265, %r1257, 0, %p425;
	add.s32 	%r1266, %r1265, %r1261;
	setp.eq.s32 	%p426, %r4, 3;
	selp.b32 	%r1267, %r1264, %r1258, %p426;
	selp.b32 	%r1268, %r1266, %r1259, %p426;
	or.b32  	%r1269, %r1262, %r1264;
	setp.eq.s32 	%p427, %r1262, 0;
	selp.b32 	%r1270, %r1266, 0, %p427;
	add.s32 	%r1271, %r1270, %r1263;
	setp.eq.s32 	%p428, %r4, 4;
	selp.b32 	%r1272, %r1269, %r1267, %p428;
	selp.b32 	%r1273, %r1271, %r1268, %p428;
	ld.shared.v4.u32 	{%r1274, %r1275, %r1276, %r1277}, [_ZZN3cub18CUB_300001_SM_10006detail11scan_by_key21DeviceScanByKeyKernelINS2_10policy_hubIPiiiN4cuda3std3__44plusIvEEE10Policy1000ES5_S5_S5_NS0_24ReduceByKeyScanTileStateIiiLb1EEENS8_8equal_toIvEESA_imiiEEvT0_PT9_T1_T2_T3_iT4_T5_T6_T7_E12temp_storage+32];
	or.b32  	%r1278, %r1274, %r1269;
	setp.eq.s32 	%p429, %r1274, 0;
	selp.b32 	%r1279, %r1271, 0, %p429;
	add.s32 	%r1280, %r1279, %r1275;
	setp.eq.s32 	%p430, %r4, 5;
	selp.b32 	%r1281, %r1278, %r1272, %p430;
	selp.b32 	%r1282, %r1280, %r1273, %p430;
	or.b32  	%r1283, %r1276, %r1278;
	setp.eq.s32 	%p431, %r1276, 0;
	selp.b32 	%r1284, %r1280, 0, %p431;
	add.s32 	%r1285, %r1284, %r1277;
	setp.eq.s32 	%p432, %r4, 6;
	selp.b32 	%r85, %r1283, %r1281, %p432;
	selp.b32 	%r86, %r1285, %r1282, %p432;
	ld.shared.v2.u32 	{%r1286, %r1287}, [_ZZN3cub18CUB_300001_SM_10006detail11scan_by_key21DeviceScanByKeyKernelINS2_10policy_hubIPiiiN4cuda3std3__44plusIvEEE10Policy1000ES5_S5_S5_NS0_24ReduceByKeyScanTileStateIiiLb1EEENS8_8equal_toIvEESA_imiiEEvT0_PT9_T1_T2_T3_iT4_T5_T6_T7_E12temp_storage+48];
	or.b32  	%r87, %r1286, %r1283;
	setp.eq.s32 	%p433, %r1286, 0;
	selp.b32 	%r1288, %r1285, 0, %p433;
	add.s32 	%r88, %r1288, %r1287;
	setp.lt.u32 	%p434, %r2, 32;
	@%p434 bra 	$L__BB21_18;
	setp.eq.s32 	%p435, %r1768, 0;
	selp.b32 	%r1289, %r86, 0, %p435;
	add.s32 	%r1290, %r1289, %r1769;
	setp.eq.s32 	%p436, %r1104, 0;
	selp.b32 	%r1291, 0, %r1768, %p436;
	or.b32  	%r1768, %r85, %r1291;
	selp.b32 	%r1769, %r86, %r1290, %p436;
	bra.uni 	$L__BB21_31;
$L__BB21_18:
	setp.ne.s32 	%p437, %r2, 0;
	mul.wide.u32 	%rd271, %r1, 16;
	add.s64 	%rd10, %rd3, %rd271;
	@%p437 bra 	$L__BB21_20;
	st.shared.u32 	[_ZZN3cub18CUB_300001_SM_10006detail11scan_by_key21DeviceScanByKeyKernelINS2_10policy_hubIPiiiN4cuda3std3__44plusIvEEE10Policy1000ES5_S5_S5_NS0_24ReduceByKeyScanTileStateIiiLb1EEENS8_8equal_toIvEESA_imiiEEvT0_PT9_T1_T2_T3_iT4_T5_T6_T7_E12temp_storage+116], %r87;
	st.shared.u32 	[_ZZN3cub18CUB_300001_SM_10006detail11scan_by_key21DeviceScanByKeyKernelINS2_10policy_hubIPiiiN4cuda3std3__44plusIvEEE10Policy1000ES5_S5_S5_NS0_24ReduceByKeyScanTileStateIiiLb1EEENS8_8equal_toIvEESA_imiiEEvT0_PT9_T1_T2_T3_iT4_T5_T6_T7_E12temp_storage+120], %r88;
	mov.b64 	%rd273, {%r87, %r88};
	add.s64 	%rd272, %rd10, 512;
	mov.b64 	%rd274, 100;
	// begin inline asm
	st.relaxed.gpu.v2.u64 [%rd272], {%rd273, %rd274};
	// end inline asm
$L__BB21_20:
	not.b32 	%r91, %r2;
	mov.b32 	%r1292, 280;
	// begin inline asm
	nanosleep.u32 %r1292;
	// end inline asm
	mul.wide.u32 	%rd275, %r2, 16;
	xor.b64  	%rd276, %rd275, -16;
	add.s64 	%rd277, %rd10, %rd276;
	add.s64 	%rd11, %rd277, 512;
	mov.b32 	%r1760, 928;
	mov.u32 	%r1766, %r1;
$L__BB21_21:
	shr.u32 	%r94, %r1760, 1;
	mul.lo.s32 	%r1295, %r1766, 16807;
	and.b32  	%r1766, %r1295, 2147483647;
	sub.s32 	%r1296, %r1760, %r94;
	add.s32 	%r1297, %r1296, 1;
	rem.u32 	%r1298, %r1766, %r1297;
	add.s32 	%r1294, %r1298, %r94;
	// begin inline asm
	nanosleep.u32 %r1294;
	// end inline asm
	// begin inline asm
	ld.relaxed.gpu.v2.u64 {%rd278, %rd297}, [%rd11];
	// end inline asm
	setp.eq.s64 	%p438, %rd297, 99;
	mov.b32 	%r1299, -1;
	vote.sync.any.pred 	%p439, %p438, %r1299;
	mov.u32 	%r1760, %r94;
	@%p439 bra 	$L__BB21_21;
	mov.b64 	{%r1303, %r1308}, %rd278;
	setp.eq.s64 	%p440, %rd297, 101;
	mov.b32 	%r1351, -1;
	vote.sync.ballot.b32 	%r1353, %p440, %r1351;
	// begin inline asm
	mov.u32 %r1301, %lanemask_ge;
	// end inline asm
	and.b32  	%r1354, %r1353, %r1301;
	or.b32  	%r1355, %r1354, -2147483648;
	add.s32 	%r1356, %r1355, -1;
	not.b32 	%r1357, %r1355;
	and.b32  	%r1358, %r1357, %r1356;
	popc.b32 	%r1305, %r1358;
	mov.b32 	%r1309, 1;
	// begin inline asm
	shfl.sync.down.b32 %r1302, %r1303, %r1309, %r1305, %r1351;
	// end inline asm
	// begin inline asm
	shfl.sync.down.b32 %r1307, %r1308, %r1309, %r1305, %r1351;
	// end inline asm
	setp.lt.s32 	%p442, %r1104, %r1305;
	setp.eq.s32 	%p443, %r1303, 0;
	selp.b32 	%r1359, %r1302, 0, %p442;
	or.b32  	%r1313, %r1359, %r1303;
	selp.b32 	%r1360, %r1307, 0, %p443;
	selp.b32 	%r1361, %r1360, 0, %p442;
	add.s32 	%r1318, %r1361, %r1308;
	mov.b32 	%r1319, 2;
	// begin inline asm
	shfl.sync.down.b32 %r1312, %r1313, %r1319, %r1305, %r1351;
	// end inline asm
	// begin inline asm
	shfl.sync.down.b32 %r1317, %r1318, %r1319, %r1305, %r1351;
	// end inline asm
	add.s32 	%r97, %r1104, 2;
	setp.gt.s32 	%p444, %r97, %r1305;
	setp.eq.s32 	%p445, %r1313, 0;
	selp.b32 	%r1362, %r1317, 0, %p445;
	selp.b32 	%r1363, 0, %r1312, %p444;
	or.b32  	%r1323, %r1313, %r1363;
	selp.b32 	%r1364, 0, %r1362, %p444;
	add.s32 	%r1328, %r1364, %r1318;
	mov.b32 	%r1329, 4;
	// begin inline asm
	shfl.sync.down.b32 %r1322, %r1323, %r1329, %r1305, %r1351;
	// end inline asm
	// begin inline asm
	shfl.sync.down.b32 %r1327, %r1328, %r1329, %r1305, %r1351;
	// end inline asm
	add.s32 	%r98, %r1104, 4;
	setp.gt.s32 	%p446, %r98, %r1305;
	setp.eq.s32 	%p447, %r1323, 0;
	selp.b32 	%r1365, %r1327, 0, %p447;
	selp.b32 	%r1366, 0, %r1322, %p446;
	or.b32  	%r1333, %r1323, %r1366;
	selp.b32 	%r1367, 0, %r1365, %p446;
	add.s32 	%r1338, %r1328, %r1367;
	mov.b32 	%r1339, 8;
	// begin inline asm
	shfl.sync.down.b32 %r1332, %r1333, %r1339, %r1305, %r1351;
	// end inline asm
	// begin inline asm
	shfl.sync.down.b32 %r1337, %r1338, %r1339, %r1305, %r1351;
	// end inline asm
	add.s32 	%r99, %r1104, 8;
	setp.gt.s32 	%p448, %r99, %r1305;
	setp.eq.s32 	%p449, %r1333, 0;
	selp.b32 	%r1368, %r1337, 0, %p449;
	selp.b32 	%r1369, 0, %r1332, %p448;
	or.b32  	%r1343, %r1333, %r1369;
	selp.b32 	%r1370, 0, %r1368, %p448;
	add.s32 	%r1348, %r1338, %r1370;
	mov.b32 	%r1349, 16;
	// begin inline asm
	shfl.sync.down.b32 %r1342, %r1343, %r1349, %r1305, %r1351;
	// end inline asm
	// begin inline asm
	shfl.sync.down.b32 %r1347, %r1348, %r1349, %r1305, %r1351;
	// end inline asm
	add.s32 	%r100, %r1104, 16;
	setp.gt.s32 	%p450, %r100, %r1305;
	setp.eq.s32 	%p451, %r1343, 0;
	selp.b32 	%r1371, %r1347, 0, %p451;
	selp.b32 	%r1372, 0, %r1342, %p450;
	or.b32  	%r1764, %r1372, %r1343;
	selp.b32 	%r1373, 0, %r1371, %p450;
	add.s32 	%r1763, %r1348, %r1373;
	add.s64 	%rd14, %rd3, 512;
	add.s32 	%r1765, %r1, %r91;
	mov.b32 	%r1762, 928;
$L__BB21_23:
	setp.ne.s64 	%p452, %rd297, 101;
	mov.b32 	%r1374, -1;
	vote.sync.all.pred 	%p453, %p452, %r1374;
	not.pred 	%p454, %p453;
	@%p454 bra 	$L__BB21_27;
	shr.u32 	%r1762, %r1762, 1;
	mul.wide.s32 	%rd284, %r1765, 16;
	add.s64 	%rd285, %rd14, %rd284;
	add.s64 	%rd16, %rd285, -512;
	mov.u32 	%r1767, %r1762;
$L__BB21_25:
	shr.u32 	%r112, %r1767, 1;
	mul.lo.s32 	%r1401, %r1766, 16807;
	and.b32  	%r1766, %r1401, 2147483647;
	sub.s32 	%r1402, %r1767, %r112;
	add.s32 	%r1403, %r1402, 1;
	rem.u32 	%r1404, %r1766, %r1403;
	add.s32 	%r1400, %r1404, %r112;
	// begin inline asm
	nanosleep.u32 %r1400;
	// end inline asm
	// begin inline asm
	ld.relaxed.gpu.v2.u64 {%rd286, %rd297}, [%rd16];
	// end inline asm
	setp.eq.s64 	%p461, %rd297, 99;
	mov.b32 	%r1405, -1;
	vote.sync.any.pred 	%p462, %p461, %r1405;
	mov.u32 	%r1767, %r112;
	@%p462 bra 	$L__BB21_25;
	mov.b64 	{%r1408, %r1413}, %rd286;
	setp.eq.s64 	%p463, %rd297, 101;
	mov.b32 	%r1456, -1;
	vote.sync.ballot.b32 	%r1457, %p463, %r1456;
	and.b32  	%r1458, %r1457, %r1301;
	or.b32  	%r1459, %r1458, -2147483648;
	add.s32 	%r1460, %r1459, -1;
	not.b32 	%r1461, %r1459;
	and.b32  	%r1462, %r1461, %r1460;
	popc.b32 	%r1410, %r1462;
	mov.b32 	%r1414, 1;
	// begin inline asm
	shfl.sync.down.b32 %r1407, %r1408, %r1414, %r1410, %r1456;
	// end inline asm
	// begin inline asm
	shfl.sync.down.b32 %r1412, %r1413, %r1414, %r1410, %r1456;
	// end inline asm
	setp.lt.s32 	%p465, %r1104, %r1410;
	setp.eq.s32 	%p466, %r1408, 0;
	selp.b32 	%r1463, %r1407, 0, %p465;
	or.b32  	%r1418, %r1463, %r1408;
	selp.b32 	%r1464, %r1412, 0, %p466;
	selp.b32 	%r1465, %r1464, 0, %p465;
	add.s32 	%r1423, %r1465, %r1413;
	mov.b32 	%r1424, 2;
	// begin inline asm
	shfl.sync.down.b32 %r1417, %r1418, %r1424, %r1410, %r1456;
	// end inline asm
	// begin inline asm
	shfl.sync.down.b32 %r1422, %r1423, %r1424, %r1410, %r1456;
	// end inline asm
	setp.gt.s32 	%p467, %r97, %r1410;
	setp.eq.s32 	%p468, %r1418, 0;
	selp.b32 	%r1466, %r1422, 0, %p468;
	selp.b32 	%r1467, 0, %r1417, %p467;
	or.b32  	%r1428, %r1418, %r1467;
	selp.b32 	%r1468, 0, %r1466, %p467;
	add.s32 	%r1433, %r1468, %r1423;
	mov.b32 	%r1434, 4;
	// begin inline asm
	shfl.sync.down.b32 %r1427, %r1428, %r1434, %r1410, %r1456;
	// end inline asm
	// begin inline asm
	shfl.sync.down.b32 %r1432, %r1433, %r1434, %r1410, %r1456;
	// end inline asm
	setp.gt.s32 	%p469, %r98, %r1410;
	setp.eq.s32 	%p470, %r1428, 0;
	selp.b32 	%r1469, %r1432, 0, %p470;
	selp.b32 	%r1470, 0, %r1427, %p469;
	or.b32  	%r1438, %r1428, %r1470;
	selp.b32 	%r1471, 0, %r1469, %p469;
	add.s32 	%r1443, %r1433, %r1471;
	mov.b32 	%r1444, 8;
	// begin inline asm
	shfl.sync.down.b32 %r1437, %r1438, %r1444, %r1410, %r1456;
	// end inline asm
	// begin inline asm
	shfl.sync.down.b32 %r1442, %r1443, %r1444, %r1410, %r1456;
	// end inline asm
	setp.gt.s32 	%p471, %r99, %r1410;
	setp.eq.s32 	%p472, %r1438, 0;
	selp.b32 	%r1472, %r1442, 0, %p472;
	selp.b32 	%r1473, 0, %r1437, %p471;
	or.b32  	%r1448, %r1438, %r1473;
	selp.b32 	%r1474, 0, %r1472, %p471;
	add.s32 	%r1453, %r1443, %r1474;
	mov.b32 	%r1454, 16;
	// begin inline asm
	shfl.sync.down.b32 %r1447, %r1448, %r1454, %r1410, %r1456;
	// end inline asm
	// begin inline asm
	shfl.sync.down.b32 %r1452, %r1453, %r1454, %r1410, %r1456;
	// end inline asm
	setp.gt.s32 	%p473, %r100, %r1410;
	setp.eq.s32 	%p474, %r1448, 0;
	selp.b32 	%r1475, %r1452, 0, %p474;
	selp.b32 	%r1476, 0, %r1447, %p473;
	selp.b32 	%r1477, 0, %r1475, %p473;
	add.s32 	%r1478, %r1453, %r1477;
	or.b32  	%r1479, %r1476, %r1764;
	or.b32  	%r114, %r1479, %r1448;
	setp.eq.s32 	%p475, %r1764, 0;
	selp.b32 	%r1480, %r1478, 0, %p475;
	add.s32 	%r1763, %r1480, %r1763;
	add.s32 	%r1765, %r1765, -32;
	mov.u32 	%r1764, %r114;
	bra.uni 	$L__BB21_23;
$L__BB21_27:
	setp.ne.s32 	%p455, %r2, 0;
	@%p455 bra 	$L__BB21_29;
	or.b32  	%r1376, %r1764, %r87;
	setp.eq.s32 	%p456, %r87, 0;
	selp.b32 	%r1377, %r1763, 0, %p456;
	add.s32 	%r1378, %r1377, %r88;
	mov.b64 	%rd282, {%r1376, %r1378};
	add.s64 	%rd281, %rd10, 512;
	mov.b64 	%rd283, 101;
	// begin inline asm
	st.relaxed.gpu.v2.u64 [%rd281], {%rd282, %rd283};
	// end inline asm
	st.shared.u32 	[_ZZN3cub18CUB_300001_SM_10006detail11scan_by_key21DeviceScanByKeyKernelINS2_10policy_hubIPiiiN4cuda3std3__44plusIvEEE10Policy1000ES5_S5_S5_NS0_24ReduceByKeyScanTileStateIiiLb1EEENS8_8equal_toIvEESA_imiiEEvT0_PT9_T1_T2_T3_iT4_T5_T6_T7_E12temp_storage+100], %r1764;
	st.shared.v2.u32 	[_ZZN3cub18CUB_300001_SM_10006detail11scan_by_key21DeviceScanByKeyKernelINS2_10policy_hubIPiiiN4cuda3std3__44plusIvEEE10Policy1000ES5_S5_S5_NS0_24ReduceByKeyScanTileStateIiiLb1EEENS8_8equal_toIvEESA_imiiEEvT0_PT9_T1_T2_T3_iT4_T5_T6_T7_E12temp_storage+104], {%r1763, %r1376};
	st.shared.u32 	[_ZZN3cub18CUB_300001_SM_10006detail11scan_by_key21DeviceScanByKeyKernelINS2_10policy_hubIPiiiN4cuda3std3__44plusIvEEE10Policy1000ES5_S5_S5_NS0_24ReduceByKeyScanTileStateIiiLb1EEENS8_8equal_toIvEESA_imiiEEvT0_PT9_T1_T2_T3_iT4_T5_T6_T7_E12temp_storage+112], %r1378;
$L__BB21_29:
	setp.ne.s32 	%p457, %r1104, 0;
	@%p457 bra 	$L__BB21_31;
	st.shared.v2.u32 	[_ZZN3cub18CUB_300001_SM_10006detail11scan_by_key21DeviceScanByKeyKernelINS2_10policy_hubIPiiiN4cuda3std3__44plusIvEEE10Policy1000ES5_S5_S5_NS0_24ReduceByKeyScanTileStateIiiLb1EEENS8_8equal_toIvEESA_imiiEEvT0_PT9_T1_T2_T3_iT4_T5_T6_T7_E12temp_storage+64], {%r1764, %r1763};
	mov.u32 	%r1768, %r1764;
	mov.u32 	%r1769, %r1763;
$L__BB21_31:
	setp.ne.s32 	%p540, %r10, %r11;
	setp.ne.s32 	%p539, %r11, %r12;
	setp.ne.s32 	%p538, %r12, %r13;
	setp.ne.s32 	%p542, %r8, %r9;
	setp.ne.s32 	%p543, %r7, %r8;
	setp.ne.s32 	%p541, %r9, %r10;
	setp.ne.s32 	%p537, %r13, %r14;
	setp.ne.s32 	%p528, %r22, %r23;
	setp.ne.s32 	%p527, %r23, %r24;
	setp.ne.s32 	%p530, %r20, %r21;
	setp.ne.s32 	%p532, %r18, %r19;
	setp.ne.s32 	%p531, %r19, %r20;
	setp.ne.s32 	%p529, %r21, %r22;
	setp.ne.s32 	%p534, %r16, %r17;
	setp.ne.s32 	%p536, %r14, %r15;
	setp.ne.s32 	%p535, %r15, %r16;
	setp.ne.s32 	%p533, %r17, %r18;
	setp.ne.s32 	%p526, %r24, %r25;
	setp.ne.s32 	%p458, %r1758, %r7;
	setp.eq.s32 	%p459, %r2, 0;
	bar.sync 	0;
	ld.shared.u32 	%r1379, [_ZZN3cub18CUB_300001_SM_10006detail11scan_by_key21DeviceScanByKeyKernelINS2_10policy_hubIPiiiN4cuda3std3__44plusIvEEE10Policy1000ES5_S5_S5_NS0_24ReduceByKeyScanTileStateIiiLb1EEENS8_8equal_toIvEESA_imiiEEvT0_PT9_T1_T2_T3_iT4_T5_T6_T7_E12temp_storage+68];
	setp.eq.s32 	%p460, %r1768, 0;
	selp.b32 	%r1380, %r1379, 0, %p460;
	selp.b32 	%r1381, 0, %r1380, %p459;
	add.s32 	%r1789, %r1769, %r1381;
	selp.b32 	%r1382, 0, %r1789, %p458;
	add.s32 	%r1788, %r1382, %r27;
	selp.b32 	%r1383, 0, %r1788, %p543;
	add.s32 	%r1787, %r28, %r1383;
	selp.b32 	%r1384, 0, %r1787, %p542;
	add.s32 	%r1786, %r29, %r1384;
	selp.b32 	%r1385, 0, %r1786, %p541;
	add.s32 	%r1785, %r30, %r1385;
	selp.b32 	%r1386, 0, %r1785, %p540;
	add.s32 	%r1784, %r31, %r1386;
	selp.b32 	%r1387, 0, %r1784, %p539;
	add.s32 	%r1783, %r32, %r1387;
	selp.b32 	%r1388, 0, %r1783, %p538;
	add.s32 	%r1782, %r33, %r1388;
	selp.b32 	%r1389, 0, %r1782, %p537;
	add.s32 	%r1781, %r34, %r1389;
	selp.b32 	%r1390, 0, %r1781, %p536;
	add.s32 	%r1780, %r35, %r1390;
	selp.b32 	%r1391, 0, %r1780, %p535;
	add.s32 	%r1779, %r36, %r1391;
	selp.b32 	%r1392, 0, %r1779, %p534;
	add.s32 	%r1778, %r37, %r1392;
	selp.b32 	%r1393, 0, %r1778, %p533;
	add.s32 	%r1777, %r38, %r1393;
	selp.b32 	%r1394, 0, %r1777, %p532;
	add.s32 	%r1776, %r39, %r1394;
	selp.b32 	%r1395, 0, %r1776, %p531;
	add.s32 	%r1775, %r40, %r1395;
	selp.b32 	%r1396, 0, %r1775, %p530;
	add.s32 	%r1774, %r41, %r1396;
	selp.b32 	%r1397, 0, %r1774, %p529;
	add.s32 	%r1773, %r42, %r1397;
	selp.b32 	%r1398, 0, %r1773, %p528;
	add.s32 	%r1772, %r43, %r1398;
	selp.b32 	%r1399, 0, %r1772, %p527;
	add.s32 	%r1771, %r44, %r1399;
	selp.b32 	%r1770, 0, %r1771, %p526;
$L__BB21_32:
	ld.param.u32 	%r1755, [_ZN3cub18CUB_300001_SM_10006detail11scan_by_key21DeviceScanByKeyKernelINS2_10policy_hubIPiiiN4cuda3std3__44plusIvEEE10Policy1000ES5_S5_S5_NS0_24ReduceByKeyScanTileStateIiiLb1EEENS8_8equal_toIvEESA_imiiEEvT0_PT9_T1_T2_T3_iT4_T5_T6_T7__param_8];
	add.s32 	%r1693, %r45, %r1770;
	bar.sync 	0;
	setp.eq.s64 	%p524, %rd298, 0;
	selp.b32 	%r1694, %r1789, 0, %p524;
	add.s32 	%r1695, %r1755, %r1694;
	selp.b32 	%r1696, 0, %r1788, %p543;
	add.s32 	%r1697, %r1755, %r1696;
	selp.b32 	%r1698, 0, %r1787, %p542;
	add.s32 	%r1699, %r1755, %r1698;
	selp.b32 	%r1700, 0, %r1786, %p541;
	add.s32 	%r1701, %r1755, %r1700;
	selp.b32 	%r1702, 0, %r1785, %p540;
	add.s32 	%r1703, %r1755, %r1702;
	selp.b32 	%r1704, 0, %r1784, %p539;
	add.s32 	%r1705, %r1755, %r1704;
	selp.b32 	%r1706, 0, %r1783, %p538;
	add.s32 	%r1707, %r1755, %r1706;
	selp.b32 	%r1708, 0, %r1782, %p537;
	add.s32 	%r1709, %r1755, %r1708;
	selp.b32 	%r1710, 0, %r1781, %p536;
	add.s32 	%r1711, %r1755, %r1710;
	selp.b32 	%r1712, 0, %r1780, %p535;
	add.s32 	%r1713, %r1755, %r1712;
	selp.b32 	%r1714, 0, %r1779, %p534;
	add.s32 	%r1715, %r1755, %r1714;
	selp.b32 	%r1716, 0, %r1778, %p533;
	add.s32 	%r1717, %r1755, %r1716;
	selp.b32 	%r1718, 0, %r1777, %p532;
	add.s32 	%r1719, %r1755, %r1718;
	selp.b32 	%r1720, 0, %r1776, %p531;
	add.s32 	%r1721, %r1755, %r1720;
	selp.b32 	%r1722, 0, %r1775, %p530;
	add.s32 	%r1723, %r1755, %r1722;
	selp.b32 	%r1724, 0, %r1774, %p529;
	add.s32 	%r1725, %r1755, %r1724;
	selp.b32 	%r1726, 0, %r1773, %p528;
	add.s32 	%r1727, %r1755, %r1726;
	selp.b32 	%r1728, 0, %r1772, %p527;
	add.s32 	%r1729, %r1755, %r1728;
	selp.b32 	%r1730, 0, %r1771, %p526;
	add.s32 	%r1731, %r1755, %r1730;
	selp.b32 	%r1732, 0, %r1693, %p525;
	add.s32 	%r1733, %r1755, %r1732;
	st.shared.v4.u32 	[%r6], {%r1695, %r1697, %r1699, %r1701};
	st.shared.v4.u32 	[%r6+16], {%r1703, %r1705, %r1707, %r1709};
	st.shared.v4.u32 	[%r6+32], {%r1711, %r1713, %r1715, %r1717};
	st.shared.v4.u32 	[%r6+48], {%r1719, %r1721, %r1723, %r1725};
	st.shared.v4.u32 	[%r6+64], {%r1727, %r1729, %r1731, %r1733};
	bar.warp.sync 	-1;
	ld.shared.u32 	%r1734, [%r5];
	ld.shared.u32 	%r1735, [%r5+128];
	ld.shared.u32 	%r1736, [%r5+256];
	ld.shared.u32 	%r1737, [%r5+384];
	ld.shared.u32 	%r1738, [%r5+512];
	ld.shared.u32 	%r1739, [%r5+640];
	ld.shared.u32 	%r1740, [%r5+768];
	ld.shared.u32 	%r1741, [%r5+896];
	ld.shared.u32 	%r1742, [%r5+1024];
	ld.shared.u32 	%r1743, [%r5+1152];
	ld.shared.u32 	%r1744, [%r5+1280];
	ld.shared.u32 	%r1745, [%r5+1408];
	ld.shared.u32 	%r1746, [%r5+1536];
	ld.shared.u32 	%r1747, [%r5+1664];
	ld.shared.u32 	%r1748, [%r5+1792];
	ld.shared.u32 	%r1749, [%r5+1920];
	ld.shared.u32 	%r1750, [%r5+2048];
	ld.shared.u32 	%r1751, [%r5+2176];
	ld.shared.u32 	%r1752, [%r5+2304];
	ld.shared.u32 	%r1753, [%r5+2432];
	add.s64 	%rd294, %rd1, %rd268;
	st.global.u32 	[%rd294], %r1734;
	st.global.u32 	[%rd294+128], %r1735;
	st.global.u32 	[%rd294+256], %r1736;
	st.global.u32 	[%rd294+384], %r1737;
	st.global.u32 	[%rd294+512], %r1738;
	st.global.u32 	[%rd294+640], %r1739;
	st.global.u32 	[%rd294+768], %r1740;
	st.global.u32 	[%rd294+896], %r1741;
	st.global.u32 	[%rd294+1024], %r1742;
	st.global.u32 	[%rd294+1152], %r1743;
	st.global.u32 	[%rd294+1280], %r1744;
	st.global.u32 	[%rd294+1408], %r1745;
	st.global.u32 	[%rd294+1536], %r1746;
	st.global.u32 	[%rd294+1664], %r1747;
	st.global.u32 	[%rd294+1792], %r1748;
	st.global.u32 	[%rd294+1920], %r1749;
	st.global.u32 	[%rd294+2048], %r1750;
	st.global.u32 	[%rd294+2176], %r1751;
	st.global.u32 	[%rd294+2304], %r1752;
	st.global.u32 	[%rd294+2432], %r1753;
	bra.uni 	$L__BB21_186;
$L__BB21_33:
	setp.eq.s64 	%p96, %rd5, 0;
	@%p96 bra 	$L__BB21_186;
	cvt.u32.u64 	%r159, %rd5;
	shl.b64 	%rd98, %rd4, 2;
	add.s64 	%rd97, %rd92, %rd98;
	// begin inline asm
	ld.ca.u32 %r1809, [%rd97];
	// end inline asm
	mov.u32 	%r161, %tid.x;
	and.b32  	%r440, %r161, 31;
	and.b32  	%r441, %r161, 992;
	mul.lo.s32 	%r442, %r441, 20;
	or.b32  	%r162, %r442, %r440;
	setp.ge.u32 	%p97, %r162, %r159;
	shl.b32 	%r163, %r162, 2;
	cvt.u64.u32 	%rd99, %r163;
	add.s64 	%rd20, %rd97, %rd99;
	mov.u32 	%r1790, %r1809;
	@%p97 bra 	$L__BB21_36;
	// begin inline asm
	ld.ca.u32 %r1790, [%rd20];
	// end inline asm
$L__BB21_36:
	add.s32 	%r166, %r162, 32;
	setp.ge.u32 	%p98, %r166, %r159;
	mov.u32 	%r1791, %r1809;
	@%p98 bra 	$L__BB21_38;
	add.s64 	%rd101, %rd20, 128;
	// begin inline asm
	ld.ca.u32 %r1791, [%rd101];
	// end inline asm
$L__BB21_38:
	add.s32 	%r169, %r162, 64;
	setp.ge.u32 	%p99, %r169, %r159;
	mov.u32 	%r1792, %r1809;
	@%p99 bra 	$L__BB21_40;
	add.s64 	%rd102, %rd20, 256;
	// begin inline asm
	ld.ca.u32 %r1792, [%rd102];
	// end inline asm
$L__BB21_40:
	add.s32 	%r172, %r162, 96;
	setp.ge.u32 	%p100, %r172, %r159;
	mov.u32 	%r1793, %r1809;
	@%p100 bra 	$L__BB21_42;
	add.s64 	%rd103, %rd20, 384;
	// begin inline asm
	ld.ca.u32 %r1793, [%rd103];
	// end inline asm
$L__BB21_42:
	add.s32 	%r175, %r162, 128;
	setp.ge.u32 	%p101, %r175, %r159;
	mov.u32 	%r1794, %r1809;
	@%p101 bra 	$L__BB21_44;
	add.s64 	%rd104, %rd20, 512;
	// begin inline asm
	ld.ca.u32 %r1794, [%rd104];
	// end inline asm
$L__BB21_44:
	add.s32 	%r178, %r162, 160;
	setp.ge.u32 	%p102, %r178, %r159;
	mov.u32 	%r1795, %r1809;
	@%p102 bra 	$L__BB21_46;
	add.s64 	%rd105, %rd20, 640;
	// begin inline asm
	ld.ca.u32 %r1795, [%rd105];
	// end inline asm
$L__BB21_46:
	add.s32 	%r181, %r162, 192;
	setp.ge.u32 	%p103, %r181, %r159;
	mov.u32 	%r1796, %r1809;
	@%p103 bra 	$L__BB21_48;
	add.s64 	%rd106, %rd20, 768;
	// begin inline asm
	ld.ca.u32 %r1796, [%rd106];
	// end inline asm
$L__BB21_48:
	add.s32 	%r184, %r162, 224;
	setp.ge.u32 	%p104, %r184, %r159;
	mov.u32 	%r1797, %r1809;
	@%p104 bra 	$L__BB21_50;
	add.s64 	%rd107, %rd20, 896;
	// begin inline asm
	ld.ca.u32 %r1797, [%rd107];
	// end inline asm
$L__BB21_50:
	add.s32 	%r187, %r162, 256;
	setp.ge.u32 	%p105, %r187, %r159;
	mov.u32 	%r1798, %r1809;
	@%p105 bra 	$L__BB21_52;
	add.s64 	%rd108, %rd20, 1024;
	// begin inline asm
	ld.ca.u32 %r1798, [%rd108];
	// end inline asm
$L__BB21_52:
	add.s32 	%r190, %r162, 288;
	setp.ge.u32 	%p106, %r190, %r159;
	mov.u32 	%r1799, %r1809;
	@%p106 bra 	$L__BB21_54;
	add.s64 	%rd109, %rd20, 1152;
	// begin inline asm
	ld.ca.u32 %r1799, [%rd109];
	// end inline asm
$L__BB21_54:
	add.s32 	%r193, %r162, 320;
	setp.ge.u32 	%p107, %r193, %r159;
	mov.u32 	%r1800, %r1809;
	@%p107 bra 	$L__BB21_56;
	add.s64 	%rd110, %rd20, 1280;
	// begin inline asm
	ld.ca.u32 %r1800, [%rd110];
	// end inline asm
$L__BB21_56:
	add.s32 	%r196, %r162, 352;
	setp.ge.u32 	%p108, %r196, %r159;
	mov.u32 	%r1801, %r1809;
	@%p108 bra 	$L__BB21_58;
	add.s64 	%rd111, %rd20, 1408;
	// begin inline asm
	ld.ca.u32 %r1801, [%rd111];
	// end inline asm
$L__BB21_58:
	add.s32 	%r199, %r162, 384;
	setp.ge.u32 	%p109, %r199, %r159;
	mov.u32 	%r1802, %r1809;
	@%p109 bra 	$L__BB21_60;
	add.s64 	%rd112, %rd20, 1536;
	// begin inline asm
	ld.ca.u32 %r1802, [%rd112];
	// end inline asm
$L__BB21_60:
	add.s32 	%r202, %r162, 416;
	setp.ge.u32 	%p110, %r202, %r159;
	mov.u32 	%r1803, %r1809;
	@%p110 bra 	$L__BB21_62;
	add.s64 	%rd113, %rd20, 1664;
	// begin inline asm
	ld.ca.u32 %r1803, [%rd113];
	// end inline asm
$L__BB21_62:
	add.s32 	%r205, %r162, 448;
	setp.ge.u32 	%p111, %r205, %r159;
	mov.u32 	%r1804, %r1809;
	@%p111 bra 	$L__BB21_64;
	add.s64 	%rd114, %rd20, 1792;
	// begin inline asm
	ld.ca.u32 %r1804, [%rd114];
	// end inline asm
$L__BB21_64:
	add.s32 	%r208, %r162, 480;
	setp.ge.u32 	%p112, %r208, %r159;
	mov.u32 	%r1805, %r1809;
	@%p112 bra 	$L__BB21_66;
	add.s64 	%rd115, %rd20, 1920;
	// begin inline asm
	ld.ca.u32 %r1805, [%rd115];
	// end inline asm
$L__BB21_66:
	add.s32 	%r211, %r162, 512;
	setp.ge.u32 	%p113, %r211, %r159;
	mov.u32 	%r1806, %r1809;
	@%p113 bra 	$L__BB21_68;
	add.s64 	%rd116, %rd20, 2048;
	// begin inline asm
	ld.ca.u32 %r1806, [%rd116];
	// end inline asm
$L__BB21_68:
	add.s32 	%r214, %r162, 544;
	setp.ge.u32 	%p114, %r214, %r159;
	mov.u32 	%r1807, %r1809;
	@%p114 bra 	$L__BB21_70;
	add.s64 	%rd117, %rd20, 2176;
	// begin inline asm
	ld.ca.u32 %r1807, [%rd117];
	// end inline asm
$L__BB21_70:
	add.s32 	%r217, %r162, 576;
	setp.ge.u32 	%p115, %r217, %r159;
	mov.u32 	%r1808, %r1809;
	@%p115 bra 	$L__BB21_72;
	add.s64 	%rd118, %rd20, 2304;
	// begin inline asm
	ld.ca.u32 %r1808, [%rd118];
	// end inline asm
$L__BB21_72:
	add.s32 	%r220, %r162, 608;
	setp.ge.u32 	%p116, %r220, %r159;
	@%p116 bra 	$L__BB21_74;
	add.s64 	%rd119, %rd20, 2432;
	// begin inline asm
	ld.ca.u32 %r1809, [%rd119];
	// end inline asm
$L__BB21_74:
	setp.ge.u32 	%p117, %r162, %r159;
	// begin inline asm
	mov.u32 %r463, %laneid;
	// end inline asm
	shr.u32 	%r224, %r161, 5;
	mad.lo.s32 	%r465, %r224, 640, %r463;
	shl.b32 	%r466, %r465, 2;
	mov.u32 	%r467, _ZZN3cub18CUB_300001_SM_10006detail11scan_by_key21DeviceScanByKeyKernelINS2_10policy_hubIPiiiN4cuda3std3__44plusIvEEE10Policy1000ES5_S5_S5_NS0_24ReduceByKeyScanTileStateIiiLb1EEENS8_8equal_toIvEESA_imiiEEvT0_PT9_T1_T2_T3_iT4_T5_T6_T7_E12temp_storage;
	add.s32 	%r225, %r467, %r466;
	st.shared.u32 	[%r225], %r1790;
	st.shared.u32 	[%r225+128], %r1791;
	st.shared.u32 	[%r225+256], %r1792;
	st.shared.u32 	[%r225+384], %r1793;
	st.shared.u32 	[%r225+512], %r1794;
	st.shared.u32 	[%r225+640], %r1795;
	st.shared.u32 	[%r225+768], %r1796;
	st.shared.u32 	[%r225+896], %r1797;
	st.shared.u32 	[%r225+1024], %r1798;
	st.shared.u32 	[%r225+1152], %r1799;
	st.shared.u32 	[%r225+1280], %r1800;
	st.shared.u32 	[%r225+1408], %r1801;
	st.shared.u32 	[%r225+1536], %r1802;
	st.shared.u32 	[%r225+1664], %r1803;
	st.shared.u32 	[%r225+1792], %r1804;
	st.shared.u32 	[%r225+1920], %r1805;
	st.shared.u32 	[%r225+2048], %r1806;
	st.shared.u32 	[%r225+2176], %r1807;
	st.shared.u32 	[%r225+2304], %r1808;
	st.shared.u32 	[%r225+2432], %r1809;
	bar.warp.sync 	-1;
	mad.lo.s32 	%r226, %r463, 76, %r225;
	ld.shared.v4.u32 	{%r227, %r228, %r229, %r230}, [%r226];
	ld.shared.v4.u32 	{%r231, %r232, %r233, %r234}, [%r226+16];
	ld.shared.v4.u32 	{%r235, %r236, %r237, %r238}, [%r226+32];
	ld.shared.v4.u32 	{%r239, %r240, %r241, %r242}, [%r226+48];
	ld.shared.v4.u32 	{%r243, %r244, %r245, %r246}, [%r226+64];
	bar.sync 	0;
	add.s64 	%rd120, %rd93, %rd98;
	// begin inline asm
	ld.ca.u32 %r1829, [%rd120];
	// end inline asm
	add.s64 	%rd21, %rd120, %rd99;
	mov.u32 	%r1810, %r1829;
	@%p117 bra 	$L__BB21_76;
	// begin inline asm
	ld.ca.u32 %r1810, [%rd21];
	// end inline asm
$L__BB21_76:
	setp.ge.u32 	%p118, %r166, %r159;
	mov.u32 	%r1811, %r1829;
	@%p118 bra 	$L__BB21_78;
	add.s64 	%rd124, %rd21, 128;
	// begin inline asm
	ld.ca.u32 %r1811, [%rd124];
	// end inline asm
$L__BB21_78:
	setp.ge.u32 	%p119, %r169, %r159;
	mov.u32 	%r1812, %r1829;
	@%p119 bra 	$L__BB21_80;
	add.s64 	%rd125, %rd21, 256;
	// begin inline asm
	ld.ca.u32 %r1812, [%rd125];
	// end inline asm
$L__BB21_80:
	setp.ge.u32 	%p120, %r172, %r159;
	mov.u32 	%r1813, %r1829;
	@%p120 bra 	$L__BB21_82;
	add.s64 	%rd126, %rd21, 384;
	// begin inline asm
	ld.ca.u32 %r1813, [%rd126];
	// end inline asm
$L__BB21_82:
	setp.ge.u32 	%p121, %r175, %r159;
	mov.u32 	%r1814, %r1829;
	@%p121 bra 	$L__BB21_84;
	add.s64 	%rd127, %rd21, 512;
	// begin inline asm
	ld.ca.u32 %r1814, [%rd127];
	// end inline asm
$L__BB21_84:
	setp.ge.u32 	%p122, %r178, %r159;
	mov.u32 	%r1815, %r1829;
	@%p122 bra 	$L__BB21_86;
	add.s64 	%rd128, %rd21, 640;
	// begin inline asm
	ld.ca.u32 %r1815, [%rd128];
	// end inline asm
$L__BB21_86:
	setp.ge.u32 	%p123, %r181, %r159;
	mov.u32 	%r1816, %r1829;
	@%p123 bra 	$L__BB21_88;
	add.s64 	%rd129, %rd21, 768;
	// begin inline asm
	ld.ca.u32 %r1816, [%rd129];
	// end inline asm
$L__BB21_88:
	setp.ge.u32 	%p124, %r184, %r159;
	mov.u32 	%r1817, %r1829;
	@%p124 bra 	$L__BB21_90;
	add.s64 	%rd130, %rd21, 896;
	// begin inline asm
	ld.ca.u32 %r1817, [%rd130];
	// end inline asm
$L__BB21_90:
	setp.ge.u32 	%p125, %r187, %r159;
	mov.u32 	%r1818, %r1829;
	@%p125 bra 	$L__BB21_92;
	add.s64 	%rd131, %rd21, 1024;
	// begin inline asm
	ld.ca.u32 %r1818, [%rd131];
	// end inline asm
$L__BB21_92:
	setp.ge.u32 	%p126, %r190, %r159;
	mov.u32 	%r1819, %r1829;
	@%p126 bra 	$L__BB21_94;
	add.s64 	%rd132, %rd21, 1152;
	// begin inline asm
	ld.ca.u32 %r1819, [%rd132];
	// end inline asm
$L__BB21_94:
	setp.ge.u32 	%p127, %r193, %r159;
	mov.u32 	%r1820, %r1829;
	@%p127 bra 	$L__BB21_96;
	add.s64 	%rd133, %rd21, 1280;
	// begin inline asm
	ld.ca.u32 %r1820, [%rd133];
	// end inline asm
$L__BB21_96:
	setp.ge.u32 	%p128, %r196, %r159;
	mov.u32 	%r1821, %r1829;
	@%p128 bra 	$L__BB21_98;
	add.s64 	%rd134, %rd21, 1408;
	// begin inline asm
	ld.ca.u32 %r1821, [%rd134];
	// end inline asm
$L__BB21_98:
	setp.ge.u32 	%p129, %r199, %r159;
	mov.u32 	%r1822, %r1829;
	@%p129 bra 	$L__BB21_100;
	add.s64 	%rd135, %rd21, 1536;
	// begin inline asm
	ld.ca.u32 %r1822, [%rd135];
	// end inline asm
$L__BB21_100:
	setp.ge.u32 	%p130, %r202, %r159;
	mov.u32 	%r1823, %r1829;
	@%p130 bra 	$L__BB21_102;
	add.s64 	%rd136, %rd21, 1664;
	// begin inline asm
	ld.ca.u32 %r1823, [%rd136];
	// end inline asm
$L__BB21_102:
	setp.ge.u32 	%p131, %r205, %r159;
	mov.u32 	%r1824, %r1829;
	@%p131 bra 	$L__BB21_104;
	add.s64 	%rd137, %rd21, 1792;
	// begin inline asm
	ld.ca.u32 %r1824, [%rd137];
	// end inline asm
$L__BB21_104:
	setp.ge.u32 	%p132, %r208, %r159;
	mov.u32 	%r1825, %r1829;
	@%p132 bra 	$L__BB21_106;
	add.s64 	%rd138, %rd21, 1920;
	// begin inline asm
	ld.ca.u32 %r1825, [%rd138];
	// end inline asm
$L__BB21_106:
	setp.ge.u32 	%p133, %r211, %r159;
	mov.u32 	%r1826, %r1829;
	@%p133 bra 	$L__BB21_108;
	add.s64 	%rd139, %rd21, 2048;
	// begin inline asm
	ld.ca.u32 %r1826, [%rd139];
	// end inline asm
$L__BB21_108:
	setp.ge.u32 	%p134, %r214, %r159;
	mov.u32 	%r1827, %r1829;
	@%p134 bra 	$L__BB21_110;
	add.s64 	%rd140, %rd21, 2176;
	// begin inline asm
	ld.ca.u32 %r1827, [%rd140];
	// end inline asm
$L__BB21_110:
	mov.u32 	%r1828, %r1829;
	@%p115 bra 	$L__BB21_112;
	add.s64 	%rd141, %rd21, 2304;
	// begin inline asm
	ld.ca.u32 %r1828, [%rd141];
	// end inline asm
$L__BB21_112:
	@%p116 bra 	$L__BB21_114;
	add.s64 	%rd142, %rd21, 2432;
	// begin inline asm
	ld.ca.u32 %r1829, [%rd142];
	// end inline asm
$L__BB21_114:
	st.shared.u32 	[%r225], %r1810;
	st.shared.u32 	[%r225+128], %r1811;
	st.shared.u32 	[%r225+256], %r1812;
	st.shared.u32 	[%r225+384], %r1813;
	st.shared.u32 	[%r225+512], %r1814;
	st.shared.u32 	[%r225+640], %r1815;
	st.shared.u32 	[%r225+768], %r1816;
	st.shared.u32 	[%r225+896], %r1817;
	st.shared.u32 	[%r225+1024], %r1818;
	st.shared.u32 	[%r225+1152], %r1819;
	st.shared.u32 	[%r225+1280], %r1820;
	st.shared.u32 	[%r225+1408], %r1821;
	st.shared.u32 	[%r225+1536], %r1822;
	st.shared.u32 	[%r225+1664], %r1823;
	st.shared.u32 	[%r225+1792], %r1824;
	st.shared.u32 	[%r225+1920], %r1825;
	st.shared.u32 	[%r225+2048], %r1826;
	st.shared.u32 	[%r225+2176], %r1827;
	st.shared.u32 	[%r225+2304], %r1828;
	st.shared.u32 	[%r225+2432], %r1829;
	bar.warp.sync 	-1;
	ld.shared.v4.u32 	{%r288, %r289, %r290, %r291}, [%r226];
	ld.shared.v4.u32 	{%r292, %r293, %r294, %r295}, [%r226+16];
	ld.shared.v4.u32 	{%r296, %r297, %r298, %r299}, [%r226+32];
	ld.shared.v4.u32 	{%r300, %r301, %r302, %r303}, [%r226+48];
	ld.shared.v4.u32 	{%r304, %r305, %r306, %r307}, [%r226+64];
	bar.sync 	0;
	setp.ne.s32 	%p137, %r1, 0;
	@%p137 bra 	$L__BB21_122;
	shl.b32 	%r857, %r161, 2;
	mov.u32 	%r858, _ZZN3cub18CUB_300001_SM_10006detail11scan_by_key21DeviceScanByKeyKernelINS2_10policy_hubIPiiiN4cuda3std3__44plusIvEEE10Policy1000ES5_S5_S5_NS0_24ReduceByKeyScanTileStateIiiLb1EEENS8_8equal_toIvEESA_imiiEEvT0_PT9_T1_T2_T3_iT4_T5_T6_T7_E12temp_storage;
	add.s32 	%r859, %r858, %r857;
	add.s32 	%r308, %r859, 1020;
	st.shared.u32 	[%r859+1020], %r246;
	bar.sync 	0;
	setp.eq.s32 	%p262, %r161, 0;
	mov.b64 	%rd299, 1;
	@%p262 bra 	$L__BB21_117;
	ld.shared.u32 	%r860, [%r308+-4];
	setp.ne.s32 	%p263, %r860, %r227;
	selp.u64 	%rd299, 1, 0, %p263;
$L__BB21_117:
	setp.ne.s32 	%p264, %r227, %r228;
	setp.ne.s32 	%p265, %r228, %r229;
	setp.ne.s32 	%p266, %r229, %r230;
	setp.ne.s32 	%p267, %r230, %r231;
	setp.ne.s32 	%p268, %r231, %r232;
	setp.ne.s32 	%p269, %r232, %r233;
	setp.ne.s32 	%p270, %r233, %r234;
	setp.ne.s32 	%p271, %r234, %r235;
	setp.ne.s32 	%p272, %r235, %r236;
	setp.ne.s32 	%p273, %r236, %r237;
	setp.ne.s32 	%p274, %r237, %r238;
	setp.ne.s32 	%p275, %r238, %r239;
	setp.ne.s32 	%p276, %r239, %r240;
	setp.ne.s32 	%p277, %r240, %r241;
	setp.ne.s32 	%p278, %r241, %r242;
	setp.ne.s32 	%p279, %r242, %r243;
	setp.ne.s32 	%p280, %r243, %r244;
	setp.ne.s32 	%p281, %r244, %r245;
	setp.ne.s32 	%p282, %r245, %r246;
	mul.lo.s32 	%r921, %r161, 20;
	cvt.u64.u32 	%rd183, %r921;
	setp.eq.s64 	%p283, %rd5, %rd183;
	selp.b64 	%rd320, 1, %rd299, %p283;
	or.b32  	%r922, %r921, 1;
	cvt.u64.u32 	%rd184, %r922;
	setp.eq.s64 	%p284, %rd5, %rd184;
	or.pred  	%p58, %p284, %p264;
	selp.u64 	%rd319, 1, 0, %p58;
	or.b32  	%r923, %r921, 2;
	cvt.u64.u32 	%rd185, %r923;
	setp.eq.s64 	%p285, %rd5, %rd185;
	or.pred  	%p59, %p285, %p265;
	selp.u64 	%rd186, 1, 0, %p59;
	or.b32  	%r924, %r921, 3;
	cvt.u64.u32 	%rd187, %r924;
	setp.eq.s64 	%p286, %rd5, %rd187;
	or.pred  	%p60, %p286, %p266;
	selp.u64 	%rd317, 1, 0, %p60;
	add.s32 	%r925, %r921, 4;
	cvt.u64.u32 	%rd188, %r925;
	setp.eq.s64 	%p287, %rd5, %rd188;
	or.pred  	%p61, %p287, %p267;
	selp.u64 	%rd316, 1, 0, %p61;
	add.s32 	%r926, %r921, 5;
	cvt.u64.u32 	%rd189, %r926;
	setp.eq.s64 	%p288, %rd5, %rd189;
	or.pred  	%p62, %p288, %p268;
	selp.u64 	%rd315, 1, 0, %p62;
	add.s32 	%r927, %r921, 6;
	cvt.u64.u32 	%rd190, %r927;
	setp.eq.s64 	%p289, %rd5, %rd190;
	or.pred  	%p63, %p289, %p269;
	selp.u64 	%rd314, 1, 0, %p63;
	add.s32 	%r928, %r921, 7;
	cvt.u64.u32 	%rd191, %r928;
	setp.eq.s64 	%p290, %rd5, %rd191;
	or.pred  	%p64, %p290, %p270;
	selp.u64 	%rd313, 1, 0, %p64;
	add.s32 	%r929, %r921, 8;
	cvt.u64.u32 	%rd192, %r929;
	setp.eq.s64 	%p291, %rd5, %rd192;
	or.pred  	%p65, %p291, %p271;
	selp.u64 	%rd312, 1, 0, %p65;
	add.s32 	%r930, %r921, 9;
	cvt.u64.u32 	%rd193, %r930;
	setp.eq.s64 	%p292, %rd5, %rd193;
	or.pred  	%p66, %p292, %p272;
	selp.u64 	%rd311, 1, 0, %p66;
	add.s32 	%r931, %r921, 10;
	cvt.u64.u32 	%rd194, %r931;
	setp.eq.s64 	%p293, %rd5, %rd194;
	or.pred  	%p67, %p293, %p273;
	selp.u64 	%rd310, 1, 0, %p67;
	add.s32 	%r932, %r921, 11;
	cvt.u64.u32 	%rd195, %r932;
	setp.eq.s64 	%p294, %rd5, %rd195;
	or.pred  	%p68, %p294, %p274;
	selp.u64 	%rd309, 1, 0, %p68;
	add.s32 	%r933, %r921, 12;
	cvt.u64.u32 	%rd196, %r933;
	setp.eq.s64 	%p295, %rd5, %rd196;
	or.pred  	%p69, %p295, %p275;
	selp.u64 	%rd308, 1, 0, %p69;
	add.s32 	%r934, %r921, 13;
	cvt.u64.u32 	%rd197, %r934;
	setp.eq.s64 	%p296, %rd5, %rd197;
	or.pred  	%p70, %p296, %p276;
	selp.u64 	%rd307, 1, 0, %p70;
	add.s32 	%r935, %r921, 14;
	cvt.u64.u32 	%rd198, %r935;
	setp.eq.s64 	%p297, %rd5, %rd198;
	or.pred  	%p71, %p297, %p277;
	selp.u64 	%rd306, 1, 0, %p71;
	add.s32 	%r936, %r921, 15;
	cvt.u64.u32 	%rd199, %r936;
	setp.eq.s64 	%p298, %rd5, %rd199;
	or.pred  	%p72, %p298, %p278;
	selp.u64 	%rd305, 1, 0, %p72;
	add.s32 	%r937, %r921, 16;
	cvt.u64.u32 	%rd200, %r937;
	setp.eq.s64 	%p299, %rd5, %rd200;
	or.pred  	%p73, %p299, %p279;
	selp.u64 	%rd304, 1, 0, %p73;
	add.s32 	%r938, %r921, 17;
	cvt.u64.u32 	%rd201, %r938;
	setp.eq.s64 	%p300, %rd5, %rd201;
	or.pred  	%p74, %p300, %p280;
	selp.u64 	%rd303, 1, 0, %p74;
	add.s32 	%r939, %r921, 18;
	cvt.u64.u32 	%rd202, %r939;
	setp.eq.s64 	%p301, %rd5, %rd202;
	or.pred  	%p75, %p301, %p281;
	selp.u64 	%rd302, 1, 0, %p75;
	add.s32 	%r940, %r921, 19;
	cvt.u64.u32 	%rd203, %r940;
	setp.eq.s64 	%p302, %rd5, %rd203;
	or.pred  	%p303, %p302, %p282;
	selp.u64 	%rd301, 1, 0, %p303;
	selp.b32 	%r941, 0, %r288, %p58;
	add.s32 	%r942, %r289, %r941;
	selp.b32 	%r943, 0, %r942, %p59;
	add.s32 	%r944, %r290, %r943;
	selp.b32 	%r945, 0, %r944, %p60;
	add.s32 	%r946, %r291, %r945;
	selp.b32 	%r947, 0, %r946, %p61;
	add.s32 	%r948, %r292, %r947;
	selp.b32 	%r949, 0, %r948, %p62;
	add.s32 	%r950, %r293, %r949;
	selp.b32 	%r951, 0, %r950, %p63;
	add.s32 	%r952, %r294, %r951;
	selp.b32 	%r953, 0, %r952, %p64;
	add.s32 	%r954, %r295, %r953;
	selp.b32 	%r955, 0, %r954, %p65;
	add.s32 	%r956, %r296, %r955;
	selp.b32 	%r957, 0, %r956, %p66;
	add.s32 	%r958, %r297, %r957;
	selp.b32 	%r959, 0, %r958, %p67;
	add.s32 	%r960, %r298, %r959;
	selp.b32 	%r961, 0, %r960, %p68;
	add.s32 	%r962, %r299, %r961;
	selp.b32 	%r963, 0, %r962, %p69;
	add.s32 	%r964, %r300, %r963;
	selp.b32 	%r965, 0, %r964, %p70;
	add.s32 	%r966, %r301, %r965;
	selp.b32 	%r967, 0, %r966, %p71;
	add.s32 	%r968, %r302, %r967;
	selp.b32 	%r969, 0, %r968, %p72;
	add.s32 	%r970, %r303, %r969;
	selp.b32 	%r971, 0, %r970, %p73;
	add.s32 	%r972, %r304, %r971;
	selp.b32 	%r973, 0, %r972, %p74;
	add.s32 	%r974, %r305, %r973;
	selp.b32 	%r975, 0, %r974, %p75;
	add.s32 	%r976, %r306, %r975;
	or.b64  	%rd204, %rd320, %rd301;
	or.b64  	%rd205, %rd204, %rd319;
	or.b64  	%rd206, %rd205, %rd186;
	or.b64  	%rd207, %rd206, %rd317;
	or.b64  	%rd208, %rd207, %rd316;
	or.b64  	%rd209, %rd208, %rd315;
	or.b64  	%rd210, %rd209, %rd314;
	or.b64  	%rd211, %rd210, %rd313;
	or.b64  	%rd212, %rd211, %rd312;
	or.b64  	%rd213, %rd212, %rd311;
	or.b64  	%rd214, %rd213, %rd310;
	or.b64  	%rd215, %rd214, %rd309;
	or.b64  	%rd216, %rd215, %rd308;
	or.b64  	%rd217, %rd216, %rd307;
	or.b64  	%rd218, %rd217, %rd306;
	or.b64  	%rd219, %rd218, %rd305;
	or.b64  	%rd220, %rd219, %rd304;
	or.b64  	%rd221, %rd220, %rd303;
	or.b64  	%rd222, %rd221, %rd302;
	cvt.u32.u64 	%r862, %rd222;
	selp.b32 	%r977, 0, %r976, %p303;
	add.s32 	%r867, %r307, %r977;
	mov.b32 	%r918, 1;
	mov.b32 	%r919, 0;
	mov.b32 	%r920, -1;
	// begin inline asm
	shfl.sync.up.b32 %r861, %r862, %r918, %r919, %r920;
	// end inline asm
	// begin inline asm
	shfl.sync.up.b32 %r866, %r867, %r918, %r919, %r920;
	// end inline asm
	setp.eq.s64 	%p304, %rd222, 0;
	selp.b32 	%r978, %r866, 0, %p304;
	setp.lt.s32 	%p305, %r463, 1;
	selp.b32 	%r979, 0, %r861, %p305;
	or.b32  	%r872, %r979, %r862;
	selp.b32 	%r980, 0, %r978, %p305;
	add.s32 	%r877, %r980, %r867;
	mov.b32 	%r878, 2;
	// begin inline asm
	shfl.sync.up.b32 %r871, %r872, %r878, %r919, %r920;
	// end inline asm
	// begin inline asm
	shfl.sync.up.b32 %r876, %r877, %r878, %r919, %r920;
	// end inline asm
	setp.eq.s32 	%p306, %r872, 0;
	selp.b32 	%r981, %r876, 0, %p306;
	setp.lt.s32 	%p307, %r463, 2;
	selp.b32 	%r982, 0, %r871, %p307;
	or.b32  	%r882, %r982, %r872;
	selp.b32 	%r983, 0, %r981, %p307;
	add.s32 	%r887, %r983, %r877;
	mov.b32 	%r888, 4;
	// begin inline asm
	shfl.sync.up.b32 %r881, %r882, %r888, %r919, %r920;
	// end inline asm
	// begin inline asm
	shfl.sync.up.b32 %r886, %r887, %r888, %r919, %r920;
	// end inline asm
	setp.eq.s32 	%p308, %r882, 0;
	selp.b32 	%r984, %r886, 0, %p308;
	setp.lt.s32 	%p309, %r463, 4;
	selp.b32 	%r985, 0, %r881, %p309;
	or.b32  	%r892, %r985, %r882;
	selp.b32 	%r986, 0, %r984, %p309;
	add.s32 	%r897, %r986, %r887;
	mov.b32 	%r898, 8;
	// begin inline asm
	shfl.sync.up.b32 %r891, %r892, %r898, %r919, %r920;
	// end inline asm
	// begin inline asm
	shfl.sync.up.b32 %r896, %r897, %r898, %r919, %r920;
	// end inline asm
	setp.eq.s32 	%p310, %r892, 0;
	selp.b32 	%r987, %r896, 0, %p310;
	setp.lt.s32 	%p311, %r463, 8;
	selp.b32 	%r988, 0, %r891, %p311;
	or.b32  	%r902, %r988, %r892;
	selp.b32 	%r989, 0, %r987, %p311;
	add.s32 	%r907, %r989, %r897;
	mov.b32 	%r908, 16;
	// begin inline asm
	shfl.sync.up.b32 %r901, %r902, %r908, %r919, %r920;
	// end inline asm
	// begin inline asm
	shfl.sync.up.b32 %r906, %r907, %r908, %r919, %r920;
	// end inline asm
	setp.eq.s32 	%p312, %r902, 0;
	selp.b32 	%r990, %r906, 0, %p312;
	setp.lt.s32 	%p313, %r463, 16;
	selp.b32 	%r991, 0, %r901, %p313;
	or.b32  	%r912, %r991, %r902;
	selp.b32 	%r992, 0, %r990, %p313;
	add.s32 	%r917, %r992, %r907;
	// begin inline asm
	shfl.sync.up.b32 %r911, %r912, %r918, %r919, %r920;
	// end inline asm
	// begin inline asm
	shfl.sync.up.b32 %r1863, %r917, %r918, %r919, %r920;
	// end inline asm
	setp.ne.s32 	%p314, %r463, 31;
	@%p314 bra 	$L__BB21_119;
	shl.b32 	%r993, %r224, 3;
	mov.u32 	%r994, _ZZN3cub18CUB_300001_SM_10006detail11scan_by_key21DeviceScanByKeyKernelINS2_10policy_hubIPiiiN4cuda3std3__44plusIvEEE10Policy1000ES5_S5_S5_NS0_24ReduceByKeyScanTileStateIiiLb1EEENS8_8equal_toIvEESA_imiiEEvT0_PT9_T1_T2_T3_iT4_T5_T6_T7_E12temp_storage;
	add.s32 	%r995, %r994, %r993;
	st.shared.v2.u32 	[%r995], {%r912, %r917};
$L__BB21_119:
	bar.sync 	0;
	setp.lt.u32 	%p315, %r161, 32;
	@%p315 bra 	$L__BB21_121;
	ld.shared.u32 	%r996, [_ZZN3cub18CUB_300001_SM_10006detail11scan_by_key21DeviceScanByKeyKernelINS2_10policy_hubIPiiiN4cuda3std3__44plusIvEEE10Policy1000ES5_S5_S5_NS0_24ReduceByKeyScanTileStateIiiLb1EEENS8_8equal_toIvEESA_imiiEEvT0_PT9_T1_T2_T3_iT4_T5_T6_T7_E12temp_storage+4];
	ld.shared.v2.u32 	{%r997, %r998}, [_ZZN3cub18CUB_300001_SM_10006detail11scan_by_key21DeviceScanByKeyKernelINS2_10policy_hubIPiiiN4cuda3std3__44plusIvEEE10Policy1000ES5_S5_S5_NS0_24ReduceByKeyScanTileStateIiiLb1EEENS8_8equal_toIvEESA_imiiEEvT0_PT9_T1_T2_T3_iT4_T5_T6_T7_E12temp_storage+8];
	setp.eq.s32 	%p316, %r997, 0;
	selp.b32 	%r999, %r996, 0, %p316;
	add.s32 	%r1000, %r999, %r998;
	ld.shared.v4.u32 	{%r1001, %r1002, %r1003, %r1004}, [_ZZN3cub18CUB_300001_SM_10006detail11scan_by_key21DeviceScanByKeyKernelINS2_10policy_hubIPiiiN4cuda3std3__44plusIvEEE10Policy1000ES5_S5_S5_NS0_24ReduceByKeyScanTileStateIiiLb1EEENS8_8equal_toIvEESA_imiiEEvT0_PT9_T1_T2_T3_iT4_T5_T6_T7_E12temp_storage+16];
	setp.eq.s32 	%p317, %r1001, 0;
	selp.b32 	%r1005, %r1000, 0, %p317;
	add.s32 	%r1006, %r1005, %r1002;
	setp.eq.s32 	%p318, %r1003, 0;
	selp.b32 	%r1007, %r1006, 0, %p318;
	add.s32 	%r1008, %r1007, %r1004;
	ld.shared.v4.u32 	{%r1009, %r1010, %r1011, %r1012}, [_ZZN3cub18CUB_300001_SM_10006detail11scan_by_key21DeviceScanByKeyKernelINS2_10policy_hubIPiiiN4cuda3std3__44plusIvEEE10Policy1000ES5_S5_S5_NS0_24ReduceByKeyScanTileStateIiiLb1EEENS8_8equal_toIvEESA_imiiEEvT0_PT9_T1_T2_T3_iT4_T5_T6_T7_E12temp_storage+32];
	setp.eq.s32 	%p319, %r1009, 0;
	selp.b32 	%r1013, %r1008, 0, %p319;
	add.s32 	%r1014, %r1013, %r1010;
	setp.eq.s32 	%p320, %r224, 6;
	setp.eq.s32 	%p321, %r1011, 0;
	selp.b32 	%r1015, %r1014, 0, %p321;
	add.s32 	%r1016, %r1015, %r1012;
	setp.eq.s32 	%p322, %r224, 5;
	setp.eq.s32 	%p323, %r224, 4;
	setp.eq.s32 	%p324, %r224, 3;
	setp.eq.s32 	%p325, %r224, 2;
	selp.b32 	%r1017, %r1000, %r996, %p325;
	selp.b32 	%r1018, %r1006, %r1017, %p324;
	selp.b32 	%r1019, %r1008, %r1018, %p323;
	selp.b32 	%r1020, %r1014, %r1019, %p322;
	selp.b32 	%r1021, %r1016, %r1020, %p320;
	setp.eq.s32 	%p326, %r911, 0;
	selp.b32 	%r1022, %r1021, 0, %p326;
	add.s32 	%r1023, %r1022, %r1863;
	setp.eq.s32 	%p327, %r463, 0;
	selp.b32 	%r1863, %r1021, %r1023, %p327;
$L__BB21_121:
	selp.u64 	%rd318, 1, 0, %p59;
	setp.eq.s32 	%p328, %r161, 0;
	setp.eq.s64 	%p329, %rd320, 0;
	selp.b32 	%r1024, %r1863, 0, %p329;
	selp.b32 	%r1025, 0, %r1024, %p328;
	add.s32 	%r1862, %r1025, %r288;
	selp.b32 	%r1026, 0, %r1862, %p58;
	add.s32 	%r1861, %r289, %r1026;
	selp.b32 	%r1027, 0, %r1861, %p59;
	add.s32 	%r1860, %r290, %r1027;
	selp.b32 	%r1028, 0, %r1860, %p60;
	add.s32 	%r1859, %r291, %r1028;
	selp.b32 	%r1029, 0, %r1859, %p61;
	add.s32 	%r1858, %r292, %r1029;
	selp.b32 	%r1030, 0, %r1858, %p62;
	add.s32 	%r1857, %r293, %r1030;
	selp.b32 	%r1031, 0, %r1857, %p63;
	add.s32 	%r1856, %r294, %r1031;
	selp.b32 	%r1032, 0, %r1856, %p64;
	add.s32 	%r1855, %r295, %r1032;
	selp.b32 	%r1033, 0, %r1855, %p65;
	add.s32 	%r1854, %r296, %r1033;
	selp.b32 	%r1034, 0, %r1854, %p66;
	add.s32 	%r1853, %r297, %r1034;
	selp.b32 	%r1035, 0, %r1853, %p67;
	add.s32 	%r1852, %r298, %r1035;
	selp.b32 	%r1036, 0, %r1852, %p68;
	add.s32 	%r1851, %r299, %r1036;
	selp.b32 	%r1037, 0, %r1851, %p69;
	add.s32 	%r1850, %r300, %r1037;
	selp.b32 	%r1038, 0, %r1850, %p70;
	add.s32 	%r1849, %r301, %r1038;
	selp.b32 	%r1039, 0, %r1849, %p71;
	add.s32 	%r1848, %r302, %r1039;
	selp.b32 	%r1040, 0, %r1848, %p72;
	add.s32 	%r1847, %r303, %r1040;
	selp.b32 	%r1041, 0, %r1847, %p73;
	add.s32 	%r1846, %r304, %r1041;
	selp.b32 	%r1042, 0, %r1846, %p74;
	add.s32 	%r1845, %r305, %r1042;
	selp.b32 	%r1844, 0, %r1845, %p75;
	bra.uni 	$L__BB21_144;
$L__BB21_122:
	setp.ne.s32 	%p138, %r161, 0;
	mov.b32 	%r1832, 0;
	@%p138 bra 	$L__BB21_124;
	mul.wide.u32 	%rd143, %r1, 4;
	add.s64 	%rd144, %rd2, %rd143;
	ld.global.u32 	%r1832, [%rd144];
$L__BB21_124:
	setp.eq.s32 	%p139, %r161, 0;
	shl.b32 	%r489, %r161, 2;
	mov.u32 	%r490, _ZZN3cub18CUB_300001_SM_10006detail11scan_by_key21DeviceScanByKeyKernelINS2_10policy_hubIPiiiN4cuda3std3__44plusIvEEE10Policy1000ES5_S5_S5_NS0_24ReduceByKeyScanTileStateIiiLb1EEENS8_8equal_toIvEESA_imiiEEvT0_PT9_T1_T2_T3_iT4_T5_T6_T7_E12temp_storage;
	add.s32 	%r491, %r490, %r489;
	add.s32 	%r336, %r491, 1020;
	st.shared.u32 	[%r491+1020], %r246;
	bar.sync 	0;
	@%p139 bra 	$L__BB21_126;
	ld.shared.u32 	%r1832, [%r336+-4];
$L__BB21_126:
	setp.ne.s32 	%p140, %r1832, %r227;
	setp.ne.s32 	%p141, %r227, %r228;
	setp.ne.s32 	%p142, %r228, %r229;
	setp.ne.s32 	%p143, %r229, %r230;
	setp.ne.s32 	%p144, %r230, %r231;
	setp.ne.s32 	%p145, %r231, %r232;
	setp.ne.s32 	%p146, %r232, %r233;
	setp.ne.s32 	%p147, %r233, %r234;
	setp.ne.s32 	%p148, %r234, %r235;
	setp.ne.s32 	%p149, %r235, %r236;
	setp.ne.s32 	%p150, %r236, %r237;
	setp.ne.s32 	%p151, %r237, %r238;
	setp.ne.s32 	%p152, %r238, %r239;
	setp.ne.s32 	%p153, %r239, %r240;
	setp.ne.s32 	%p154, %r240, %r241;
	setp.ne.s32 	%p155, %r241, %r242;
	setp.ne.s32 	%p156, %r242, %r243;
	setp.ne.s32 	%p157, %r243, %r244;
	setp.ne.s32 	%p158, %r244, %r245;
	setp.ne.s32 	%p159, %r245, %r246;
	mul.lo.s32 	%r552, %r161, 20;
	cvt.u64.u32 	%rd145, %r552;
	setp.eq.s64 	%p160, %rd5, %rd145;
	or.pred  	%p76, %p160, %p140;
	or.b32  	%r553, %r552, 1;
	cvt.u64.u32 	%rd146, %r553;
	setp.eq.s64 	%p161, %rd5, %rd146;
	or.pred  	%p77, %p161, %p141;
	or.b32  	%r554, %r552, 2;
	cvt.u64.u32 	%rd147, %r554;
	setp.eq.s64 	%p162, %rd5, %rd147;
	or.pred  	%p78, %p162, %p142;
	or.b32  	%r555, %r552, 3;
	cvt.u64.u32 	%rd148, %r555;
	setp.eq.s64 	%p163, %rd5, %rd148;
	or.pred  	%p79, %p163, %p143;
	add.s32 	%r556, %r552, 4;
	cvt.u64.u32 	%rd149, %r556;
	setp.eq.s64 	%p164, %rd5, %rd149;
	or.pred  	%p80, %p164, %p144;
	add.s32 	%r557, %r552, 5;
	cvt.u64.u32 	%rd150, %r557;
	setp.eq.s64 	%p165, %rd5, %rd150;
	or.pred  	%p81, %p165, %p145;
	add.s32 	%r558, %r552, 6;
	cvt.u64.u32 	%rd151, %r558;
	setp.eq.s64 	%p166, %rd5, %rd151;
	or.pred  	%p82, %p166, %p146;
	add.s32 	%r559, %r552, 7;
	cvt.u64.u32 	%rd152, %r559;
	setp.eq.s64 	%p167, %rd5, %rd152;
	or.pred  	%p83, %p167, %p147;
	add.s32 	%r560, %r552, 8;
	cvt.u64.u32 	%rd153, %r560;
	setp.eq.s64 	%p168, %rd5, %rd153;
	or.pred  	%p84, %p168, %p148;
	add.s32 	%r561, %r552, 9;
	cvt.u64.u32 	%rd154, %r561;
	setp.eq.s64 	%p169, %rd5, %rd154;
	or.pred  	%p85, %p169, %p149;
	selp.u64 	%rd311, 1, 0, %p85;
	add.s32 	%r562, %r552, 10;
	cvt.u64.u32 	%rd155, %r562;
	setp.eq.s64 	%p170, %rd5, %rd155;
	or.pred  	%p86, %p170, %p150;
	add.s32 	%r563, %r552, 11;
	cvt.u64.u32 	%rd156, %r563;
	setp.eq.s64 	%p171, %rd5, %rd156;
	or.pred  	%p87, %p171, %p151;
	add.s32 	%r564, %r552, 12;
	cvt.u64.u32 	%rd157, %r564;
	setp.eq.s64 	%p172, %rd5, %rd157;
	or.pred  	%p88, %p172, %p152;
	add.s32 	%r565, %r552, 13;
	cvt.u64.u32 	%rd158, %r565;
	setp.eq.s64 	%p173, %rd5, %rd158;
	or.pred  	%p89, %p173, %p153;
	selp.u64 	%rd307, 1, 0, %p89;
	add.s32 	%r566, %r552, 14;
	cvt.u64.u32 	%rd159, %r566;
	setp.eq.s64 	%p174, %rd5, %rd159;
	or.pred  	%p90, %p174, %p154;
	selp.u64 	%rd306, 1, 0, %p90;
	add.s32 	%r567, %r552, 15;
	cvt.u64.u32 	%rd160, %r567;
	setp.eq.s64 	%p175, %rd5, %rd160;
	or.pred  	%p91, %p175, %p155;
	add.s32 	%r568, %r552, 16;
	cvt.u64.u32 	%rd161, %r568;
	setp.eq.s64 	%p176, %rd5, %rd161;
	or.pred  	%p92, %p176, %p156;
	add.s32 	%r569, %r552, 17;
	cvt.u64.u32 	%rd162, %r569;
	setp.eq.s64 	%p177, %rd5, %rd162;
	or.pred  	%p93, %p177, %p157;
	selp.u64 	%rd303, 1, 0, %p93;
	add.s32 	%r570, %r552, 18;
	cvt.u64.u32 	%rd163, %r570;
	setp.eq.s64 	%p178, %rd5, %rd163;
	or.pred  	%p94, %p178, %p158;
	selp.u64 	%rd302, 1, 0, %p94;
	add.s32 	%r571, %r552, 19;
	cvt.u64.u32 	%rd164, %r571;
	setp.eq.s64 	%p179, %rd5, %rd164;
	or.pred  	%p180, %p179, %p159;
	selp.u64 	%rd301, 1, 0, %p180;
	selp.b32 	%r572, 0, %r288, %p77;
	add.s32 	%r573, %r289, %r572;
	selp.b32 	%r574, 0, %r573, %p78;
	add.s32 	%r575, %r290, %r574;
	selp.b32 	%r576, 0, %r575, %p79;
	add.s32 	%r577, %r291, %r576;
	selp.b32 	%r578, 0, %r577, %p80;
	add.s32 	%r579, %r292, %r578;
	selp.b32 	%r580, 0, %r579, %p81;
	add.s32 	%r581, %r293, %r580;
	selp.b32 	%r582, 0, %r581, %p82;
	add.s32 	%r583, %r294, %r582;
	selp.b32 	%r584, 0, %r583, %p83;
	add.s32 	%r585, %r295, %r584;
	selp.b32 	%r586, 0, %r585, %p84;
	add.s32 	%r587, %r296, %r586;
	selp.b32 	%r588, 0, %r587, %p85;
	add.s32 	%r589, %r297, %r588;
	selp.b32 	%r590, 0, %r589, %p86;
	add.s32 	%r591, %r298, %r590;
	selp.b32 	%r592, 0, %r591, %p87;
	add.s32 	%r593, %r299, %r592;
	selp.b32 	%r594, 0, %r593, %p88;
	add.s32 	%r595, %r300, %r594;
	selp.b32 	%r596, 0, %r595, %p89;
	add.s32 	%r597, %r301, %r596;
	selp.b32 	%r598, 0, %r597, %p90;
	add.s32 	%r599, %r302, %r598;
	selp.b32 	%r600, 0, %r599, %p91;
	add.s32 	%r601, %r303, %r600;
	selp.b32 	%r602, 0, %r601, %p92;
	add.s32 	%r603, %r304, %r602;
	selp.b32 	%r604, 0, %r603, %p93;
	add.s32 	%r605, %r305, %r604;
	selp.b32 	%r606, 0, %r605, %p94;
	add.s32 	%r607, %r306, %r606;
	or.pred  	%p181, %p76, %p180;
	or.pred  	%p182, %p181, %p77;
	or.pred  	%p183, %p182, %p78;
	or.pred  	%p184, %p183, %p79;
	or.pred  	%p185, %p184, %p80;
	or.pred  	%p186, %p185, %p81;
	or.pred  	%p187, %p186, %p82;
	or.pred  	%p188, %p187, %p83;
	or.pred  	%p189, %p188, %p84;
	or.pred  	%p190, %p189, %p85;
	or.pred  	%p191, %p190, %p86;
	or.pred  	%p192, %p191, %p87;
	or.pred  	%p193, %p192, %p88;
	or.pred  	%p194, %p193, %p89;
	or.pred  	%p195, %p194, %p90;
	or.pred  	%p196, %p195, %p91;
	or.pred  	%p197, %p196, %p92;
	or.pred  	%p198, %p197, %p93;
	or.pred  	%p199, %p198, %p94;
	selp.u32 	%r493, 1, 0, %p199;
	selp.b32 	%r608, 0, %r607, %p180;
	add.s32 	%r498, %r307, %r608;
	mov.b32 	%r549, 1;
	mov.b32 	%r550, 0;
	mov.b32 	%r551, -1;
	// begin inline asm
	shfl.sync.up.b32 %r492, %r493, %r549, %r550, %r551;
	// end inline asm
	// begin inline asm
	shfl.sync.up.b32 %r497, %r498, %r549, %r550, %r551;
	// end inline asm
	selp.b32 	%r609, 0, %r497, %p199;
	setp.lt.s32 	%p200, %r463, 1;
	selp.b32 	%r610, 0, %r492, %p200;
	or.b32  	%r503, %r610, %r493;
	selp.b32 	%r611, 0, %r609, %p200;
	add.s32 	%r508, %r611, %r498;
	mov.b32 	%r509, 2;
	// begin inline asm
	shfl.sync.up.b32 %r502, %r503, %r509, %r550, %r551;
	// end inline asm
	// begin inline asm
	shfl.sync.up.b32 %r507, %r508, %r509, %r550, %r551;
	// end inline asm
	setp.eq.s32 	%p201, %r503, 0;
	selp.b32 	%r612, %r507, 0, %p201;
	setp.lt.s32 	%p202, %r463, 2;
	selp.b32 	%r613, 0, %r502, %p202;
	or.b32  	%r513, %r613, %r503;
	selp.b32 	%r614, 0, %r612, %p202;
	add.s32 	%r518, %r614, %r508;
	mov.b32 	%r519, 4;
	// begin inline asm
	shfl.sync.up.b32 %r512, %r513, %r519, %r550, %r551;
	// end inline asm
	// begin inline asm
	shfl.sync.up.b32 %r517, %r518, %r519, %r550, %r551;
	// end inline asm
	setp.eq.s32 	%p203, %r513, 0;
	selp.b32 	%r615, %r517, 0, %p203;
	setp.lt.s32 	%p204, %r463, 4;
	selp.b32 	%r616, 0, %r512, %p204;
	or.b32  	%r523, %r616, %r513;
	selp.b32 	%r617, 0, %r615, %p204;
	add.s32 	%r528, %r617, %r518;
	mov.b32 	%r529, 8;
	// begin inline asm
	shfl.sync.up.b32 %r522, %r523, %r529, %r550, %r551;
	// end inline asm
	// begin inline asm
	shfl.sync.up.b32 %r527, %r528, %r529, %r550, %r551;
	// end inline asm
	setp.eq.s32 	%p205, %r523, 0;
	selp.b32 	%r618, %r527, 0, %p205;
	setp.lt.s32 	%p206, %r463, 8;
	selp.b32 	%r619, 0, %r522, %p206;
	or.b32  	%r533, %r619, %r523;
	selp.b32 	%r620, 0, %r618, %p206;
	add.s32 	%r538, %r620, %r528;
	mov.b32 	%r539, 16;
	// begin inline asm
	shfl.sync.up.b32 %r532, %r533, %r539, %r550, %r551;
	// end inline asm
	// begin inline asm
	shfl.sync.up.b32 %r537, %r538, %r539, %r550, %r551;
	// end inline asm
	setp.eq.s32 	%p207, %r533, 0;
	selp.b32 	%r621, %r537, 0, %p207;
	setp.lt.s32 	%p208, %r463, 16;
	selp.b32 	%r622, 0, %r532, %p208;
	or.b32  	%r543, %r622, %r533;
	selp.b32 	%r623, 0, %r621, %p208;
	add.s32 	%r548, %r623, %r538;
	// begin inline asm
	shfl.sync.up.b32 %r1842, %r543, %r549, %r550, %r551;
	// end inline asm
	// begin inline asm
	shfl.sync.up.b32 %r1843, %r548, %r549, %r550, %r551;
	// end inline asm
	setp.ne.s32 	%p209, %r463, 31;
	@%p209 bra 	$L__BB21_128;
	shl.b32 	%r624, %r224, 3;
	mov.u32 	%r625, _ZZN3cub18CUB_300001_SM_10006detail11scan_by_key21DeviceScanByKeyKernelINS2_10policy_hubIPiiiN4cuda3std3__44plusIvEEE10Policy1000ES5_S5_S5_NS0_24ReduceByKeyScanTileStateIiiLb1EEENS8_8equal_toIvEESA_imiiEEvT0_PT9_T1_T2_T3_iT4_T5_T6_T7_E12temp_storage;
	add.s32 	%r626, %r625, %r624;
	st.shared.v2.u32 	[%r626], {%r543, %r548};
$L__BB21_128:
	bar.sync 	0;
	ld.shared.v4.u32 	{%r627, %r628, %r629, %r630}, [_ZZN3cub18CUB_300001_SM_10006detail11scan_by_key21DeviceScanByKeyKernelINS2_10policy_hubIPiiiN4cuda3std3__44plusIvEEE10Policy1000ES5_S5_S5_NS0_24ReduceByKeyScanTileStateIiiLb1EEENS8_8equal_toIvEESA_imiiEEvT0_PT9_T1_T2_T3_iT4_T5_T6_T7_E12temp_storage];
	or.b32  	%r631, %r629, %r627;
	setp.eq.s32 	%p210, %r629, 0;
	selp.b32 	%r632, %r628, 0, %p210;
	add.s32 	%r633, %r632, %r630;
	setp.eq.s32 	%p211, %r224, 2;
	selp.b32 	%r634, %r631, %r627, %p211;
	selp.b32 	%r635, %r633, %r628, %p211;
	ld.shared.v4.u32 	{%r636, %r637, %r638, %r639}, [_ZZN3cub18CUB_300001_SM_10006detail11scan_by_key21DeviceScanByKeyKernelINS2_10policy_hubIPiiiN4cuda3std3__44plusIvEEE10Policy1000ES5_S5_S5_NS0_24ReduceByKeyScanTileStateIiiLb1EEENS8_8equal_toIvEESA_imiiEEvT0_PT9_T1_T2_T3_iT4_T5_T6_T7_E12temp_storage+16];
	or.b32  	%r640, %r636, %r631;
	setp.eq.s32 	%p212, %r636, 0;
	selp.b32 	%r641, %r633, 0, %p212;
	add.s32 	%r642, %r641, %r637;
	setp.eq.s32 	%p213, %r224, 3;
	selp.b32 	%r643, %r640, %r634, %p213;
	selp.b32 	%r644, %r642, %r635, %p213;
	or.b32  	%r645, %r638, %r640;
	setp.eq.s32 	%p214, %r638, 0;
	selp.b32 	%r646, %r642, 0, %p214;
	add.s32 	%r647, %r646, %r639;
	setp.eq.s32 	%p215, %r224, 4;
	selp.b32 	%r648, %r645, %r643, %p215;
	selp.b32 	%r649, %r647, %r644, %p215;
	ld.shared.v4.u32 	{%r650, %r651, %r652, %r653}, [_ZZN3cub18CUB_300001_SM_10006detail11scan_by_key21DeviceScanByKeyKernelINS2_10policy_hubIPiiiN4cuda3std3__44plusIvEEE10Policy1000ES5_S5_S5_NS0_24ReduceByKeyScanTileStateIiiLb1EEENS8_8equal_toIvEESA_imiiEEvT0_PT9_T1_T2_T3_iT4_T5_T6_T7_E12temp_storage+32];
	or.b32  	%r654, %r650, %r645;
	setp.eq.s32 	%p216, %r650, 0;
	selp.b32 	%r655, %r647, 0, %p216;
	add.s32 	%r656, %r655, %r651;
	setp.eq.s32 	%p217, %r224, 5;
	selp.b32 	%r657, %r654, %r648, %p217;
	selp.b32 	%r658, %r656, %r649, %p217;
	or.b32  	%r659, %r652, %r654;
	setp.eq.s32 	%p218, %r652, 0;
	selp.b32 	%r660, %r656, 0, %p218;
	add.s32 	%r661, %r660, %r653;
	setp.eq.s32 	%p219, %r224, 6;
	selp.b32 	%r343, %r659, %r657, %p219;
	selp.b32 	%r344, %r661, %r658, %p219;
	ld.shared.v2.u32 	{%r662, %r663}, [_ZZN3cub18CUB_300001_SM_10006detail11scan_by_key21DeviceScanByKeyKernelINS2_10policy_hubIPiiiN4cuda3std3__44plusIvEEE10Policy1000ES5_S5_S5_NS0_24ReduceByKeyScanTileStateIiiLb1EEENS8_8equal_toIvEESA_imiiEEvT0_PT9_T1_T2_T3_iT4_T5_T6_T7_E12temp_storage+48];
	or.b32  	%r345, %r662, %r659;
	setp.eq.s32 	%p220, %r662, 0;
	selp.b32 	%r664, %r661, 0, %p220;
	add.s32 	%r346, %r664, %r663;
	setp.lt.u32 	%p221, %r161, 32;
	@%p221 bra 	$L__BB21_130;
	setp.eq.s32 	%p222, %r1842, 0;
	selp.b32 	%r665, %r344, 0, %p222;
	add.s32 	%r666, %r665, %r1843;
	setp.eq.s32 	%p223, %r463, 0;
	selp.b32 	%r667, 0, %r1842, %p223;
	or.b32  	%r1842, %r343, %r667;
	selp.b32 	%r1843, %r344, %r666, %p223;
	bra.uni 	$L__BB21_143;
$L__BB21_130:
	setp.ne.s32 	%p224, %r161, 0;
	mul.wide.u32 	%rd165, %r1, 16;
	add.s64 	%rd50, %rd3, %rd165;
	@%p224 bra 	$L__BB21_132;
	st.shared.u32 	[_ZZN3cub18CUB_300001_SM_10006detail11scan_by_key21DeviceScanByKeyKernelINS2_10policy_hubIPiiiN4cuda3std3__44plusIvEEE10Policy1000ES5_S5_S5_NS0_24ReduceByKeyScanTileStateIiiLb1EEENS8_8equal_toIvEESA_imiiEEvT0_PT9_T1_T2_T3_iT4_T5_T6_T7_E12temp_storage+116], %r345;
	st.shared.u32 	[_ZZN3cub18CUB_300001_SM_10006detail11scan_by_key21DeviceScanByKeyKernelINS2_10policy_hubIPiiiN4cuda3std3__44plusIvEEE10Policy1000ES5_S5_S5_NS0_24ReduceByKeyScanTileStateIiiLb1EEENS8_8equal_toIvEESA_imiiEEvT0_PT9_T1_T2_T3_iT4_T5_T6_T7_E12temp_storage+120], %r346;
	mov.b64 	%rd167, {%r345, %r346};
	add.s64 	%rd166, %rd50, 512;
	mov.b64 	%rd168, 100;
	// begin inline asm
	st.relaxed.gpu.v2.u64 [%rd166], {%rd167, %rd168};
	// end inline asm
$L__BB21_132:
	not.b32 	%r349, %r161;
	mov.b32 	%r668, 280;
	// begin inline asm
	nanosleep.u32 %r668;
	// end inline asm
	mov.b32 	%r1834, 928;
	mul.wide.s32 	%rd172, %r349, 16;
	add.s64 	%rd173, %rd50, %rd172;
	add.s64 	%rd171, %rd173, 512;
	mov.u32 	%r1840, %r1;
$L__BB21_133:
	shr.u32 	%r352, %r1834, 1;
	mul.lo.s32 	%r671, %r1840, 16807;
	and.b32  	%r1840, %r671, 2147483647;
	sub.s32 	%r672, %r1834, %r352;
	add.s32 	%r673, %r672, 1;
	rem.u32 	%r674, %r1840, %r673;
	add.s32 	%r670, %r674, %r352;
	// begin inline asm
	nanosleep.u32 %r670;
	// end inline asm
	// begin inline asm
	ld.relaxed.gpu.v2.u64 {%rd169, %rd300}, [%rd171];
	// end inline asm
	setp.eq.s64 	%p225, %rd300, 99;
	mov.b32 	%r675, -1;
	vote.sync.any.pred 	%p226, %p225, %r675;
	mov.u32 	%r1834, %r352;
	@%p226 bra 	$L__BB21_133;
	mov.b64 	{%r679, %r684}, %rd169;
	setp.eq.s64 	%p227, %rd300, 101;
	mov.b32 	%r727, -1;
	vote.sync.ballot.b32 	%r729, %p227, %r727;
	// begin inline asm
	mov.u32 %r677, %lanemask_ge;
	// end inline asm
	and.b32  	%r730, %r729, %r677;
	or.b32  	%r731, %r730, -2147483648;
	add.s32 	%r732, %r731, -1;
	not.b32 	%r733, %r731;
	and.b32  	%r734, %r733, %r732;
	popc.b32 	%r681, %r734;
	mov.b32 	%r685, 1;
	// begin inline asm
	shfl.sync.down.b32 %r678, %r679, %r685, %r681, %r727;
	// end inline asm
	// begin inline asm
	shfl.sync.down.b32 %r683, %r684, %r685, %r681, %r727;
	// end inline asm
	setp.lt.s32 	%p229, %r463, %r681;
	setp.eq.s32 	%p230, %r679, 0;
	selp.b32 	%r735, %r678, 0, %p229;
	or.b32  	%r689, %r735, %r679;
	selp.b32 	%r736, %r683, 0, %p230;
	selp.b32 	%r737, %r736, 0, %p229;
	add.s32 	%r694, %r737, %r684;
	mov.b32 	%r695, 2;
	// begin inline asm
	shfl.sync.down.b32 %r688, %r689, %r695, %r681, %r727;
	// end inline asm
	// begin inline asm
	shfl.sync.down.b32 %r693, %r694, %r695, %r681, %r727;
	// end inline asm
	add.s32 	%r355, %r463, 2;
	setp.gt.s32 	%p231, %r355, %r681;
	setp.eq.s32 	%p232, %r689, 0;
	selp.b32 	%r738, %r693, 0, %p232;
	selp.b32 	%r739, 0, %r688, %p231;
	or.b32  	%r699, %r689, %r739;
	selp.b32 	%r740, 0, %r738, %p231;
	add.s32 	%r704, %r740, %r694;
	mov.b32 	%r705, 4;
	// begin inline asm
	shfl.sync.down.b32 %r698, %r699, %r705, %r681, %r727;
	// end inline asm
	// begin inline asm
	shfl.sync.down.b32 %r703, %r704, %r705, %r681, %r727;
	// end inline asm
	add.s32 	%r356, %r463, 4;
	setp.gt.s32 	%p233, %r356, %r681;
	setp.eq.s32 	%p234, %r699, 0;
	selp.b32 	%r741, %r703, 0, %p234;
	selp.b32 	%r742, 0, %r698, %p233;
	or.b32  	%r709, %r699, %r742;
	selp.b32 	%r743, 0, %r741, %p233;
	add.s32 	%r714, %r704, %r743;
	mov.b32 	%r715, 8;
	// begin inline asm
	shfl.sync.down.b32 %r708, %r709, %r715, %r681, %r727;
	// end inline asm
	// begin inline asm
	shfl.sync.down.b32 %r713, %r714, %r715, %r681, %r727;
	// end inline asm
	add.s32 	%r357, %r463, 8;
	setp.gt.s32 	%p235, %r357, %r681;
	setp.eq.s32 	%p236, %r709, 0;
	selp.b32 	%r744, %r713, 0, %p236;
	selp.b32 	%r745, 0, %r708, %p235;
	or.b32  	%r719, %r709, %r745;
	selp.b32 	%r746, 0, %r744, %p235;
	add.s32 	%r724, %r714, %r746;
	mov.b32 	%r725, 16;
	// begin inline asm
	shfl.sync.down.b32 %r718, %r719, %r725, %r681, %r727;
	// end inline asm
	// begin inline asm
	shfl.sync.down.b32 %r723, %r724, %r725, %r681, %r727;
	// end inline asm
	add.s32 	%r358, %r463, 16;
	setp.gt.s32 	%p237, %r358, %r681;
	setp.eq.s32 	%p238, %r719, 0;
	selp.b32 	%r747, %r723, 0, %p238;
	selp.b32 	%r748, 0, %r718, %p237;
	or.b32  	%r1837, %r748, %r719;
	selp.b32 	%r749, 0, %r747, %p237;
	add.s32 	%r1838, %r724, %r749;
	add.s64 	%rd53, %rd3, 512;
	add.s32 	%r1839, %r1, %r349;
	mov.b32 	%r1836, 928;
$L__BB21_135:
	setp.ne.s64 	%p239, %rd300, 101;
	mov.b32 	%r750, -1;
	vote.sync.all.pred 	%p240, %p239, %r750;
	not.pred 	%p241, %p240;
	@%p241 bra 	$L__BB21_139;
	shr.u32 	%r1836, %r1836, 1;
	mul.wide.s32 	%rd180, %r1839, 16;
	add.s64 	%rd181, %rd53, %rd180;
	add.s64 	%rd179, %rd181, -512;
	mov.u32 	%r1841, %r1836;
$L__BB21_137:
	shr.u32 	%r370, %r1841, 1;
	mul.lo.s32 	%r777, %r1840, 16807;
	and.b32  	%r1840, %r777, 2147483647;
	sub.s32 	%r778, %r1841, %r370;
	add.s32 	%r779, %r778, 1;
	rem.u32 	%r780, %r1840, %r779;
	add.s32 	%r776, %r780, %r370;
	// begin inline asm
	nanosleep.u32 %r776;
	// end inline asm
	// begin inline asm
	ld.relaxed.gpu.v2.u64 {%rd177, %rd300}, [%rd179];
	// end inline asm
	setp.eq.s64 	%p247, %rd300, 99;
	mov.b32 	%r781, -1;
	vote.sync.any.pred 	%p248, %p247, %r781;
	mov.u32 	%r1841, %r370;
	@%p248 bra 	$L__BB21_137;
	mov.b64 	{%r784, %r789}, %rd177;
	setp.eq.s64 	%p249, %rd300, 101;
	mov.b32 	%r832, -1;
	vote.sync.ballot.b32 	%r833, %p249, %r832;
	and.b32  	%r834, %r833, %r677;
	or.b32  	%r835, %r834, -2147483648;
	add.s32 	%r836, %r835, -1;
	not.b32 	%r837, %r835;
	and.b32  	%r838, %r837, %r836;
	popc.b32 	%r786, %r838;
	mov.b32 	%r790, 1;
	// begin inline asm
	shfl.sync.down.b32 %r783, %r784, %r790, %r786, %r832;
	// end inline asm
	// begin inline asm
	shfl.sync.down.b32 %r788, %r789, %r790, %r786, %r832;
	// end inline asm
	setp.lt.s32 	%p251, %r463, %r786;
	setp.eq.s32 	%p252, %r784, 0;
	selp.b32 	%r839, %r783, 0, %p251;
	or.b32  	%r794, %r839, %r784;
	selp.b32 	%r840, %r788, 0, %p252;
	selp.b32 	%r841, %r840, 0, %p251;
	add.s32 	%r799, %r841, %r789;
	mov.b32 	%r800, 2;
	// begin inline asm
	shfl.sync.down.b32 %r793, %r794, %r800, %r786, %r832;
	// end inline asm
	// begin inline asm
	shfl.sync.down.b32 %r798, %r799, %r800, %r786, %r832;
	// end inline asm
	setp.gt.s32 	%p253, %r355, %r786;
	setp.eq.s32 	%p254, %r794, 0;
	selp.b32 	%r842, %r798, 0, %p254;
	selp.b32 	%r843, 0, %r793, %p253;
	or.b32  	%r804, %r794, %r843;
	selp.b32 	%r844, 0, %r842, %p253;
	add.s32 	%r809, %r844, %r799;
	mov.b32 	%r810, 4;
	// begin inline asm
	shfl.sync.down.b32 %r803, %r804, %r810, %r786, %r832;
	// end inline asm
	// begin inline asm
	shfl.sync.down.b32 %r808, %r809, %r810, %r786, %r832;
	// end inline asm
	setp.gt.s32 	%p255, %r356, %r786;
	setp.eq.s32 	%p256, %r804, 0;
	selp.b32 	%r845, %r808, 0, %p256;
	selp.b32 	%r846, 0, %r803, %p255;
	or.b32  	%r814, %r804, %r846;
	selp.b32 	%r847, 0, %r845, %p255;
	add.s32 	%r819, %r809, %r847;
	mov.b32 	%r820, 8;
	// begin inline asm
	shfl.sync.down.b32 %r813, %r814, %r820, %r786, %r832;
	// end inline asm
	// begin inline asm
	shfl.sync.down.b32 %r818, %r819, %r820, %r786, %r832;
	// end inline asm
	setp.gt.s32 	%p257, %r357, %r786;
	setp.eq.s32 	%p258, %r814, 0;
	selp.b32 	%r848, %r818, 0, %p258;
	selp.b32 	%r849, 0, %r813, %p257;
	or.b32  	%r824, %r814, %r849;
	selp.b32 	%r850, 0, %r848, %p257;
	add.s32 	%r829, %r819, %r850;
	mov.b32 	%r830, 16;
	// begin inline asm
	shfl.sync.down.b32 %r823, %r824, %r830, %r786, %r832;
	// end inline asm
	// begin inline asm
	shfl.sync.down.b32 %r828, %r829, %r830, %r786, %r832;
	// end inline asm
	setp.gt.s32 	%p259, %r358, %r786;
	setp.eq.s32 	%p260, %r824, 0;
	selp.b32 	%r851, %r828, 0, %p260;
	selp.b32 	%r852, 0, %r823, %p259;
	selp.b32 	%r853, 0, %r851, %p259;
	add.s32 	%r854, %r829, %r853;
	or.b32  	%r855, %r852, %r1837;
	or.b32  	%r372, %r855, %r824;
	setp.eq.s32 	%p261, %r1837, 0;
	selp.b32 	%r856, %r854, 0, %p261;
	add.s32 	%r1838, %r856, %r1838;
	add.s32 	%r1839, %r1839, -32;
	mov.u32 	%r1837, %r372;
	bra.uni 	$L__BB21_135;
$L__BB21_139:
	setp.ne.s32 	%p242, %r161, 0;
	@%p242 bra 	$L__BB21_141;
	or.b32  	%r752, %r1837, %r345;
	setp.eq.s32 	%p243, %r345, 0;
	selp.b32 	%r753, %r1838, 0, %p243;
	add.s32 	%r754, %r753, %r346;
	mov.b64 	%rd175, {%r752, %r754};
	add.s64 	%rd174, %rd50, 512;
	mov.b64 	%rd176, 101;
	// begin inline asm
	st.relaxed.gpu.v2.u64 [%rd174], {%rd175, %rd176};
	// end inline asm
	st.shared.u32 	[_ZZN3cub18CUB_300001_SM_10006detail11scan_by_key21DeviceScanByKeyKernelINS2_10policy_hubIPiiiN4cuda3std3__44plusIvEEE10Policy1000ES5_S5_S5_NS0_24ReduceByKeyScanTileStateIiiLb1EEENS8_8equal_toIvEESA_imiiEEvT0_PT9_T1_T2_T3_iT4_T5_T6_T7_E12temp_storage+100], %r1837;
	st.shared.v2.u32 	[_ZZN3cub18CUB_300001_SM_10006detail11scan_by_key21DeviceScanByKeyKernelINS2_10policy_hubIPiiiN4cuda3std3__44plusIvEEE10Policy1000ES5_S5_S5_NS0_24ReduceByKeyScanTileStateIiiLb1EEENS8_8equal_toIvEESA_imiiEEvT0_PT9_T1_T2_T3_iT4_T5_T6_T7_E12temp_storage+104], {%r1838, %r752};
	st.shared.u32 	[_ZZN3cub18CUB_300001_SM_10006detail11scan_by_key21DeviceScanByKeyKernelINS2_10policy_hubIPiiiN4cuda3std3__44plusIvEEE10Policy1000ES5_S5_S5_NS0_24ReduceByKeyScanTileStateIiiLb1EEENS8_8equal_toIvEESA_imiiEEvT0_PT9_T1_T2_T3_iT4_T5_T6_T7_E12temp_storage+112], %r754;
$L__BB21_141:
	setp.ne.s32 	%p244, %r463, 0;
	@%p244 bra 	$L__BB21_143;
	st.shared.v2.u32 	[_ZZN3cub18CUB_300001_SM_10006detail11scan_by_key21DeviceScanByKeyKernelINS2_10policy_hubIPiiiN4cuda3std3__44plusIvEEE10Policy1000ES5_S5_S5_NS0_24ReduceByKeyScanTileStateIiiLb1EEENS8_8equal_toIvEESA_imiiEEvT0_PT9_T1_T2_T3_iT4_T5_T6_T7_E12temp_storage+64], {%r1837, %r1838};
	mov.u32 	%r1842, %r1837;
	mov.u32 	%r1843, %r1838;
$L__BB21_143:
	selp.u64 	%rd309, 1, 0, %p87;
	selp.u64 	%rd313, 1, 0, %p83;
	selp.u64 	%rd314, 1, 0, %p82;
	selp.u64 	%rd319, 1, 0, %p77;
	selp.u64 	%rd317, 1, 0, %p79;
	selp.u64 	%rd304, 1, 0, %p92;
	selp.u64 	%rd308, 1, 0, %p88;
	selp.u64 	%rd305, 1, 0, %p91;
	selp.u64 	%rd312, 1, 0, %p84;
	selp.u64 	%rd315, 1, 0, %p81;
	selp.u64 	%rd316, 1, 0, %p80;
	selp.u64 	%rd310, 1, 0, %p86;
	selp.u64 	%rd320, 1, 0, %p76;
	selp.u64 	%rd318, 1, 0, %p78;
	setp.eq.s32 	%p245, %r161, 0;
	bar.sync 	0;
	ld.shared.u32 	%r755, [_ZZN3cub18CUB_300001_SM_10006detail11scan_by_key21DeviceScanByKeyKernelINS2_10policy_hubIPiiiN4cuda3std3__44plusIvEEE10Policy1000ES5_S5_S5_NS0_24ReduceByKeyScanTileStateIiiLb1EEENS8_8equal_toIvEESA_imiiEEvT0_PT9_T1_T2_T3_iT4_T5_T6_T7_E12temp_storage+68];
	setp.eq.s32 	%p246, %r1842, 0;
	selp.b32 	%r756, %r755, 0, %p246;
	selp.b32 	%r757, 0, %r756, %p245;
	add.s32 	%r1863, %r1843, %r757;
	selp.b32 	%r758, 0, %r1863, %p76;
	add.s32 	%r1862, %r758, %r288;
	selp.b32 	%r759, 0, %r1862, %p77;
	add.s32 	%r1861, %r289, %r759;
	selp.b32 	%r760, 0, %r1861, %p78;
	add.s32 	%r1860, %r290, %r760;
	selp.b32 	%r761, 0, %r1860, %p79;
	add.s32 	%r1859, %r291, %r761;
	selp.b32 	%r762, 0, %r1859, %p80;
	add.s32 	%r1858, %r292, %r762;
	selp.b32 	%r763, 0, %r1858, %p81;
	add.s32 	%r1857, %r293, %r763;
	selp.b32 	%r764, 0, %r1857, %p82;
	add.s32 	%r1856, %r294, %r764;
	selp.b32 	%r765, 0, %r1856, %p83;
	add.s32 	%r1855, %r295, %r765;
	selp.b32 	%r766, 0, %r1855, %p84;
	add.s32 	%r1854, %r296, %r766;
	selp.b32 	%r767, 0, %r1854, %p85;
	add.s32 	%r1853, %r297, %r767;
	selp.b32 	%r768, 0, %r1853, %p86;
	add.s32 	%r1852, %r298, %r768;
	selp.b32 	%r769, 0, %r1852, %p87;
	add.s32 	%r1851, %r299, %r769;
	selp.b32 	%r770, 0, %r1851, %p88;
	add.s32 	%r1850, %r300, %r770;
	selp.b32 	%r771, 0, %r1850, %p89;
	add.s32 	%r1849, %r301, %r771;
	selp.b32 	%r772, 0, %r1849, %p90;
	add.s32 	%r1848, %r302, %r772;
	selp.b32 	%r773, 0, %r1848, %p91;
	add.s32 	%r1847, %r303, %r773;
	selp.b32 	%r774, 0, %r1847, %p92;
	add.s32 	%r1846, %r304, %r774;
	selp.b32 	%r775, 0, %r1846, %p93;
	add.s32 	%r1845, %r305, %r775;
	selp.b32 	%r1844, 0, %r1845, %p94;
$L__BB21_144:
	ld.param.u32 	%r1754, [_ZN3cub18CUB_300001_SM_10006detail11scan_by_key21DeviceScanByKeyKernelINS2_10policy_hubIPiiiN4cuda3std3__44plusIvEEE10Policy1000ES5_S5_S5_NS0_24ReduceByKeyScanTileStateIiiLb1EEENS8_8equal_toIvEESA_imiiEEvT0_PT9_T1_T2_T3_iT4_T5_T6_T7__param_8];
	add.s32 	%r1043, %r306, %r1844;
	bar.sync 	0;
	setp.eq.s64 	%p330, %rd320, 0;
	selp.b32 	%r1044, %r1863, 0, %p330;
	add.s32 	%r1045, %r1754, %r1044;
	setp.eq.s64 	%p331, %rd319, 0;
	selp.b32 	%r1046, %r1862, 0, %p331;
	add.s32 	%r1047, %r1754, %r1046;
	setp.eq.s64 	%p332, %rd318, 0;
	selp.b32 	%r1048, %r1861, 0, %p332;
	add.s32 	%r1049, %r1754, %r1048;
	setp.eq.s64 	%p333, %rd317, 0;
	selp.b32 	%r1050, %r1860, 0, %p333;
	add.s32 	%r1051, %r1754, %r1050;
	setp.eq.s64 	%p334, %rd316, 0;
	selp.b32 	%r1052, %r1859, 0, %p334;
	add.s32 	%r1053, %r1754, %r1052;
	setp.eq.s64 	%p335, %rd315, 0;
	selp.b32 	%r1054, %r1858, 0, %p335;
	add.s32 	%r1055, %r1754, %r1054;
	setp.eq.s64 	%p336, %rd314, 0;
	selp.b32 	%r1056, %r1857, 0, %p336;
	add.s32 	%r1057, %r1754, %r1056;
	setp.eq.s64 	%p337, %rd313, 0;
	selp.b32 	%r1058, %r1856, 0, %p337;
	add.s32 	%r1059, %r1754, %r1058;
	setp.eq.s64 	%p338, %rd312, 0;
	selp.b32 	%r1060, %r1855, 0, %p338;
	add.s32 	%r1061, %r1754, %r1060;
	setp.eq.s64 	%p339, %rd311, 0;
	selp.b32 	%r1062, %r1854, 0, %p339;
	add.s32 	%r1063, %r1754, %r1062;
	setp.eq.s64 	%p340, %rd310, 0;
	selp.b32 	%r1064, %r1853, 0, %p340;
	add.s32 	%r1065, %r1754, %r1064;
	setp.eq.s64 	%p341, %rd309, 0;
	selp.b32 	%r1066, %r1852, 0, %p341;
	add.s32 	%r1067, %r1754, %r1066;
	setp.eq.s64 	%p342, %rd308, 0;
	selp.b32 	%r1068, %r1851, 0, %p342;
	add.s32 	%r1069, %r1754, %r1068;
	setp.eq.s64 	%p343, %rd307, 0;
	selp.b32 	%r1070, %r1850, 0, %p343;
	add.s32 	%r1071, %r1754, %r1070;
	setp.eq.s64 	%p344, %rd306, 0;
	selp.b32 	%r1072, %r1849, 0, %p344;
	add.s32 	%r1073, %r1754, %r1072;
	setp.eq.s64 	%p345, %rd305, 0;
	selp.b32 	%r1074, %r1848, 0, %p345;
	add.s32 	%r1075, %r1754, %r1074;
	setp.eq.s64 	%p346, %rd304, 0;
	selp.b32 	%r1076, %r1847, 0, %p346;
	add.s32 	%r1077, %r1754, %r1076;
	setp.eq.s64 	%p347, %rd303, 0;
	selp.b32 	%r1078, %r1846, 0, %p347;
	add.s32 	%r1079, %r1754, %r1078;
	setp.eq.s64 	%p348, %rd302, 0;
	selp.b32 	%r1080, %r1845, 0, %p348;
	add.s32 	%r1081, %r1754, %r1080;
	setp.eq.s64 	%p349, %rd301, 0;
	selp.b32 	%r1082, %r1043, 0, %p349;
	add.s32 	%r1083, %r1754, %r1082;
	st.shared.v4.u32 	[%r226], {%r1045, %r1047, %r1049, %r1051};
	st.shared.v4.u32 	[%r226+16], {%r1053, %r1055, %r1057, %r1059};
	st.shared.v4.u32 	[%r226+32], {%r1061, %r1063, %r1065, %r1067};
	st.shared.v4.u32 	[%r226+48], {%r1069, %r1071, %r1073, %r1075};
	st.shared.v4.u32 	[%r226+64], {%r1077, %r1079, %r1081, %r1083};
	bar.warp.sync 	-1;
	ld.shared.u32 	%r417, [%r225];
	ld.shared.u32 	%r418, [%r225+128];
	ld.shared.u32 	%r419, [%r225+256];
	ld.shared.u32 	%r420, [%r225+384];
	ld.shared.u32 	%r421, [%r225+512];
	ld.shared.u32 	%r422, [%r225+640];
	ld.shared.u32 	%r423, [%r225+768];
	ld.shared.u32 	%r424, [%r225+896];
	ld.shared.u32 	%r425, [%r225+1024];
	ld.shared.u32 	%r426, [%r225+1152];
	ld.shared.u32 	%r427, [%r225+1280];
	ld.shared.u32 	%r428, [%r225+1408];
	ld.shared.u32 	%r429, [%r225+1536];
	ld.shared.u32 	%r430, [%r225+1664];
	ld.shared.u32 	%r431, [%r225+1792];
	ld.shared.u32 	%r432, [%r225+1920];
	ld.shared.u32 	%r433, [%r225+2048];
	ld.shared.u32 	%r434, [%r225+2176];
	ld.shared.u32 	%r435, [%r225+2304];
	ld.shared.u32 	%r436, [%r225+2432];
	setp.ne.s32 	%p350, %r161, 0;
	@%p350 bra 	$L__BB21_146;
	st.volatile.shared.u32 	[_ZZN3cub18CUB_300001_SM_10006detail11scan_by_key21DeviceScanByKeyKernelINS2_10policy_hubIPiiiN4cuda3std3__44plusIvEEE10Policy1000ES5_S5_S5_NS0_24ReduceByKeyScanTileStateIiiLb1EEENS8_8equal_toIvEESA_imiiEEvT0_PT9_T1_T2_T3_iT4_T5_T6_T7_E12temp_storage+17920], %r159;
$L__BB21_146:
	ld.param.u64 	%rd295, [_ZN3cub18CUB_300001_SM_10006detail11scan_by_key21DeviceScanByKeyKernelINS2_10policy_hubIPiiiN4cuda3std3__44plusIvEEE10Policy1000ES5_S5_S5_NS0_24ReduceByKeyScanTileStateIiiLb1EEENS8_8equal_toIvEESA_imiiEEvT0_PT9_T1_T2_T3_iT4_T5_T6_T7__param_3];
	bar.sync 	0;
	ld.volatile.shared.u32 	%r437, [_ZZN3cub18CUB_300001_SM_10006detail11scan_by_key21DeviceScanByKeyKernelINS2_10policy_hubIPiiiN4cuda3std3__44plusIvEEE10Policy1000ES5_S5_S5_NS0_24ReduceByKeyScanTileStateIiiLb1EEENS8_8equal_toIvEESA_imiiEEvT0_PT9_T1_T2_T3_iT4_T5_T6_T7_E12temp_storage+17920];
	setp.ge.s32 	%p351, %r162, %r437;
	cvt.u64.u32 	%rd223, %r162;
	add.s64 	%rd224, %rd4, %rd223;
	cvta.to.global.u64 	%rd225, %rd295;
	shl.b64 	%rd226, %rd224, 2;
	add.s64 	%rd91, %rd225, %rd226;
	@%p351 bra 	$L__BB21_148;
	st.global.u32 	[%rd91], %r417;
$L__BB21_148:
	setp.ge.s32 	%p352, %r166, %r437;
	@%p352 bra 	$L__BB21_150;
	st.global.u32 	[%rd91+128], %r418;
$L__BB21_150:
	setp.ge.s32 	%p353, %r169, %r437;
	@%p353 bra 	$L__BB21_152;
	st.global.u32 	[%rd91+256], %r419;
$L__BB21_152:
	setp.ge.s32 	%p354, %r172, %r437;
	@%p354 bra 	$L__BB21_154;
	st.global.u32 	[%rd91+384], %r420;
$L__BB21_154:
	setp.ge.s32 	%p355, %r175, %r437;
	@%p355 bra 	$L__BB21_156;
	st.global.u32 	[%rd91+512], %r421;
$L__BB21_156:
	setp.ge.s32 	%p356, %r178, %r437;
	@%p356 bra 	$L__BB21_158;
	st.global.u32 	[%rd91+640], %r422;
$L__BB21_158:
	setp.ge.s32 	%p357, %r181, %r437;
	@%p357 bra 	$L__BB21_160;
	st.global.u32 	[%rd91+768], %r423;
$L__BB21_160:
	setp.ge.s32 	%p358, %r184, %r437;
	@%p358 bra 	$L__BB21_162;
	st.global.u32 	[%rd91+896], %r424;
$L__BB21_162:
	setp.ge.s32 	%p359, %r187, %r437;
	@%p359 bra 	$L__BB21_164;
	st.global.u32 	[%rd91+1024], %r425;
$L__BB21_164:
	setp.ge.s32 	%p360, %r190, %r437;
	@%p360 bra 	$L__BB21_166;
	st.global.u32 	[%rd91+1152], %r426;
$L__BB21_166:
	setp.ge.s32 	%p361, %r193, %r437;
	@%p361 bra 	$L__BB21_168;
	st.global.u32 	[%rd91+1280], %r427;
$L__BB21_168:
	setp.ge.s32 	%p362, %r196, %r437;
	@%p362 bra 	$L__BB21_170;
	st.global.u32 	[%rd91+1408], %r428;
$L__BB21_170:
	setp.ge.s32 	%p363, %r199, %r437;
	@%p363 bra 	$L__BB21_172;
	st.global.u32 	[%rd91+1536], %r429;
$L__BB21_172:
	setp.ge.s32 	%p364, %r202, %r437;
	@%p364 bra 	$L__BB21_174;
	st.global.u32 	[%rd91+1664], %r430;
$L__BB21_174:
	setp.ge.s32 	%p365, %r205, %r437;
	@%p365 bra 	$L__BB21_176;
	st.global.u32 	[%rd91+1792], %r431;
$L__BB21_176:
	setp.ge.s32 	%p366, %r208, %r437;
	@%p366 bra 	$L__BB21_178;
	st.global.u32 	[%rd91+1920], %r432;
$L__BB21_178:
	setp.ge.s32 	%p367, %r211, %r437;
	@%p367 bra 	$L__BB21_180;
	st.global.u32 	[%rd91+2048], %r433;
$L__BB21_180:
	setp.ge.s32 	%p368, %r214, %r437;
	@%p368 bra 	$L__BB21_182;
	st.global.u32 	[%rd91+2176], %r434;
$L__BB21_182:
	setp.ge.s32 	%p369, %r217, %r437;
	@%p369 bra 	$L__BB21_184;
	st.global.u32 	[%rd91+2304], %r435;
$L__BB21_184:
	setp.ge.s32 	%p370, %r220, %r437;
	@%p370 bra 	$L__BB21_186;
	st.global.u32 	[%rd91+2432], %r436;
$L__BB21_186:
	ret;

}


// ===== COMPILED SASS (sm_100) =====

	.target	sm_100

	.elftype	@"ET_EXEC"


//--------------------- .note.nv.tkinfo           --------------------------
	.section	.note.nv.tkinfo,"",@"SHT_NOTE"
	.sectionflags	@"SHF_NOTE_NV_TKINFO"
	.tkinfo
        /*0018*/ 	.word	0x00000002
        /*0030*/ 	.string	""
        /*0030*/ 	.string	"ptxas"
        /*0030*/ 	.string	"Cuda compilation tools, release 13.0, V13.0.88"
        /*0030*/ 	.string	"Build cuda_13.0.r13.0/compiler.36424714_0"
        /*0030*/ 	.string	"-arch sm_100 -m 64 "



//--------------------- .note.nv.cuinfo           --------------------------
	.section	.note.nv.cuinfo,"",@"SHT_NOTE"
	.sectionflags	@"SHF_NOTE_NV_CUINFO"
        /*0018*/ 	.short	0x0002
        /*001a*/ 	.short	0x0064
        /*001c*/ 	.short	0x0082
	.zero		2


//--------------------- .nv.info                  --------------------------
	.section	.nv.info,"",@"SHT_CUDA_INFO"
	.align	4


	//----- nvinfo : EIATTR_REGCOUNT
	.align		4
        /*0000*/ 	.byte	0x04, 0x2f
        /*0002*/ 	.short	(.L_46 - .L_45)
	.align		4
.L_45:
        /*0004*/ 	.word	index@(_Z12get_gradientP4nodeP17attribute_id_pairPfS3_i)
        /*0008*/ 	.word	0x00000016


	//----- nvinfo : EIATTR_FRAME_SIZE
	.align		4
.L_46:
        /*000c*/ 	.byte	0x04, 0x11
        /*000e*/ 	.short	(.L_48 - .L_47)
	.align		4
.L_47:
        /*0010*/ 	.word	index@(_Z12get_gradientP4nodeP17attribute_id_pairPfS3_i)
        /*0014*/ 	.word	0x00000000


	//----- nvinfo : EIATTR_REGCOUNT
	.align		4
.L_48:
        /*0018*/ 	.byte	0x04, 0x2f
        /*001a*/ 	.short	(.L_50 - .L_49)
	.align		4
.L_49:
        /*001c*/ 	.word	index@(_Z15set_key_segmentP4nodePii)
        /*0020*/ 	.word	0x00000010


	//----- nvinfo : EIATTR_FRAME_SIZE
	.align		4
.L_50:
        /*0024*/ 	.byte	0x04, 0x11
        /*0026*/ 	.short	(.L_52 - .L_51)
	.align		4
.L_51:
        /*0028*/ 	.word	index@(_Z15set_key_segmentP4nodePii)
        /*002c*/ 	.word	0x00000000


	//----- nvinfo : EIATTR_REGCOUNT
	.align		4
.L_52:
        /*0030*/ 	.byte	0x04, 0x2f
        /*0032*/ 	.short	(.L_54 - .L_53)
	.align		4
.L_53:
        /*0034*/ 	.word	index@(_Z8get_gainP4nodePfi)
        /*0038*/ 	.word	0x0000001b


	//----- nvinfo : EIATTR_FRAME_SIZE
	.align		4
.L_54:
        /*003c*/ 	.byte	0x04, 0x11
        /*003e*/ 	.short	(.L_56 - .L_55)
	.align		4
.L_55:
        /*0040*/ 	.word	index@($__internal_1_$__cuda_sm3x_div_rn_noftz_f32_slowpath)
        /*0044*/ 	.word	0x00000000


	//----- nvinfo : EIATTR_FRAME_SIZE
	.align		4
.L_56:
        /*0048*/ 	.byte	0x04, 0x11
        /*004a*/ 	.short	(.L_58 - .L_57)
	.align		4
.L_57:
        /*004c*/ 	.word	index@(_Z8get_gainP4nodePfi)
        /*0050*/ 	.word	0x00000000


	//----- nvinfo : EIATTR_REGCOUNT
	.align		4
.L_58:
        /*0054*/ 	.byte	0x04, 0x2f
        /*0056*/ 	.short	(.L_60 - .L_59)
	.align		4
.L_59:
        /*0058*/ 	.word	index@(_Z20get_best_split_pointP4nodePfiP17attribute_id_pair)
        /*005c*/ 	.word	0x00000020


	//----- nvinfo : EIATTR_FRAME_SIZE
	.align		4
.L_60:
        /*0060*/ 	.byte	0x04, 0x11
        /*0062*/ 	.short	(.L_62 - .L_61)
	.align		4
.L_61:
        /*0064*/ 	.word	index@(_Z20get_best_split_pointP4nodePfiP17attribute_id_pair)
        /*0068*/ 	.word	0x00000000


	//----- nvinfo : EIATTR_REGCOUNT
	.align		4
.L_62:
        /*006c*/ 	.byte	0x04, 0x2f
        /*006e*/ 	.short	(.L_64 - .L_63)
	.align		4
.L_63:
        /*0070*/ 	.word	index@(_Z11set_counterP4nodePfPiS2_iPbP17attribute_id_pair)
        /*0074*/ 	.word	0x00000016


	//----- nvinfo : EIATTR_FRAME_SIZE
	.align		4
.L_64:
        /*0078*/ 	.byte	0x04, 0x11
        /*007a*/ 	.short	(.L_66 - .L_65)
	.align		4
.L_65:
        /*007c*/ 	.word	index@(_Z11set_counterP4nodePfPiS2_iPbP17attribute_id_pair)
        /*0080*/ 	.word	0x00000000


	//----- nvinfo : EIATTR_REGCOUNT
	.align		4
.L_66:
        /*0084*/ 	.byte	0x04, 0x2f
        /*0086*/ 	.short	(.L_68 - .L_67)
	.align		4
.L_67:
        /*0088*/ 	.word	index@(_Z17creat_child_nodesP4nodeiPiS1_i)
        /*008c*/ 	.word	0x0000001c


	//----- nvinfo : EIATTR_FRAME_SIZE
	.align		4
.L_68:
        /*0090*/ 	.byte	0x04, 0x11
        /*0092*/ 	.short	(.L_70 - .L_69)
	.align		4
.L_69:
        /*0094*/ 	.word	index@(_Z17creat_child_nodesP4nodeiPiS1_i)
        /*0098*/ 	.word	0x00000000


	//----- nvinfo : EIATTR_REGCOUNT
	.align		4
.L_70:
        /*009c*/ 	.byte	0x04, 0x2f
        /*009e*/ 	.short	(.L_72 - .L_71)
	.align		4
.L_71:
        /*00a0*/ 	.word	index@(_Z10split_nodeP4nodePiiPbP17attribute_id_pairS4_)
        /*00a4*/ 	.word	0x0000001c


	//----- nvinfo : EIATTR_FRAME_SIZE
	.align		4
.L_72:
        /*00a8*/ 	.byte	0x04, 0x11
        /*00aa*/ 	.short	(.L_74 - .L_73)
	.align		4
.L_73:
        /*00ac*/ 	.word	index@(_Z10split_nodeP4nodePiiPbP17attribute_id_pairS4_)
        /*00b0*/ 	.word	0x00000000


	//----- nvinfo : EIATTR_REGCOUNT
	.align		4
.L_74:
        /*00b4*/ 	.byte	0x04, 0x2f
        /*00b6*/ 	.short	(.L_76 - .L_75)
	.align		4
.L_75:
        /*00b8*/ 	.word	index@(_Z35set_key_buffer_for_prediction_valueP4nodePfiP17attribute_id_pairiPiS1_)
        /*00bc*/ 	.word	0x00000018


	//----- nvinfo : EIATTR_FRAME_SIZE
	.align		4
.L_76:
        /*00c0*/ 	.byte	0x04, 0x11
        /*00c2*/ 	.short	(.L_78 - .L_77)
	.align		4
.L_77:
        /*00c4*/ 	.word	index@(_Z35set_key_buffer_for_prediction_valueP4nodePfiP17attribute_id_pairiPiS1_)
        /*00c8*/ 	.word	0x00000000


	//----- nvinfo : EIATTR_REGCOUNT
	.align		4
.L_78:
        /*00cc*/ 	.byte	0x04, 0x2f
        /*00ce*/ 	.short	(.L_80 - .L_79)
	.align		4
.L_79:
        /*00d0*/ 	.word	index@(_Z20set_prediction_valueP4nodePfii)
        /*00d4*/ 	.word	0x00000010


	//----- nvinfo : EIATTR_FRAME_SIZE
	.align		4
.L_80:
        /*00d8*/ 	.byte	0x04, 0x11
        /*00da*/ 	.short	(.L_82 - .L_81)
	.align		4
.L_81:
        /*00dc*/ 	.word	index@($__internal_0_$__cuda_sm3x_div_rn_noftz_f32_slowpath)
        /*00e0*/ 	.word	0x00000000


	//----- nvinfo : EIATTR_FRAME_SIZE
	.align		4
.L_82:
        /*00e4*/ 	.byte	0x04, 0x11
        /*00e6*/ 	.short	(.L_84 - .L_83)
	.align		4
.L_83:
        /*00e8*/ 	.word	index@(_Z20set_prediction_valueP4nodePfii)
        /*00ec*/ 	.word	0x00000000


	//----- nvinfo : EIATTR_REGCOUNT
	.align		4
.L_84:
        /*00f0*/ 	.byte	0x04, 0x2f
        /*00f2*/ 	.short	(.L_86 - .L_85)
	.align		4
.L_85:
        /*00f4*/ 	.word	index@(_ZN6thrust24THRUST_300001_SM_1000_NS8cuda_cub4core6detail13_kernel_agentINS1_15__reduce_by_key9InitAgentIN3cub18CUB_300001_SM_100024ReduceByKeyScanTileStateIfiLb1EEEiPiEEJSA_iSB_EEEvDpT0_)
        /*00f8*/ 	.word	0x0000000e


	//----- nvinfo : EIATTR_FRAME_SIZE
	.align		4
.L_86:
        /*00fc*/ 	.byte	0x04, 0x11
        /*00fe*/ 	.short	(.L_88 - .L_87)
	.align		4
.L_87:
        /*0100*/ 	.word	index@(_ZN6thrust24THRUST_300001_SM_1000_NS8cuda_cub4core6detail13_kernel_agentINS1_15__reduce_by_key9InitAgentIN3cub18CUB_300001_SM_100024ReduceByKeyScanTileStateIfiLb1EEEiPiEEJSA_iSB_EEEvDpT0_)
        /*0104*/ 	.word	0x00000000


	//----- nvinfo : EIATTR_REGCOUNT
	.align		4
.L_88:
        /*0108*/ 	.byte	0x04, 0x2f
        /*010a*/ 	.short	(.L_90 - .L_89)
	.align		4
.L_89:
        /*010c*/ 	.word	index@(_ZN6thrust24THRUST_300001_SM_1000_NS8cuda_cub4core6detail13_kernel_agentINS1_15__reduce_by_key16ReduceByKeyAgentIPiPfS7_S8_N4cuda3std3__48equal_toIiEENSB_4plusIfEES7_iEEJS7_S8_S7_S8_S7_N3cub18CUB_300001_SM_100024ReduceByKeyScanTileStateIfiLb1EEESD_SF_iiEEEvDpT0_)
        /*0110*/ 	.word	0x0000003c


	//----- nvinfo : EIATTR_FRAME_SIZE
	.align		4
.L_90:
        /*0114*/ 	.byte	0x04, 0x11
        /*0116*/ 	.short	(.L_92 - .L_91)
	.align		4
.L_91:
        /*0118*/ 	.word	index@(_ZN6thrust24THRUST_300001_SM_1000_NS8cuda_cub4core6detail13_kernel_agentINS1_15__reduce_by_key16ReduceByKeyAgentIPiPfS7_S8_N4cuda3std3__48equal_toIiEENSB_4plusIfEES7_iEEJS7_S8_S7_S8_S7_N3cub18CUB_300001_SM_100024ReduceByKeyScanTileStateIfiLb1EEESD_SF_iiEEEvDpT0_)
        /*011c*/ 	.word	0x00000000


	//----- nvinfo : EIATTR_REGCOUNT
	.align		4
.L_92:
        /*0120*/ 	.byte	0x04, 0x2f
        /*0122*/ 	.short	(.L_94 - .L_93)
	.align		4
.L_93:
        /*0124*/ 	.word	index@(_ZN6thrust24THRUST_300001_SM_1000_NS8cuda_cub4core6detail13_kernel_agentINS1_15__reduce_by_key9InitAgentIN3cub18CUB_300001_SM_100024ReduceByKeyScanTileStateIflLb1EEElPlEEJSA_lSB_EEEvDpT0_)
        /*0128*/ 	.word	0x0000000e


	//----- nvinfo : EIATTR_FRAME_SIZE
	.align		4
.L_94:
        /*012c*/ 	.byte	0x04, 0x11
        /*012e*/ 	.short	(.L_96 - .L_95)
	.align		4
.L_95:
        /*0130*/ 	.word	index@(_ZN6thrust24THRUST_300001_SM_1000_NS8cuda_cub4core6detail13_kernel_agentINS1_15__reduce_by_key9InitAgentIN3cub18CUB_300001_SM_100024ReduceByKeyScanTileStateIflLb1EEElPlEEJSA_lSB_EEEvDpT0_)
        /*0134*/ 	.word	0x00000000


	//----- nvinfo : EIATTR_REGCOUNT
	.align		4
.L_96:
        /*0138*/ 	.byte	0x04, 0x2f
        /*013a*/ 	.short	(.L_98 - .L_97)
	.align		4
.L_97:
        /*013c*/ 	.word	index@(_ZN6thrust24THRUST_300001_SM_1000_NS8cuda_cub4core6detail13_kernel_agentINS1_15__reduce_by_key16ReduceByKeyAgentIPiPfS7_S8_N4cuda3std3__48equal_toIiEENSB_4plusIfEEPllEEJS7_S8_S7_S8_SG_N3cub18CUB_300001_SM_100024ReduceByKeyScanTileStateIflLb1EEESD_SF_llEEEvDpT0_)
        /*0140*/ 	.word	0x00000039


	//----- nvinfo : EIATTR_FRAME_SIZE
	.align		4
.L_98:
        /*0144*/ 	.byte	0x04, 0x11
        /*0146*/ 	.short	(.L_100 - .L_99)
	.align		4
.L_99:
        /*0148*/ 	.word	index@(_ZN6thrust24THRUST_300001_SM_1000_NS8cuda_cub4core6detail13_kernel_agentINS1_15__reduce_by_key16ReduceByKeyAgentIPiPfS7_S8_N4cuda3std3__48equal_toIiEENSB_4plusIfEEPllEEJS7_S8_S7_S8_SG_N3cub18CUB_300001_SM_100024ReduceByKeyScanTileStateIflLb1EEESD_SF_llEEEvDpT0_)
        /*014c*/ 	.word	0x00000000


	//----- nvinfo : EIATTR_REGCOUNT
	.align		4
.L_100:
        /*0150*/ 	.byte	0x04, 0x2f
        /*0152*/ 	.short	(.L_102 - .L_101)
	.align		4
.L_101:
        /*0154*/ 	.word	index@(_ZN3cub18CUB_300001_SM_10006detail11EmptyKernelIvEEvv)
        /*0158*/ 	.word	0x00000004


	//----- nvinfo : EIATTR_FRAME_SIZE
	.align		4
.L_102:
        /*015c*/ 	.byte	0x04, 0x11
        /*015e*/ 	.short	(.L_104 - .L_103)
	.align		4
.L_103:
        /*0160*/ 	.word	index@(_ZN3cub18CUB_300001_SM_10006detail11EmptyKernelIvEEvv)
        /*0164*/ 	.word	0x00000000


	//----- nvinfo : EIATTR_REGCOUNT
	.align		4
.L_104:
        /*0168*/ 	.byte	0x04, 0x2f
        /*016a*/ 	.short	(.L_106 - .L_105)
	.align		4
.L_105:
        /*016c*/ 	.word	index@(_ZN3cub18CUB_300001_SM_10006detail11scan_by_key25DeviceScanByKeyInitKernelINS0_24ReduceByKeyScanTileStateIfiLb1EEEPijEEvT_T0_PN4cuda3std3__415iterator_traitsIS8_vE10value_typeET1_i)
        /*0170*/ 	.word	0x0000000e


	//----- nvinfo : EIATTR_FRAME_SIZE
	.align		4
.L_106:
        /*0174*/ 	.byte	0x04, 0x11
        /*0176*/ 	.short	(.L_108 - .L_107)
	.align		4
.L_107:
        /*0178*/ 	.word	index@(_ZN3cub18CUB_300001_SM_10006detail11scan_by_key25DeviceScanByKeyInitKernelINS0_24ReduceByKeyScanTileStateIfiLb1EEEPijEEvT_T0_PN4cuda3std3__415iterator_traitsIS8_vE10value_typeET1_i)
        /*017c*/ 	.word	0x00000000


	//----- nvinfo : EIATTR_REGCOUNT
	.align		4
.L_108:
        /*0180*/ 	.byte	0x04, 0x2f
        /*0182*/ 	.short	(.L_110 - .L_109)
	.align		4
.L_109:
        /*0184*/ 	.word	index@(_ZN3cub18CUB_300001_SM_10006detail11scan_by_key21DeviceScanByKeyKernelINS2_10policy_hubIPiffN4cuda3std3__44plusIvEEE10Policy1000ES5_PfSD_NS0_24ReduceByKeyScanTileStateIfiLb1EEENS8_8equal_toIvEESA_NS0_8NullTypeEjfiEEvT0_PT9_T1_T2_T3_iT4_T5_T6_T7_)
        /*0188*/ 	.word	0x00000048


	//----- nvinfo : EIATTR_FRAME_SIZE
	.align		4
.L_110:
        /*018c*/ 	.byte	0x04, 0x11
        /*018e*/ 	.short	(.L_112 - .L_111)
	.align		4
.L_111:
        /*0190*/ 	.word	index@(_ZN3cub18CUB_300001_SM_10006detail11scan_by_key21DeviceScanByKeyKernelINS2_10policy_hubIPiffN4cuda3std3__44plusIvEEE10Policy1000ES5_PfSD_NS0_24ReduceByKeyScanTileStateIfiLb1EEENS8_8equal_toIvEESA_NS0_8NullTypeEjfiEEvT0_PT9_T1_T2_T3_iT4_T5_T6_T7_)
        /*0194*/ 	.word	0x00000000


	//----- nvinfo : EIATTR_REGCOUNT
	.align		4
.L_112:
        /*0198*/ 	.byte	0x04, 0x2f
        /*019a*/ 	.short	(.L_114 - .L_113)
	.align		4
.L_113:
        /*019c*/ 	.word	index@(_ZN3cub18CUB_300001_SM_10006detail11scan_by_key25DeviceScanByKeyInitKernelINS0_24ReduceByKeyScanTileStateIfiLb1EEEPimEEvT_T0_PN4cuda3std3__415iterator_traitsIS8_vE10value_typeET1_i)
        /*01a0*/ 	.word	0x0000000e


	//----- nvinfo : EIATTR_FRAME_SIZE
	.align		4
.L_114:
        /*01a4*/ 	.byte	0x04, 0x11
        /*01a6*/ 	.short	(.L_116 - .L_115)
	.align		4
.L_115:
        /*01a8*/ 	.word	index@(_ZN3cub18CUB_300001_SM_10006detail11scan_by_key25DeviceScanByKeyInitKernelINS0_24ReduceByKeyScanTileStateIfiLb1EEEPimEEvT_T0_PN4cuda3std3__415iterator_traitsIS8_vE10value_typeET1_i)
        /*01ac*/ 	.word	0x00000000


	//----- nvinfo : EIATTR_REGCOUNT
	.align		4
.L_116:
        /*01b0*/ 	.byte	0x04, 0x2f
        /*01b2*/ 	.short	(.L_118 - .L_117)
	.align		4
.L_117:
        /*01b4*/ 	.word	index@(_ZN3cub18CUB_300001_SM_10006detail11scan_by_key21DeviceScanByKeyKernelINS2_10policy_hubIPiffN4cuda3std3__44plusIvEEE10Policy1000ES5_PfSD_NS0_24ReduceByKeyScanTileStateIfiLb1EEENS8_8equal_toIvEESA_NS0_8NullTypeEmfiEEvT0_PT9_T1_T2_T3_iT4_T5_T6_T7_)
        /*01b8*/ 	.word	0x00000048


	//----- nvinfo : EIATTR_FRAME_SIZE
	.align		4
.L_118:
        /*01bc*/ 	.byte	0x04, 0x11
        /*01be*/ 	.short	(.L_120 - .L_119)
	.align		4
.L_119:
        /*01c0*/ 	.word	index@(_ZN3cub18CUB_300001_SM_10006detail11scan_by_key21DeviceScanByKeyKernelINS2_10policy_hubIPiffN4cuda3std3__44plusIvEEE10Policy1000ES5_PfSD_NS0_24ReduceByKeyScanTileStateIfiLb1EEENS8_8equal_toIvEESA_NS0_8NullTypeEmfiEEvT0_PT9_T1_T2_T3_iT4_T5_T6_T7_)
        /*01c4*/ 	.word	0x00000000


	//----- nvinfo : EIATTR_REGCOUNT
	.align		4
.L_120:
        /*01c8*/ 	.byte	0x04, 0x2f
        /*01ca*/ 	.short	(.L_122 - .L_121)
	.align		4
.L_121:
        /*01cc*/ 	.word	index@(_ZN3cub18CUB_300001_SM_10006detail11scan_by_key25DeviceScanByKeyInitKernelINS0_24ReduceByKeyScanTileStateIiiLb1EEEPijEEvT_T0_PN4cuda3std3__415iterator_traitsIS8_vE10value_typeET1_i)
        /*01d0*/ 	.word	0x0000000e


	//----- nvinfo : EIATTR_FRAME_SIZE
	.align		4
.L_122:
        /*01d4*/ 	.byte	0x04, 0x11
        /*01d6*/ 	.short	(.L_124 - .L_123)
	.align		4
.L_123:
        /*01d8*/ 	.word	index@(_ZN3cub18CUB_300001_SM_10006detail11scan_by_key25DeviceScanByKeyInitKernelINS0_24ReduceByKeyScanTileStateIiiLb1EEEPijEEvT_T0_PN4cuda3std3__415iterator_traitsIS8_vE10value_typeET1_i)
        /*01dc*/ 	.word	0x00000000


	//----- nvinfo : EIATTR_REGCOUNT
	.align		4
.L_124:
        /*01e0*/ 	.byte	0x04, 0x2f
        /*01e2*/ 	.short	(.L_126 - .L_125)
	.align		4
.L_125:
        /*01e4*/ 	.word	index@(_ZN3cub18CUB_300001_SM_10006detail11scan_by_key21DeviceScanByKeyKernelINS2_10policy_hubIPiiiN4cuda3std3__44plusIvEEE10Policy1000ES5_S5_S5_NS0_24ReduceByKeyScanTileStateIiiLb1EEENS8_8equal_toIvEESA_ijiiEEvT0_PT9_T1_T2_T3_iT4_T5_T6_T7_)
        /*01e8*/ 	.word	0x00000048


	//----- nvinfo : EIATTR_FRAME_SIZE
	.align		4
.L_126:
        /*01ec*/ 	.byte	0x04, 0x11
        /*01ee*/ 	.short	(.L_128 - .L_127)
	.align		4
.L_127:
        /*01f0*/ 	.word	index@(_ZN3cub18CUB_300001_SM_10006detail11scan_by_key21DeviceScanByKeyKernelINS2_10policy_hubIPiiiN4cuda3std3__44plusIvEEE10Policy1000ES5_S5_S5_NS0_24ReduceByKeyScanTileStateIiiLb1EEENS8_8equal_toIvEESA_ijiiEEvT0_PT9_T1_T2_T3_iT4_T5_T6_T7_)
        /*01f4*/ 	.word	0x00000000


	//----- nvinfo : EIATTR_REGCOUNT
	.align		4
.L_128:
        /*01f8*/ 	.byte	0x04, 0x2f
        /*01fa*/ 	.short	(.L_130 - .L_129)
	.align		4
.L_129:
        /*01fc*/ 	.word	index@(_ZN3cub18CUB_300001_SM_10006detail11scan_by_key25DeviceScanByKeyInitKernelINS0_24ReduceByKeyScanTileStateIiiLb1EEEPimEEvT_T0_PN4cuda3std3__415iterator_traitsIS8_vE10value_typeET1_i)
        /*0200*/ 	.word	0x0000000e


	//----- nvinfo : EIATTR_FRAME_SIZE
	.align		4
.L_130:
        /*0204*/ 	.byte	0x04, 0x11
        /*0206*/ 	.short	(.L_132 - .L_131)
	.align		4
.L_131:
        /*0208*/ 	.word	index@(_ZN3cub18CUB_300001_SM_10006detail11scan_by_key25DeviceScanByKeyInitKernelINS0_24ReduceByKeyScanTileStateIiiLb1EEEPimEEvT_T0_PN4cuda3std3__415iterator_traitsIS8_vE10value_typeET1_i)
        /*020c*/ 	.word	0x00000000


	//----- nvinfo : EIATTR_REGCOUNT
	.align		4
.L_132:
        /*0210*/ 	.byte	0x04, 0x2f
        /*0212*/ 	.short	(.L_134 - .L_133)
	.align		4
.L_133:
        /*0214*/ 	.word	index@(_ZN3cub18CUB_300001_SM_10006detail11scan_by_key21DeviceScanByKeyKernelINS2_10policy_hubIPiiiN4cuda3std3__44plusIvEEE10Policy1000ES5_S5_S5_NS0_24ReduceByKeyScanTileStateIiiLb1EEENS8_8equal_toIvEESA_imiiEEvT0_PT9_T1_T2_T3_iT4_T5_T6_T7_)
        /*0218*/ 	.word	0x00000050


	//----- nvinfo : EIATTR_FRAME_SIZE
	.align		4
.L_134:
        /*021c*/ 	.byte	0x04, 0x11
        /*021e*/ 	.short	(.L_136 - .L_135)
	.align		4
.L_135:
        /*0220*/ 	.word	index@(_ZN3cub18CUB_300001_SM_10006detail11scan_by_key21DeviceScanByKeyKernelINS2_10policy_hubIPiiiN4cuda3std3__44plusIvEEE10Policy1000ES5_S5_S5_NS0_24ReduceByKeyScanTileStateIiiLb1EEENS8_8equal_toIvEESA_imiiEEvT0_PT9_T1_T2_T3_iT4_T5_T6_T7_)
        /*0224*/ 	.word	0x00000000


	//----- nvinfo : EIATTR_MIN_STACK_SIZE
	.align		4
.L_136:
        /*0228*/ 	.byte	0x04, 0x12
        /*022a*/ 	.short	(.L_138 - .L_137)
	.align		4
.L_137:
        /*022c*/ 	.word	index@(_ZN3cub18CUB_300001_SM_10006detail11scan_by_key21DeviceScanByKeyKernelINS2_10policy_hubIPiiiN4cuda3std3__44plusIvEEE10Policy1000ES5_S5_S5_NS0_24ReduceByKeyScanTileStateIiiLb1EEENS8_8equal_toIvEESA_imiiEEvT0_PT9_T1_T2_T3_iT4_T5_T6_T7_)
        /*0230*/ 	.word	0x00000000


	//----- nvinfo : EIATTR_MIN_STACK_SIZE
	.align		4
.L_138:
        /*0234*/ 	.byte	0x04, 0x12
        /*0236*/ 	.short	(.L_140 - .L_139)
	.align		4
.L_139:
        /*0238*/ 	.word	index@(_ZN3cub18CUB_300001_SM_10006detail11scan_by_key25DeviceScanByKeyInitKernelINS0_24ReduceByKeyScanTileStateIiiLb1EEEPimEEvT_T0_PN4cuda3std3__415iterator_traitsIS8_vE10value_typeET1_i)
        /*023c*/ 	.word	0x00000000


	//----- nvinfo : EIATTR_MIN_STACK_SIZE
	.align		4
.L_140:
        /*0240*/ 	.byte	0x04, 0x12
        /*0242*/ 	.short	(.L_142 - .L_141)
	.align		4
.L_141:
        /*0244*/ 	.word	index@(_ZN3cub18CUB_300001_SM_10006detail11scan_by_key21DeviceScanByKeyKernelINS2_10policy_hubIPiiiN4cuda3std3__44plusIvEEE10Policy1000ES5_S5_S5_NS0_24ReduceByKeyScanTileStateIiiLb1EEENS8_8equal_toIvEESA_ijiiEEvT0_PT9_T1_T2_T3_iT4_T5_T6_T7_)
        /*0248*/ 	.word	0x00000000


	//----- nvinfo : EIATTR_MIN_STACK_SIZE
	.align		4
.L_142:
        /*024c*/ 	.byte	0x04, 0x12
        /*024e*/ 	.short	(.L_144 - .L_143)
	.align		4
.L_143:
        /*0250*/ 	.word	index@(_ZN3cub18CUB_300001_SM_10006detail11scan_by_key25DeviceScanByKeyInitKernelINS0_24ReduceByKeyScanTileStateIiiLb1EEEPijEEvT_T0_PN4cuda3std3__415iterator_traitsIS8_vE10value_typeET1_i)
        /*0254*/ 	.word	0x00000000


	//----- nvinfo : EIATTR_MIN_STACK_SIZE
	.align		4
.L_144:
        /*0258*/ 	.byte	0x04, 0x12
        /*025a*/ 	.short	(.L_146 - .L_145)
	.align		4
.L_145:
        /*025c*/ 	.word	index@(_ZN3cub18CUB_300001_SM_10006detail11scan_by_key21DeviceScanByKeyKernelINS2_10policy_hubIPiffN4cuda3std3__44plusIvEEE10Policy1000ES5_PfSD_NS0_24ReduceByKeyScanTileStateIfiLb1EEENS8_8equal_toIvEESA_NS0_8NullTypeEmfiEEvT0_PT9_T1_T2_T3_iT4_T5_T6_T7_)
        /*0260*/ 	.word	0x00000000


	//----- nvinfo : EIATTR_MIN_STACK_SIZE
	.align		4
.L_146:
        /*0264*/ 	.byte	0x04, 0x12
        /*0266*/ 	.short	(.L_148 - .L_147)
	.align		4
.L_147:
        /*0268*/ 	.word	index@(_ZN3cub18CUB_300001_SM_10006detail11scan_by_key25DeviceScanByKeyInitKernelINS0_24ReduceByKeyScanTileStateIfiLb1EEEPimEEvT_T0_PN4cuda3std3__415iterator_traitsIS8_vE10value_typeET1_i)
        /*026c*/ 	.word	0x00000000


	//----- nvinfo : EIATTR_MIN_STACK_SIZE
	.align		4
.L_148:
        /*0270*/ 	.byte	0x04, 0x12
        /*0272*/ 	.short	(.L_150 - .L_149)
	.align		4
.L_149:
        /*0274*/ 	.word	index@(_ZN3cub18CUB_300001_SM_10006detail11scan_by_key21DeviceScanByKeyKernelINS2_10policy_hubIPiffN4cuda3std3__44plusIvEEE10Policy1000ES5_PfSD_NS0_24ReduceByKeyScanTileStateIfiLb1EEENS8_8equal_toIvEESA_NS0_8NullTypeEjfiEEvT0_PT9_T1_T2_T3_iT4_T5_T6_T7_)
        /*0278*/ 	.word	0x00000000


	//----- nvinfo : EIATTR_MIN_STACK_SIZE
	.align		4
.L_150:
        /*027c*/ 	.byte	0x04, 0x12
        /*027e*/ 	.short	(.L_152 - .L_151)
	.align		4
.L_151:
        /*0280*/ 	.word	index@(_ZN3cub18CUB_300001_SM_10006detail11scan_by_key25DeviceScanByKeyInitKernelINS0_24ReduceByKeyScanTileStateIfiLb1EEEPijEEvT_T0_PN4cuda3std3__415iterator_traitsIS8_vE10value_typeET1_i)
        /*0284*/ 	.word	0x00000000


	//----- nvinfo : EIATTR_MIN_STACK_SIZE
	.align		4
.L_152:
        /*0288*/ 	.byte	0x04, 0x12
        /*028a*/ 	.short	(.L_154 - .L_153)
	.align		4
.L_153:
        /*028c*/ 	.word	index@(_ZN3cub18CUB_300001_SM_10006detail11EmptyKernelIvEEvv)
        /*0290*/ 	.word	0x00000000


	//----- nvinfo : EIATTR_MIN_STACK_SIZE
	.align		4
.L_154:
        /*0294*/ 	.byte	0x04, 0x12
        /*0296*/ 	.short	(.L_156 - .L_155)
	.align		4
.L_155:
        /*0298*/ 	.word	index@(_ZN6thrust24THRUST_300001_SM_1000_NS8cuda_cub4core6detail13_kernel_agentINS1_15__reduce_by_key16ReduceByKeyAgentIPiPfS7_S8_N4cuda3std3__48equal_toIiEENSB_4plusIfEEPllEEJS7_S8_S7_S8_SG_N3cub18CUB_300001_SM_100024ReduceByKeyScanTileStateIflLb1EEESD_SF_llEEEvDpT0_)
        /*029c*/ 	.word	0x00000000


	//----- nvinfo : EIATTR_MIN_STACK_SIZE
	.align		4
.L_156:
        /*02a0*/ 	.byte	0x04, 0x12
        /*02a2*/ 	.short	(.L_158 - .L_157)
	.align		4
.L_157:
        /*02a4*/ 	.word	index@(_ZN6thrust24THRUST_300001_SM_1000_NS8cuda_cub4core6detail13_kernel_agentINS1_15__reduce_by_key9InitAgentIN3cub18CUB_300001_SM_100024ReduceByKeyScanTileStateIflLb1EEElPlEEJSA_lSB_EEEvDpT0_)
        /*02a8*/ 	.word	0x00000000


	//----- nvinfo : EIATTR_MIN_STACK_SIZE
	.align		4
.L_158:
        /*02ac*/ 	.byte	0x04, 0x12
        /*02ae*/ 	.short	(.L_160 - .L_159)
	.align		4
.L_159:
        /*02b0*/ 	.word	index@(_ZN6thrust24THRUST_300001_SM_1000_NS8cuda_cub4core6detail13_kernel_agentINS1_15__reduce_by_key16ReduceByKeyAgentIPiPfS7_S8_N4cuda3std3__48equal_toIiEENSB_4plusIfEES7_iEEJS7_S8_S7_S8_S7_N3cub18CUB_300001_SM_100024ReduceByKeyScanTileStateIfiLb1EEESD_SF_iiEEEvDpT0_)
        /*02b4*/ 	.word	0x00000000


	//----- nvinfo : EIATTR_MIN_STACK_SIZE
	.align		4
.L_160:
        /*02b8*/ 	.byte	0x04, 0x12
        /*02ba*/ 	.short	(.L_162 - .L_161)
	.align		4
.L_161:
        /*02bc*/ 	.word	index@(_ZN6thrust24THRUST_300001_SM_1000_NS8cuda_cub4core6detail13_kernel_agentINS1_15__reduce_by_key9InitAgentIN3cub18CUB_300001_SM_100024ReduceByKeyScanTileStateIfiLb1EEEiPiEEJSA_iSB_EEEvDpT0_)
        /*02c0*/ 	.word	0x00000000


	//----- nvinfo : EIATTR_MIN_STACK_SIZE
	.align		4
.L_162:
        /*02c4*/ 	.byte	0x04, 0x12
        /*02c6*/ 	.short	(.L_164 - .L_163)
	.align		4
.L_163:
        /*02c8*/ 	.word	index@(_Z20set_prediction_valueP4nodePfii)
        /*02cc*/ 	.word	0x00000000


	//----- nvinfo : EIATTR_MIN_STACK_SIZE
	.align		4
.L_164:
        /*02d0*/ 	.byte	0x04, 0x12
        /*02d2*/ 	.short	(.L_166 - .L_165)
	.align		4
.L_165:
        /*02d4*/ 	.word	index@(_Z35set_key_buffer_for_prediction_valueP4nodePfiP17attribute_id_pairiPiS1_)
        /*02d8*/ 	.word	0x00000000


	//----- nvinfo : EIATTR_MIN_STACK_SIZE
	.align		4
.L_166:
        /*02dc*/ 	.byte	0x04, 0x12
        /*02de*/ 	.short	(.L_168 - .L_167)
	.align		4
.L_167:
        /*02e0*/ 	.word	index@(_Z10split_nodeP4nodePiiPbP17attribute_id_pairS4_)
        /*02e4*/ 	.word	0x00000000


	//----- nvinfo : EIATTR_MIN_STACK_SIZE
	.align		4
.L_168:
        /*02e8*/ 	.byte	0x04, 0x12
        /*02ea*/ 	.short	(.L_170 - .L_169)
	.align		4
.L_169:
        /*02ec*/ 	.word	index@(_Z17creat_child_nodesP4nodeiPiS1_i)
        /*02f0*/ 	.word	0x00000000


	//----- nvinfo : EIATTR_MIN_STACK_SIZE
	.align		4
.L_170:
        /*02f4*/ 	.byte	0x04, 0x12
        /*02f6*/ 	.short	(.L_172 - .L_171)
	.align		4
.L_171:
        /*02f8*/ 	.word	index@(_Z11set_counterP4nodePfPiS2_iPbP17attribute_id_pair)
        /*02fc*/ 	.word	0x00000000


	//----- nvinfo : EIATTR_MIN_STACK_SIZE
	.align		4
.L_172:
        /*0300*/ 	.byte	0x04, 0x12
        /*0302*/ 	.short	(.L_174 - .L_173)
	.align		4
.L_173:
        /*0304*/ 	.word	index@(_Z20get_best_split_pointP4nodePfiP17attribute_id_pair)
        /*0308*/ 	.word	0x00000000


	//----- nvinfo : EIATTR_MIN_STACK_SIZE
	.align		4
.L_174:
        /*030c*/ 	.byte	0x04, 0x12
        /*030e*/ 	.short	(.L_176 - .L_175)
	.align		4
.L_175:
        /*0310*/ 	.word	index@(_Z8get_gainP4nodePfi)
        /*0314*/ 	.word	0x00000000


	//----- nvinfo : EIATTR_MIN_STACK_SIZE
	.align		4
.L_176:
        /*0318*/ 	.byte	0x04, 0x12
        /*031a*/ 	.short	(.L_178 - .L_177)
	.align		4
.L_177:
        /*031c*/ 	.word	index@(_Z15set_key_segmentP4nodePii)
        /*0320*/ 	.word	0x00000000


	//----- nvinfo : EIATTR_MIN_STACK_SIZE
	.align		4
.L_178:
        /*0324*/ 	.byte	0x04, 0x12
        /*0326*/ 	.short	(.L_180 - .L_179)
	.align		4
.L_179:
        /*0328*/ 	.word	index@(_Z12get_gradientP4nodeP17attribute_id_pairPfS3_i)
        /*032c*/ 	.word	0x00000000
.L_180:


//--------------------- .nv.compat                --------------------------
	.section	.nv.compat,"",@"SHT_CUDA_COMPAT_INFO"
	.align	4
        /*0000*/ 	.byte	0x02, 0x09, 0x00, 0x00, 0x02, 0x02, 0x01, 0x00, 0x02, 0x05, 0x05, 0x00, 0x03, 0x07, 0x01, 0x01
        /*0010*/ 	.byte	0x02, 0x03, 0x00, 0x00, 0x02, 0x06, 0x01, 0x00, 0x04, 0x0b, 0x08, 0x00, 0x01, 0x00, 0x00, 0x00
        /*0020*/ 	.byte	0x00, 0x00, 0x00, 0x00


//--------------------- .nv.info._ZN3cub18CUB_300001_SM_10006detail11scan_by_key21DeviceScanByKeyKernelINS2_10policy_hubIPiiiN4cuda3std3__44plusIvEEE10Policy1000ES5_S5_S5_NS0_24ReduceByKeyScanTileStateIiiLb1EEENS8_8equal_toIvEESA_imiiEEvT0_PT9_T1_T2_T3_iT4_T5_T6_T7_ --------------------------
	.section	.nv.info._ZN3cub18CUB_300001_SM_10006detail11scan_by_key21DeviceScanByKeyKernelINS2_10policy_hubIPiiiN4cuda3std3__44plusIvEEE10Policy1000ES5_S5_S5_NS0_24ReduceByKeyScanTileStateIiiLb1EEENS8_8equal_toIvEESA_imiiEEvT0_PT9_T1_T2_T3_iT4_T5_T6_T7_,"",@"SHT_CUDA_INFO"
	.sectionflags	@""
	.align	4


	//----- nvinfo : EIATTR_CUDA_API_VERSION
	.align		4
        /*0000*/ 	.byte	0x04, 0x37
        /*0002*/ 	.short	(.L_182 - .L_181)
.L_181:
        /*0004*/ 	.word	0x00000082


	//----- nvinfo : EIATTR_KPARAM_INFO
	.align		4
.L_182:
        /*0008*/ 	.byte	0x04, 0x17
        /*000a*/ 	.short	(.L_184 - .L_183)
.L_183:
        /*000c*/ 	.word	0x00000000
        /*0010*/ 	.short	0x0009
        /*0012*/ 	.short	0x0038
        /*0014*/ 	.byte	0x00, 0xf0, 0x21, 0x00


	//----- nvinfo : EIATTR_KPARAM_INFO
	.align		4
.L_184:
        /*0018*/ 	.byte	0x04, 0x17
        /*001a*/ 	.short	(.L_186 - .L_185)
.L_185:
        /*001c*/ 	.word	0x00000000
        /*0020*/ 	.short	0x0008
        /*0022*/ 	.short	0x0030
        /*0024*/ 	.byte	0x00, 0xf0, 0x11, 0x00


	//----- nvinfo : EIATTR_KPARAM_INFO
	.align		4
.L_186:
        /*0028*/ 	.byte	0x04, 0x17
        /*002a*/ 	.short	(.L_188 - .L_187)
.L_187:
        /*002c*/ 	.word	0x00000000
        /*0030*/ 	.short	0x0007
        /*0032*/ 	.short	0x002d
        /*0034*/ 	.byte	0x00, 0xf0, 0x05, 0x00


	//----- nvinfo : EIATTR_KPARAM_INFO
	.align		4
.L_188:
        /*0038*/ 	.byte	0x04, 0x17
        /*003a*/ 	.short	(.L_190 - .L_189)
.L_189:
        /*003c*/ 	.word	0x00000000
        /*0040*/ 	.short	0x0006
        /*0042*/ 	.short	0x002c
        /*0044*/ 	.byte	0x00, 0xf0, 0x05, 0x00


	//----- nvinfo : EIATTR_KPARAM_INFO
	.align		4
.L_190:
        /*0048*/ 	.byte	0x04, 0x17
        /*004a*/ 	.short	(.L_192 - .L_191)
.L_191:
        /*004c*/ 	.word	0x00000000
        /*0050*/ 	.short	0x0005
        /*0052*/ 	.short	0x0028
        /*0054*/ 	.byte	0x00, 0xf0, 0x11, 0x00


	//----- nvinfo : EIATTR_KPARAM_INFO
	.align		4
.L_192:
        /*0058*/ 	.byte	0x04, 0x17
        /*005a*/ 	.short	(.L_194 - .L_193)
.L_193:
        /*005c*/ 	.word	0x00000000
        /*0060*/ 	.short	0x0004
        /*0062*/ 	.short	0x0020
        /*0064*/ 	.byte	0x00, 0xf0, 0x21, 0x00


	//----- nvinfo : EIATTR_KPARAM_INFO
	.align		4
.L_194:
        /*0068*/ 	.byte	0x04, 0x17
        /*006a*/ 	.short	(.L_196 - .L_195)
.L_195:
        /*006c*/ 	.word	0x00000000
        /*0070*/ 	.short	0x0003
        /*0072*/ 	.short	0x0018
        /*0074*/ 	.byte	0x00, 0xf5, 0x21, 0x00


	//----- nvinfo : EIATTR_KPARAM_INFO
	.align		4
.L_196:
        /*0078*/ 	.byte	0x04, 0x17
        /*007a*/ 	.short	(.L_198 - .L_197)
.L_197:
        /*007c*/ 	.word	0x00000000
        /*0080*/ 	.short	0x0002
        /*0082*/ 	.short	0x0010
        /*0084*/ 	.byte	0x00, 0xf5, 0x21, 0x00


	//----- nvinfo : EIATTR_KPARAM_INFO
	.align		4
.L_198:
        /*0088*/ 	.byte	0x04, 0x17
        /*008a*/ 	.short	(.L_200 - .L_199)
.L_199:
        /*008c*/ 	.word	0x00000000
        /*0090*/ 	.short	0x0001
        /*0092*/ 	.short	0x0008
        /*0094*/ 	.byte	0x00, 0xf5, 0x21, 0x00


	//----- nvinfo : EIATTR_KPARAM_INFO
	.align		4
.L_200:
        /*0098*/ 	.byte	0x04, 0x17
        /*009a*/ 	.short	(.L_202 - .L_201)
.L_201:
        /*009c*/ 	.word	0x00000000
        /*00a0*/ 	.short	0x0000
        /*00a2*/ 	.short	0x0000
        /*00a4*/ 	.byte	0x00, 0xf5, 0x21, 0x00


	//----- nvinfo : EIATTR_SPARSE_MMA_MASK
	.align		4
.L_202:
        /*00a8*/ 	.byte	0x03, 0x50
        /*00aa*/ 	.short	0x0000


	//----- nvinfo : EIATTR_MAXREG_COUNT
	.align		4
        /*00ac*/ 	.byte	0x03, 0x1b
        /*00ae*/ 	.short	0x00ff


	//----- nvinfo : EIATTR_NUM_BARRIERS
	.align		4
        /*00b0*/ 	.byte	0x02, 0x4c
        /*00b2*/ 	.byte	0x01
	.zero		1


	//----- nvinfo : EIATTR_MERCURY_ISA_VERSION
	.align		4
        /*00b4*/ 	.byte	0x03, 0x5f
        /*00b6*/ 	.short	0x0101


	//----- nvinfo : EIATTR_UNUSED_LOAD_BYTE_OFFSET
	.align		4
        /*00b8*/ 	.byte	0x04, 0x44
        /*00ba*/ 	.short	(.L_204 - .L_203)


	//   ....[0]....
.L_203:
        /*00bc*/ 	.word	0x000068a0
        /*00c0*/ 	.word	0x0000fff0


	//----- nvinfo : EIATTR_COOP_GROUP_MASK_REGIDS
	.align		4
.L_204:
        /*00c4*/ 	.byte	0x04, 0x29
        /*00c6*/ 	.short	(.L_206 - .L_205)


	//   ....[0]....
.L_205:
        /*00c8*/ 	.word	0xffffffff


	//   ....[1]....
        /*00cc*/ 	.word	0xffffffff


	//   ....[2]....
        /*00d0*/ 	.word	0xffffffff


	//   ....[3]....
        /*00d4*/ 	.word	0xffffffff


	//   ....[4]....
        /*00d8*/ 	.word	0xffffffff


	//   ....[5]....
        /*00dc*/ 	.word	0xffffffff


	//   ....[6]....
        /*00e0*/ 	.word	0xffffffff


	//   ....[7]....
        /*00e4*/ 	.word	0xffffffff


	//   ....[8]....
        /*00e8*/ 	.word	0xffffffff


	//   ....[9]....
        /*00ec*/ 	.word	0xffffffff


	//   ....[10]....
        /*00f0*/ 	.word	0xffffffff


	//   ....[11]....
        /*00f4*/ 	.word	0xffffffff


	//   ....[12]....
        /*00f8*/ 	.word	0xffffffff


	//   ....[13]....
        /*00fc*/ 	.word	0xffffffff


	//   ....[14]....
        /*0100*/ 	.word	0xffffffff


	//   ....[15]....
        /*0104*/ 	.word	0xffffffff


	//   ....[16]....
        /*0108*/ 	.word	0xffffffff


	//   ....[17]....
        /*010c*/ 	.word	0xffffffff


	//   ....[18]....
        /*0110*/ 	.word	0xffffffff


	//   ....[19]....
        /*0114*/ 	.word	0xffffffff


	//   ....[20]....
        /*0118*/ 	.word	0xffffffff


	//   ....[21]....
        /*011c*/ 	.word	0xffffffff


	//   ....[22]....
        /*0120*/ 	.word	0xffffffff


	//   ....[23]....
        /*0124*/ 	.word	0xffffffff


	//   ....[24]....
        /*0128*/ 	.word	0xffffffff


	//   ....[25]....
        /*012c*/ 	.word	0xffffffff


	//   ....[26]....
        /*0130*/ 	.word	0xffffffff


	//   ....[27]....
        /*0134*/ 	.word	0xffffffff


	//   ....[28]....
        /*0138*/ 	.word	0xffffffff


	//   ....[29]....
        /*013c*/ 	.word	0xffffffff


	//   ....[30]....
        /*0140*/ 	.word	0xffffffff


	//   ....[31]....
        /*0144*/ 	.word	0xffffffff


	//   ....[32]....
        /*0148*/ 	.word	0xffffffff


	//   ....[33]....
        /*014c*/ 	.word	0xffffffff


	//   ....[34]....
        /*0150*/ 	.word	0xffffffff


	//   ....[35]....
        /*0154*/ 	.word	0xffffffff


	//   ....[36]....
        /*0158*/ 	.word	0xffffffff


	//   ....[37]....
        /*015c*/ 	.word	0xffffffff


	//   ....[38]....
        /*0160*/ 	.word	0xffffffff


	//   ....[39]....
        /*0164*/ 	.word	0xffffffff


	//   ....[40]....
        /*0168*/ 	.word	0xffffffff


	//   ....[41]....
        /*016c*/ 	.word	0xffffffff


	//   ....[42]....
        /*0170*/ 	.word	0xffffffff


	//   ....[43]....
        /*0174*/ 	.word	0xffffffff


	//   ....[44]....
        /*0178*/ 	.word	0xffffffff


	//   ....[45]....
        /*017c*/ 	.word	0xffffffff


	//   ....[46]....
        /*0180*/ 	.word	0xffffffff


	//   ....[47]....
        /*0184*/ 	.word	0xffffffff


	//   ....[48]....
        /*0188*/ 	.word	0xffffffff


	//   ....[49]....
        /*018c*/ 	.word	0xffffffff


	//   ....[50]....
        /*0190*/ 	.word	0xffffffff


	//   ....[51]....
        /*0194*/ 	.word	0xffffffff


	//   ....[52]....
        /*0198*/ 	.word	0xffffffff


	//   ....[53]....
        /*019c*/ 	.word	0xffffffff


	//   ....[54]....
        /*01a0*/ 	.word	0xffffffff


	//   ....[55]....
        /*01a4*/ 	.word	0xffffffff


	//   ....[56]....
        /*01a8*/ 	.word	0xffffffff


	//   ....[57]....
        /*01ac*/ 	.word	0xffffffff


	//   ....[58]....
        /*01b0*/ 	.word	0xffffffff


	//   ....[59]....
        /*01b4*/ 	.word	0xffffffff


	//   ....[60]....
        /*01b8*/ 	.word	0xffffffff


	//   ....[61]....
        /*01bc*/ 	.word	0xffffffff


	//   ....[62]....
        /*01c0*/ 	.word	0xffffffff


	//   ....[63]....
        /*01c4*/ 	.word	0xffffffff


	//   ....[64]....
        /*01c8*/ 	.word	0xffffffff


	//   ....[65]....
        /*01cc*/ 	.word	0xffffffff


	//   ....[66]....
        /*01d0*/ 	.word	0xffffffff


	//   ....[67]....
        /*01d4*/ 	.word	0xffffffff


	//   ....[68]....
        /*01d8*/ 	.word	0xffffffff


	//   ....[69]....
        /*01dc*/ 	.word	0xffffffff


	//   ....[70]....
        /*01e0*/ 	.word	0xffffffff


	//   ....[71]....
        /*01e4*/ 	.word	0xffffffff


	//   ....[72]....
        /*01e8*/ 	.word	0xffffffff


	//   ....[73]....
        /*01ec*/ 	.word	0xffffffff


	//   ....[74]....
        /*01f0*/ 	.word	0xffffffff


	//   ....[75]....
        /*01f4*/ 	.word	0xffffffff


	//   ....[76]....
        /*01f8*/ 	.word	0xffffffff


	//   ....[77]....
        /*01fc*/ 	.word	0xffffffff


	//   ....[78]....
        /*0200*/ 	.word	0xffffffff


	//   ....[79]....
        /*0204*/ 	.word	0xffffffff


	//   ....[80]....
        /*0208*/ 	.word	0xffffffff


	//   ....[81]....
        /*020c*/ 	.word	0xffffffff


	//   ....[82]....
        /*0210*/ 	.word	0xffffffff


	//   ....[83]....
        /*0214*/ 	.word	0xffffffff


	//   ....[84]....
        /*0218*/ 	.word	0xffffffff


	//   ....[85]....
        /*021c*/ 	.word	0xffffffff


	//   ....[86]....
        /*0220*/ 	.word	0xffffffff


	//   ....[87]....
        /*0224*/ 	.word	0xffffffff


	//   ....[88]....
        /*0228*/ 	.word	0xffffffff


	//   ....[89]....
        /*022c*/ 	.word	0xffffffff


	//   ....[90]....
        /*0230*/ 	.word	0xffffffff


	//   ....[91]....
        /*0234*/ 	.word	0xffffffff


	//   ....[92]....
        /*0238*/ 	.word	0xffffffff


	//   ....[93]....
        /*023c*/ 	.word	0xffffffff


	//   ....[94]....
        /*0240*/ 	.word	0xffffffff


	//   ....[95]....
        /*0244*/ 	.word	0xffffffff


	//   ....[96]....
        /*0248*/ 	.word	0xffffffff


	//   ....[97]....
        /*024c*/ 	.word	0xffffffff


	//   ....[98]....
        /*0250*/ 	.word	0xffffffff


	//   ....[99]....
        /*0254*/ 	.word	0xffffffff


	//   ....[100]....
        /*0258*/ 	.word	0xffffffff


	//   ....[101]....
        /*025c*/ 	.word	0xffffffff


	//   ....[102]....
        /*0260*/ 	.word	0xffffffff


	//   ....[103]....
        /*0264*/ 	.word	0xffffffff


	//   ....[104]....
        /*0268*/ 	.word	0xffffffff


	//   ....[105]....
        /*026c*/ 	.word	0xffffffff


	//   ....[106]....
        /*0270*/ 	.word	0x05000010


	//   ....[107]....
        /*0274*/ 	.word	0x05000010


	//   ....[108]....
        /*0278*/ 	.word	0x05000010


	//   ....[109]....
        /*027c*/ 	.word	0x05000010


	//   ....[110]....
        /*0280*/ 	.word	0x05000010


	//   ....[111]....
        /*0284*/ 	.word	0x05000010


	//   ....[112]....
        /*0288*/ 	.word	0x05000010


	//   ....[113]....
        /*028c*/ 	.word	0x05000010


	//   ....[114]....
        /*0290*/ 	.word	0x05000010


	//   ....[115]....
        /*0294*/ 	.word	0x05000010


	//   ....[116]....
        /*0298*/ 	.word	0x05000010


	//   ....[117]....
        /*029c*/ 	.word	0x05000010


	//   ....[118]....
        /*02a0*/ 	.word	0x05000010


	//   ....[119]....
        /*02a4*/ 	.word	0x05000010


	//   ....[120]....
        /*02a8*/ 	.word	0x05000010


	//   ....[121]....
        /*02ac*/ 	.word	0x05000010


	//   ....[122]....
        /*02b0*/ 	.word	0x05000010


	//   ....[123]....
        /*02b4*/ 	.word	0x05000010


	//   ....[124]....
        /*02b8*/ 	.word	0x05000010


	//   ....[125]....
        /*02bc*/ 	.word	0x05000010


	//   ....[126]....
        /*02c0*/ 	.word	0x05000010


	//   ....[127]....
        /*02c4*/ 	.word	0x05000010


	//   ....[128]....
        /*02c8*/ 	.word	0x05000010


	//   ....[129]....
        /*02cc*/ 	.word	0x05000010


	//   ....[130]....
        /*02d0*/ 	.word	0x05000010


	//   ....[131]....
        /*02d4*/ 	.word	0x05000010


	//   ....[132]....
        /*02d8*/ 	.word	0x05000010


	//   ....[133]....
        /*02dc*/ 	.word	0x05000010


	//   ....[134]....
        /*02e0*/ 	.word	0x05000010


	//   ....[135]....
        /*02e4*/ 	.word	0x05000010


	//   ....[136]....
        /*02e8*/ 	.word	0x05000010


	//   ....[137]....
        /*02ec*/ 	.word	0x05000010


	//   ....[138]....
        /*02f0*/ 	.word	0x05000010


	//   ....[139]....
        /*02f4*/ 	.word	0x05000010


	//   ....[140]....
        /*02f8*/ 	.word	0x05000010


	//   ....[141]....
        /*02fc*/ 	.word	0x05000010


	//   ....[142]....
        /*0300*/ 	.word	0x05000010


	//   ....[143]....
        /*0304*/ 	.word	0x05000010


	//   ....[144]....
        /*0308*/ 	.word	0x05000010


	//   ....[145]....
        /*030c*/ 	.word	0x05000010


	//   ....[146]....
        /*0310*/ 	.word	0x05000010


	//   ....[147]....
        /*0314*/ 	.word	0x05000010


	//   ....[148]....
        /*0318*/ 	.word	0x05000010


	//   ....[149]....
        /*031c*/ 	.word	0x05000010


	//   ....[150]....
        /*0320*/ 	.word	0x05000010


	//   ....[151]....
        /*0324*/ 	.word	0x05000010


	//   ....[152]....
        /*0328*/ 	.word	0x05000010


	//   ....[153]....
        /*032c*/ 	.word	0x05000010


	//   ....[154]....
        /*0330*/ 	.word	0x05000010


	//   ....[155]....
        /*0334*/ 	.word	0x05000010


	//   ....[156]....
        /*0338*/ 	.word	0x05000010


	//   ....[157]....
        /*033c*/ 	.word	0x05000010


	//----- nvinfo : EIATTR_COOP_GROUP_INSTR_OFFSETS
	.align		4
.L_206:
        /*0340*/ 	.byte	0x04, 0x28
        /*0342*/ 	.short	(.L_208 - .L_207)


	//   ....[0]....
.L_207:
        /*0344*/ 	.word	0x00000480


	//   ....[1]....
        /*0348*/ 	.word	0x000007a0


	//   ....[2]....
        /*034c*/ 	.word	0x00001060


	//   ....[3]....
        /*0350*/ 	.word	0x000011f0


	//   ....[4]....
        /*0354*/ 	.word	0x00001240


	//   ....[5]....
        /*0358*/ 	.word	0x00001290


	//   ....[6]....
        /*035c*/ 	.word	0x000012c0


	//   ....[7]....
        /*0360*/ 	.word	0x00001300


	//   ....[8]....
        /*0364*/ 	.word	0x00001350


	//   ....[9]....
        /*0368*/ 	.word	0x00001390


	//   ....[10]....
        /*036c*/ 	.word	0x000013c0


	//   ....[11]....
        /*0370*/ 	.word	0x00001400


	//   ....[12]....
        /*0374*/ 	.word	0x000014a0


	//   ....[13]....
        /*0378*/ 	.word	0x00001610


	//   ....[14]....
        /*037c*/ 	.word	0x00002410


	//   ....[15]....
        /*0380*/ 	.word	0x00002470


	//   ....[16]....
        /*0384*/ 	.word	0x000024b0


	//   ....[17]....
        /*0388*/ 	.word	0x000024f0


	//   ....[18]....
        /*038c*/ 	.word	0x00002530


	//   ....[19]....
        /*0390*/ 	.word	0x00002570


	//   ....[20]....
        /*0394*/ 	.word	0x000025c0


	//   ....[21]....
        /*0398*/ 	.word	0x000025f0


	//   ....[22]....
        /*039c*/ 	.word	0x00002660


	//   ....[23]....
        /*03a0*/ 	.word	0x00002670


	//   ....[24]....
        /*03a4*/ 	.word	0x000026f0


	//   ....[25]....
        /*03a8*/ 	.word	0x00002730


	//   ....[26]....
        /*03ac*/ 	.word	0x00002d60


	//   ....[27]....
        /*03b0*/ 	.word	0x00002de0


	//   ....[28]....
        /*03b4*/ 	.word	0x00002e60


	//   ....[29]....
        /*03b8*/ 	.word	0x00002e90


	//   ....[30]....
        /*03bc*/ 	.word	0x00002ef0


	//   ....[31]....
        /*03c0*/ 	.word	0x00002f10


	//   ....[32]....
        /*03c4*/ 	.word	0x00002f90


	//   ....[33]....
        /*03c8*/ 	.word	0x00002fb0


	//   ....[34]....
        /*03cc*/ 	.word	0x00003020


	//   ....[35]....
        /*03d0*/ 	.word	0x00003030


	//   ....[36]....
        /*03d4*/ 	.word	0x000030c0


	//   ....[37]....
        /*03d8*/ 	.word	0x000030d0


	//   ....[38]....
        /*03dc*/ 	.word	0x000030e0


	//   ....[39]....
        /*03e0*/ 	.word	0x000033b0


	//   ....[40]....
        /*03e4*/ 	.word	0x00003420


	//   ....[41]....
        /*03e8*/ 	.word	0x00003490


	//   ....[42]....
        /*03ec*/ 	.word	0x000034c0


	//   ....[43]....
        /*03f0*/ 	.word	0x00003530


	//   ....[44]....
        /*03f4*/ 	.word	0x00003540


	//   ....[45]....
        /*03f8*/ 	.word	0x000035b0


	//   ....[46]....
        /*03fc*/ 	.word	0x000035c0


	//   ....[47]....
        /*0400*/ 	.word	0x00003630


	//   ....[48]....
        /*0404*/ 	.word	0x00003640


	//   ....[49]....
        /*0408*/ 	.word	0x000036c0


	//   ....[50]....
        /*040c*/ 	.word	0x000036d0


	//   ....[51]....
        /*0410*/ 	.word	0x000036e0


	//   ....[52]....
        /*0414*/ 	.word	0x00004480


	//   ....[53]....
        /*0418*/ 	.word	0x00004ef0


	//   ....[54]....
        /*041c*/ 	.word	0x000054f0


	//   ....[55]....
        /*0420*/ 	.word	0x00006540


	//   ....[56]....
        /*0424*/ 	.word	0x000065c0


	//   ....[57]....
        /*0428*/ 	.word	0x00006600


	//   ....[58]....
        /*042c*/ 	.word	0x00006630


	//   ....[59]....
        /*0430*/ 	.word	0x00006680


	//   ....[60]....
        /*0434*/ 	.word	0x000066b0


	//   ....[61]....
        /*0438*/ 	.word	0x00006720


	//   ....[62]....
        /*043c*/ 	.word	0x00006730


	//   ....[63]....
        /*0440*/ 	.word	0x000067a0


	//   ....[64]....
        /*0444*/ 	.word	0x000067c0


	//   ....[65]....
        /*0448*/ 	.word	0x00006800


	//   ....[66]....
        /*044c*/ 	.word	0x00006840


	//   ....[67]....
        /*0450*/ 	.word	0x00007e10


	//   ....[68]....
        /*0454*/ 	.word	0x00007f00


	//   ....[69]....
        /*0458*/ 	.word	0x00007f40


	//   ....[70]....
        /*045c*/ 	.word	0x00007f80


	//   ....[71]....
        /*0460*/ 	.word	0x00007fd0


	//   ....[72]....
        /*0464*/ 	.word	0x00007ff0


	//   ....[73]....
        /*0468*/ 	.word	0x00008060


	//   ....[74]....
        /*046c*/ 	.word	0x00008090


	//   ....[75]....
        /*0470*/ 	.word	0x000080c0


	//   ....[76]....
        /*0474*/ 	.word	0x00008100


	//   ....[77]....
        /*0478*/ 	.word	0x00008170


	//   ....[78]....
        /*047c*/ 	.word	0x00008180


	//   ....[79]....
        /*0480*/ 	.word	0x00008810


	//   ....[80]....
        /*0484*/ 	.word	0x000088a0


	//   ....[81]....
        /*0488*/ 	.word	0x00008900


	//   ....[82]....
        /*048c*/ 	.word	0x00008980


	//   ....[83]....
        /*0490*/ 	.word	0x00008990


	//   ....[84]....
        /*0494*/ 	.word	0x00008a10


	//   ....[85]....
        /*0498*/ 	.word	0x00008a20


	//   ....[86]....
        /*049c*/ 	.word	0x00008aa0


	//   ....[87]....
        /*04a0*/ 	.word	0x00008ab0


	//   ....[88]....
        /*04a4*/ 	.word	0x00008b20


	//   ....[89]....
        /*04a8*/ 	.word	0x00008b30


	//   ....[90]....
        /*04ac*/ 	.word	0x00008ba0


	//   ....[91]....
        /*04b0*/ 	.word	0x00008bb0


	//   ....[92]....
        /*04b4*/ 	.word	0x00008e50


	//   ....[93]....
        /*04b8*/ 	.word	0x00008ec0


	//   ....[94]....
        /*04bc*/ 	.word	0x00008f30


	//   ....[95]....
        /*04c0*/ 	.word	0x00008f40


	//   ....[96]....
        /*04c4*/ 	.word	0x00008fc0


	//   ....[97]....
        /*04c8*/ 	.word	0x00008fd0


	//   ....[98]....
        /*04cc*/ 	.word	0x00009040


	//   ....[99]....
        /*04d0*/ 	.word	0x00009050


	//   ....[100]....
        /*04d4*/ 	.word	0x000090c0


	//   ....[101]....
        /*04d8*/ 	.word	0x000090d0


	//   ....[102]....
        /*04dc*/ 	.word	0x00009140


	//   ....[103]....
        /*04e0*/ 	.word	0x00009150


	//   ....[104]....
        /*04e4*/ 	.word	0x00009200


	//   ....[105]....
        /*04e8*/ 	.word	0x0000a190


	//   ....[106]....
        /*04ec*/ 	.word	0x0000a640


	//   ....[107]....
        /*04f0*/ 	.word	0x0000a6d0


	//   ....[108]....
        /*04f4*/ 	.word	0x0000a7a0


	//   ....[109]....
        /*04f8*/ 	.word	0x0000a7f0


	//   ....[110]....
        /*04fc*/ 	.word	0x0000a8a0


	//   ....[111]....
        /*0500*/ 	.word	0x0000a8f0


	//   ....[112]....
        /*0504*/ 	.word	0x0000a9c0


	//   ....[113]....
        /*0508*/ 	.word	0x0000aa10


	//   ....[114]....
        /*050c*/ 	.word	0x0000aac0


	//   ....[115]....
        /*0510*/ 	.word	0x0000ab10


	//   ....[116]....
        /*0514*/ 	.word	0x0000abe0


	//   ....[117]....
        /*0518*/ 	.word	0x0000ac40


	//   ....[118]....
        /*051c*/ 	.word	0x0000ad10


	//   ....[119]....
        /*0520*/ 	.word	0x0000ad80


	//   ....[120]....
        /*0524*/ 	.word	0x0000ae00


	//   ....[121]....
        /*0528*/ 	.word	0x0000aed0


	//   ....[122]....
        /*052c*/ 	.word	0x0000af30


	//   ....[123]....
        /*0530*/ 	.word	0x0000afe0


	//   ....[124]....
        /*0534*/ 	.word	0x0000b030


	//   ....[125]....
        /*0538*/ 	.word	0x0000b0e0


	//   ....[126]....
        /*053c*/ 	.word	0x0000b130


	//   ....[127]....
        /*0540*/ 	.word	0x0000b1e0


	//   ....[128]....
        /*0544*/ 	.word	0x0000b230


	//   ....[129]....
        /*0548*/ 	.word	0x0000b2e0


	//   ....[130]....
        /*054c*/ 	.word	0x0000b330


	//   ....[131]....
        /*0550*/ 	.word	0x0000b3f0


	//   ....[132]....
        /*0554*/ 	.word	0x0000b470


	//   ....[133]....
        /*0558*/ 	.word	0x0000b4f0


	//   ....[134]....
        /*055c*/ 	.word	0x0000b600


	//   ....[135]....
        /*0560*/ 	.word	0x0000b650


	//   ....[136]....
        /*0564*/ 	.word	0x0000b710


	//   ....[137]....
        /*0568*/ 	.word	0x0000b760


	//   ....[138]....
        /*056c*/ 	.word	0x0000b820


	//   ....[139]....
        /*0570*/ 	.word	0x0000b870


	//   ....[140]....
        /*0574*/ 	.word	0x0000b920


	//   ....[141]....
        /*0578*/ 	.word	0x0000b970


	//   ....[142]....
        /*057c*/ 	.word	0x0000ba30


	//   ....[143]....
        /*0580*/ 	.word	0x0000ba80


	//   ....[144]....
        /*0584*/ 	.word	0x0000bb60


	//   ....[145]....
        /*0588*/ 	.word	0x0000bbd0


	//   ....[146]....
        /*058c*/ 	.word	0x0000bc70


	//   ....[147]....
        /*0590*/ 	.word	0x0000bd30


	//   ....[148]....
        /*0594*/ 	.word	0x0000bd80


	//   ....[149]....
        /*0598*/ 	.word	0x0000be60


	//   ....[150]....
        /*059c*/ 	.word	0x0000beb0


	//   ....[151]....
        /*05a0*/ 	.word	0x0000bf80


	//   ....[152]....
        /*05a4*/ 	.word	0x0000bfd0


	//   ....[153]....
        /*05a8*/ 	.word	0x0000c0a0


	//   ....[154]....
        /*05ac*/ 	.word	0x0000c0f0


	//   ....[155]....
        /*05b0*/ 	.word	0x0000c1c0


	//   ....[156]....
        /*05b4*/ 	.word	0x0000c210


	//   ....[157]....
        /*05b8*/ 	.word	0x0000c300


	//----- nvinfo : EIATTR_VRC_CTA_INIT_COUNT
	.align		4
.L_208:
        /*05bc*/ 	.byte	0x02, 0x4a
	.zero		1
	.zero		1


	//----- nvinfo : EIATTR_EXIT_INSTR_OFFSETS
	.align		4
        /*05c0*/ 	.byte	0x04, 0x1c
        /*05c2*/ 	.short	(.L_210 - .L_209)


	//   ....[0]....
.L_209:
        /*05c4*/ 	.word	0x00004730


	//   ....[1]....
        /*05c8*/ 	.word	0x00004760


	//   ....[2]....
        /*05cc*/ 	.word	0x0000a5d0


	//   ....[3]....
        /*05d0*/ 	.word	0x0000a5f0


	//----- nvinfo : EIATTR_MAX_THREADS
	.align		4
.L_210:
        /*05d4*/ 	.byte	0x04, 0x05
        /*05d6*/ 	.short	(.L_212 - .L_211)
.L_211:
        /*05d8*/ 	.word	0x000000e0
        /*05dc*/ 	.word	0x00000001
        /*05e0*/ 	.word	0x00000001


	//----- nvinfo : EIATTR_CRS_STACK_SIZE
	.align		4
.L_212:
        /*05e4*/ 	.byte	0x04, 0x1e
        /*05e6*/ 	.short	(.L_214 - .L_213)
.L_213:
        /*05e8*/ 	.word	0x00000000


	//----- nvinfo : EIATTR_CBANK_PARAM_SIZE
	.align		4
.L_214:
        /*05ec*/ 	.byte	0x03, 0x19
        /*05ee*/ 	.short	0x0040


	//----- nvinfo : EIATTR_PARAM_CBANK
	.align		4
        /*05f0*/ 	.byte	0x04, 0x0a
        /*05f2*/ 	.short	(.L_216 - .L_215)
	.align		4
.L_215:
        /*05f4*/ 	.word	index@(.nv.constant0._ZN3cub18CUB_300001_SM_10006detail11scan_by_key21DeviceScanByKeyKernelINS2_10policy_hubIPiiiN4cuda3std3__44plusIvEEE10Policy1000ES5_S5_S5_NS0_24ReduceByKeyScanTileStateIiiLb1EEENS8_8equal_toIvEESA_imiiEEvT0_PT9_T1_T2_T3_iT4_T5_T6_T7_)
        /*05f8*/ 	.short	0x0380
        /*05fa*/ 	.short	0x0040


	//----- nvinfo : EIATTR_SW_WAR
	.align		4
.L_216:
        /*05fc*/ 	.byte	0x04, 0x36
        /*05fe*/ 	.short	(.L_218 - .L_217)
.L_217:
        /*0600*/ 	.word	0x00000008
.L_218:


//--------------------- .nv.info._ZN3cub18CUB_300001_SM_10006detail11scan_by_key25DeviceScanByKeyInitKernelINS0_24ReduceByKeyScanTileStateIiiLb1EEEPimEEvT_T0_PN4cuda3std3__415iterator_traitsIS8_vE10value_typeET1_i --------------------------
	.section	.nv.info._ZN3cub18CUB_300001_SM_10006detail11scan_by_key25DeviceScanByKeyInitKernelINS0_24ReduceByKeyScanTileStateIiiLb1EEEPimEEvT_T0_PN4cuda3std3__415iterator_traitsIS8_vE10value_typeET1_i,"",@"SHT_CUDA_INFO"
	.sectionflags	@""
	.align	4


	//----- nvinfo : EIATTR_CUDA_API_VERSION
	.align		4
        /*0000*/ 	.byte	0x04, 0x37
        /*0002*/ 	.short	(.L_220 - .L_219)
.L_219:
        /*0004*/ 	.word	0x00000082


	//----- nvinfo : EIATTR_KPARAM_INFO
	.align		4
.L_220:
        /*0008*/ 	.byte	0x04, 0x17
        /*000a*/ 	.short	(.L_222 - .L_221)
.L_221:
        /*000c*/ 	.word	0x00000000
        /*0010*/ 	.short	0x0004
        /*0012*/ 	.short	0x0020
        /*0014*/ 	.byte	0x00, 0xf0, 0x11, 0x00


	//----- nvinfo : EIATTR_KPARAM_INFO
	.align		4
.L_222:
        /*0018*/ 	.byte	0x04, 0x17
        /*001a*/ 	.short	(.L_224 - .L_223)
.L_223:
        /*001c*/ 	.word	0x00000000
        /*0020*/ 	.short	0x0003
        /*0022*/ 	.short	0x0018
        /*0024*/ 	.byte	0x00, 0xf0, 0x21, 0x00


	//----- nvinfo : EIATTR_KPARAM_INFO
	.align		4
.L_224:
        /*0028*/ 	.byte	0x04, 0x17
        /*002a*/ 	.short	(.L_226 - .L_225)
.L_225:
        /*002c*/ 	.word	0x00000000
        /*0030*/ 	.short	0x0002
        /*0032*/ 	.short	0x0010
        /*0034*/ 	.byte	0x00, 0xf5, 0x21, 0x00


	//----- nvinfo : EIATTR_KPARAM_INFO
	.align		4
.L_226:
        /*0038*/ 	.byte	0x04, 0x17
        /*003a*/ 	.short	(.L_228 - .L_227)
.L_227:
        /*003c*/ 	.word	0x00000000
        /*0040*/ 	.short	0x0001
        /*0042*/ 	.short	0x0008
        /*0044*/ 	.byte	0x00, 0xf5, 0x21, 0x00


	//----- nvinfo : EIATTR_KPARAM_INFO
	.align		4
.L_228:
        /*0048*/ 	.byte	0x04, 0x17
        /*004a*/ 	.short	(.L_230 - .L_229)
.L_229:
        /*004c*/ 	.word	0x00000000
        /*0050*/ 	.short	0x0000
        /*0052*/ 	.short	0x0000
        /*0054*/ 	.byte	0x00, 0xf0, 0x21, 0x00


	//----- nvinfo : EIATTR_SPARSE_MMA_MASK
	.align		4
.L_230:
        /*0058*/ 	.byte	0x03, 0x50
        /*005a*/ 	.short	0x0000


	//----- nvinfo : EIATTR_MAXREG_COUNT
	.align		4
        /*005c*/ 	.byte	0x03, 0x1b
        /*005e*/ 	.short	0x00ff


	//----- nvinfo : EIATTR_MERCURY_ISA_VERSION
	.align		4
        /*0060*/ 	.byte	0x03, 0x5f
        /*0062*/ 	.short	0x0101


	//----- nvinfo : EIATTR_VRC_CTA_INIT_COUNT
	.align		4
        /*0064*/ 	.byte	0x02, 0x4a
	.zero		1
	.zero		1


	//----- nvinfo : EIATTR_EXIT_INSTR_OFFSETS
	.align		4
        /*0068*/ 	.byte	0x04, 0x1c
        /*006a*/ 	.short	(.L_232 - .L_231)


	//   ....[0]....
.L_231:
        /*006c*/ 	.word	0x00000150


	//   ....[1]....
        /*0070*/ 	.word	0x00000200


	//----- nvinfo : EIATTR_CBANK_PARAM_SIZE
	.align		4
.L_232:
        /*0074*/ 	.byte	0x03, 0x19
        /*0076*/ 	.short	0x0024


	//----- nvinfo : EIATTR_PARAM_CBANK
	.align		4
        /*0078*/ 	.byte	0x04, 0x0a
        /*007a*/ 	.short	(.L_234 - .L_233)
	.align		4
.L_233:
        /*007c*/ 	.word	index@(.nv.constant0._ZN3cub18CUB_300001_SM_10006detail11scan_by_key25DeviceScanByKeyInitKernelINS0_24ReduceByKeyScanTileStateIiiLb1EEEPimEEvT_T0_PN4cuda3std3__415iterator_traitsIS8_vE10value_typeET1_i)
        /*0080*/ 	.short	0x0380
        /*0082*/ 	.short	0x0024


	//----- nvinfo : EIATTR_SW_WAR
	.align		4
.L_234:
        /*0084*/ 	.byte	0x04, 0x36
        /*0086*/ 	.short	(.L_236 - .L_235)
.L_235:
        /*0088*/ 	.word	0x00000008
.L_236:


//--------------------- .nv.info._ZN3cub18CUB_300001_SM_10006detail11scan_by_key21DeviceScanByKeyKernelINS2_10policy_hubIPiiiN4cuda3std3__44plusIvEEE10Policy1000ES5_S5_S5_NS0_24ReduceByKeyScanTileStateIiiLb1EEENS8_8equal_toIvEESA_ijiiEEvT0_PT9_T1_T2_T3_iT4_T5_T6_T7_ --------------------------
	.section	.nv.info._ZN3cub18CUB_300001_SM_10006detail11scan_by_key21DeviceScanByKeyKernelINS2_10policy_hubIPiiiN4cuda3std3__44plusIvEEE10Policy1000ES5_S5_S5_NS0_24ReduceByKeyScanTileStateIiiLb1EEENS8_8equal_toIvEESA_ijiiEEvT0_PT9_T1_T2_T3_iT4_T5_T6_T7_,"",@"SHT_CUDA_INFO"
	.sectionflags	@""
	.align	4


	//----- nvinfo : EIATTR_CUDA_API_VERSION
	.align		4
        /*0000*/ 	.byte	0x04, 0x37
        /*0002*/ 	.short	(.L_238 - .L_237)
.L_237:
        /*0004*/ 	.word	0x00000082


	//----- nvinfo : EIATTR_KPARAM_INFO
	.align		4
.L_238:
        /*0008*/ 	.byte	0x04, 0x17
        /*000a*/ 	.short	(.L_240 - .L_239)
.L_239:
        /*000c*/ 	.word	0x00000000
        /*0010*/ 	.short	0x0009
        /*0012*/ 	.short	0x0034
        /*0014*/ 	.byte	0x00, 0xf0, 0x11, 0x00


	//----- nvinfo : EIATTR_KPARAM_INFO
	.align		4
.L_240:
        /*0018*/ 	.byte	0x04, 0x17
        /*001a*/ 	.short	(.L_242 - .L_241)
.L_241:
        /*001c*/ 	.word	0x00000000
        /*0020*/ 	.short	0x0008
        /*0022*/ 	.short	0x0030
        /*0024*/ 	.byte	0x00, 0xf0, 0x11, 0x00


	//----- nvinfo : EIATTR_KPARAM_INFO
	.align		4
.L_242:
        /*0028*/ 	.byte	0x04, 0x17
        /*002a*/ 	.short	(.L_244 - .L_243)
.L_243:
        /*002c*/ 	.word	0x00000000
        /*0030*/ 	.short	0x0007
        /*0032*/ 	.short	0x002d
        /*0034*/ 	.byte	0x00, 0xf0, 0x05, 0x00


	//----- nvinfo : EIATTR_KPARAM_INFO
	.align		4
.L_244:
        /*0038*/ 	.byte	0x04, 0x17
        /*003a*/ 	.short	(.L_246 - .L_245)
.L_245:
        /*003c*/ 	.word	0x00000000
        /*0040*/ 	.short	0x0006
        /*0042*/ 	.short	0x002c
        /*0044*/ 	.byte	0x00, 0xf0, 0x05, 0x00


	//----- nvinfo : EIATTR_KPARAM_INFO
	.align		4
.L_246:
        /*0048*/ 	.byte	0x04, 0x17
        /*004a*/ 	.short	(.L_248 - .L_247)
.L_247:
        /*004c*/ 	.word	0x00000000
        /*0050*/ 	.short	0x0005
        /*0052*/ 	.short	0x0028
        /*0054*/ 	.byte	0x00, 0xf0, 0x11, 0x00


	//----- nvinfo : EIATTR_KPARAM_INFO
	.align		4
.L_248:
        /*0058*/ 	.byte	0x04, 0x17
        /*005a*/ 	.short	(.L_250 - .L_249)
.L_249:
        /*005c*/ 	.word	0x00000000
        /*0060*/ 	.short	0x0004
        /*0062*/ 	.short	0x0020
        /*0064*/ 	.byte	0x00, 0xf0, 0x21, 0x00


	//----- nvinfo : EIATTR_KPARAM_INFO
	.align		4
.L_250:
        /*0068*/ 	.byte	0x04, 0x17
        /*006a*/ 	.short	(.L_252 - .L_251)
.L_251:
        /*006c*/ 	.word	0x00000000
        /*0070*/ 	.short	0x0003
        /*0072*/ 	.short	0x0018
        /*0074*/ 	.byte	0x00, 0xf5, 0x21, 0x00


	//----- nvinfo : EIATTR_KPARAM_INFO
	.align		4
.L_252:
        /*0078*/ 	.byte	0x04, 0x17
        /*007a*/ 	.short	(.L_254 - .L_253)
.L_253:
        /*007c*/ 	.word	0x00000000
        /*0080*/ 	.short	0x0002
        /*0082*/ 	.short	0x0010
        /*0084*/ 	.byte	0x00, 0xf5, 0x21, 0x00


	//----- nvinfo : EIATTR_KPARAM_INFO
	.align		4
.L_254:
        /*0088*/ 	.byte	0x04, 0x17
        /*008a*/ 	.short	(.L_256 - .L_255)
.L_255:
        /*008c*/ 	.word	0x00000000
        /*0090*/ 	.short	0x0001
        /*0092*/ 	.short	0x0008
        /*0094*/ 	.byte	0x00, 0xf5, 0x21, 0x00


	//----- nvinfo : EIATTR_KPARAM_INFO
	.align		4
.L_256:
        /*0098*/ 	.byte	0x04, 0x17
        /*009a*/ 	.short	(.L_258 - .L_257)
.L_257:
        /*009c*/ 	.word	0x00000000
        /*00a0*/ 	.short	0x0000
        /*00a2*/ 	.short	0x0000
        /*00a4*/ 	.byte	0x00, 0xf5, 0x21, 0x00


	//----- nvinfo : EIATTR_SPARSE_MMA_MASK
	.align		4
.L_258:
        /*00a8*/ 	.byte	0x03, 0x50
        /*00aa*/ 	.short	0x0000


	//----- nvinfo : EIATTR_MAXREG_COUNT
	.align		4
        /*00ac*/ 	.byte	0x03, 0x1b
        /*00ae*/ 	.short	0x00ff


	//----- nvinfo : EIATTR_NUM_BARRIERS
	.align		4
        /*00b0*/ 	.byte	0x02, 0x4c
        /*00b2*/ 	.byte	0x01
	.zero		1


	//----- nvinfo : EIATTR_MERCURY_ISA_VERSION
	.align		4
        /*00b4*/ 	.byte	0x03, 0x5f
        /*00b6*/ 	.short	0x0101


	//----- nvinfo : EIATTR_UNUSED_LOAD_BYTE_OFFSET
	.align		4
        /*00b8*/ 	.byte	0x04, 0x44
        /*00ba*/ 	.short	(.L_260 - .L_259)


	//   ....[0]....
.L_259:
        /*00bc*/ 	.word	0x000060e0
        /*00c0*/ 	.word	0x0000fff0


	//----- nvinfo : EIATTR_COOP_GROUP_MASK_REGIDS
	.align		4
.L_260:
        /*00c4*/ 	.byte	0x04, 0x29
        /*00c6*/ 	.short	(.L_262 - .L_261)


	//   ....[0]....
.L_261:
        /*00c8*/ 	.word	0xffffffff


	//   ....[1]....
        /*00cc*/ 	.word	0xffffffff


	//   ....[2]....
        /*00d0*/ 	.word	0xffffffff


	//   ....[3]....
        /*00d4*/ 	.word	0xffffffff


	//   ....[4]....
        /*00d8*/ 	.word	0xffffffff


	//   ....[5]....
        /*00dc*/ 	.word	0xffffffff


	//   ....[6]....
        /*00e0*/ 	.word	0xffffffff


	//   ....[7]....
        /*00e4*/ 	.word	0xffffffff


	//   ....[8]....
        /*00e8*/ 	.word	0xffffffff


	//   ....[9]....
        /*00ec*/ 	.word	0xffffffff


	//   ....[10]....
        /*00f0*/ 	.word	0xffffffff


	//   ....[11]....
        /*00f4*/ 	.word	0xffffffff


	//   ....[12]....
        /*00f8*/ 	.word	0xffffffff


	//   ....[13]....
        /*00fc*/ 	.word	0xffffffff


	//   ....[14]....
        /*0100*/ 	.word	0xffffffff


	//   ....[15]....
        /*0104*/ 	.word	0xffffffff


	//   ....[16]....
        /*0108*/ 	.word	0xffffffff


	//   ....[17]....
        /*010c*/ 	.word	0xffffffff


	//   ....[18]....
        /*0110*/ 	.word	0xffffffff


	//   ....[19]....
        /*0114*/ 	.word	0xffffffff


	//   ....[20]....
        /*0118*/ 	.word	0xffffffff


	//   ....[21]....
        /*011c*/ 	.word	0xffffffff


	//   ....[22]....
        /*0120*/ 	.word	0xffffffff


	//   ....[23]....
        /*0124*/ 	.word	0xffffffff


	//   ....[24]....
        /*0128*/ 	.word	0xffffffff


	//   ....[25]....
        /*012c*/ 	.word	0xffffffff


	//   ....[26]....
        /*0130*/ 	.word	0xffffffff


	//   ....[27]....
        /*0134*/ 	.word	0xffffffff


	//   ....[28]....
        /*0138*/ 	.word	0xffffffff


	//   ....[29]....
        /*013c*/ 	.word	0xffffffff


	//   ....[30]....
        /*0140*/ 	.word	0xffffffff


	//   ....[31]....
        /*0144*/ 	.word	0xffffffff


	//   ....[32]....
        /*0148*/ 	.word	0xffffffff


	//   ....[33]....
        /*014c*/ 	.word	0xffffffff


	//   ....[34]....
        /*0150*/ 	.word	0xffffffff


	//   ....[35]....
        /*0154*/ 	.word	0xffffffff


	//   ....[36]....
        /*0158*/ 	.word	0xffffffff


	//   ....[37]....
        /*015c*/ 	.word	0xffffffff


	//   ....[38]....
        /*0160*/ 	.word	0xffffffff


	//   ....[39]....
        /*0164*/ 	.word	0xffffffff


	//   ....[40]....
        /*0168*/ 	.word	0xffffffff


	//   ....[41]....
        /*016c*/ 	.word	0xffffffff


	//   ....[42]....
        /*0170*/ 	.word	0xffffffff


	//   ....[43]....
        /*0174*/ 	.word	0xffffffff


	//   ....[44]....
        /*0178*/ 	.word	0xffffffff


	//   ....[45]....
        /*017c*/ 	.word	0xffffffff


	//   ....[46]....
        /*0180*/ 	.word	0xffffffff


	//   ....[47]....
        /*0184*/ 	.word	0xffffffff


	//   ....[48]....
        /*0188*/ 	.word	0xffffffff


	//   ....[49]....
        /*018c*/ 	.word	0xffffffff


	//   ....[50]....
        /*0190*/ 	.word	0xffffffff


	//   ....[51]....
        /*0194*/ 	.word	0xffffffff


	//   ....[52]....
        /*0198*/ 	.word	0xffffffff


	//   ....[53]....
        /*019c*/ 	.word	0xffffffff


	//   ....[54]....
        /*01a0*/ 	.word	0xffffffff


	//   ....[55]....
        /*01a4*/ 	.word	0xffffffff


	//   ....[56]....
        /*01a8*/ 	.word	0xffffffff


	//   ....[57]....
        /*01ac*/ 	.word	0xffffffff


	//   ....[58]....
        /*01b0*/ 	.word	0xffffffff


	//   ....[59]....
        /*01b4*/ 	.word	0xffffffff


	//   ....[60]....
        /*01b8*/ 	.word	0xffffffff


	//   ....[61]....
        /*01bc*/ 	.word	0xffffffff


	//   ....[62]....
        /*01c0*/ 	.word	0xffffffff


	//   ....[63]....
        /*01c4*/ 	.word	0xffffffff


	//   ....[64]....
        /*01c8*/ 	.word	0xffffffff


	//   ....[65]....
        /*01cc*/ 	.word	0xffffffff


	//   ....[66]....
        /*01d0*/ 	.word	0xffffffff


	//   ....[67]....
        /*01d4*/ 	.word	0xffffffff


	//   ....[68]....
        /*01d8*/ 	.word	0xffffffff


	//   ....[69]....
        /*01dc*/ 	.word	0xffffffff


	//   ....[70]....
        /*01e0*/ 	.word	0xffffffff


	//   ....[71]....
        /*01e4*/ 	.word	0xffffffff


	//   ....[72]....
        /*01e8*/ 	.word	0xffffffff


	//   ....[73]....
        /*01ec*/ 	.word	0xffffffff


	//   ....[74]....
        /*01f0*/ 	.word	0xffffffff


	//   ....[75]....
        /*01f4*/ 	.word	0xffffffff


	//   ....[76]....
        /*01f8*/ 	.word	0xffffffff


	//   ....[77]....
        /*01fc*/ 	.word	0xffffffff


	//   ....[78]....
        /*0200*/ 	.word	0xffffffff


	//   ....[79]....
        /*0204*/ 	.word	0xffffffff


	//   ....[80]....
        /*0208*/ 	.word	0xffffffff


	//   ....[81]....
        /*020c*/ 	.word	0xffffffff


	//   ....[82]....
        /*0210*/ 	.word	0xffffffff


	//   ....[83]....
        /*0214*/ 	.word	0xffffffff


	//   ....[84]....
        /*0218*/ 	.word	0xffffffff


	//   ....[85]....
        /*021c*/ 	.word	0xffffffff


	//   ....[86]....
        /*0220*/ 	.word	0xffffffff


	//   ....[87]....
        /*0224*/ 	.word	0xffffffff


	//   ....[88]....
        /*0228*/ 	.word	0xffffffff


	//   ....[89]....
        /*022c*/ 	.word	0xffffffff


	//   ....[90]....
        /*0230*/ 	.word	0xffffffff


	//   ....[91]....
        /*0234*/ 	.word	0xffffffff


	//   ....[92]....
        /*0238*/ 	.word	0xffffffff


	//   ....[93]....
        /*023c*/ 	.word	0xffffffff


	//   ....[94]....
        /*0240*/ 	.word	0xffffffff


	//   ....[95]....
        /*0244*/ 	.word	0xffffffff


	//   ....[96]....
        /*0248*/ 	.word	0xffffffff


	//   ....[97]....
        /*024c*/ 	.word	0xffffffff


	//   ....[98]....
        /*0250*/ 	.word	0xffffffff


	//   ....[99]....
        /*0254*/ 	.word	0xffffffff


	//   ....[100]....
        /*0258*/ 	.word	0xffffffff


	//   ....[101]....
        /*025c*/ 	.word	0xffffffff


	//   ....[102]....
        /*0260*/ 	.word	0xffffffff


	//   ....[103]....
        /*0264*/ 	.word	0xffffffff


	//   ....[104]....
        /*0268*/ 	.word	0xffffffff


	//   ....[105]....
        /*026c*/ 	.word	0xffffffff


	//   ....[106]....
        /*0270*/ 	.word	0x0500003c


	//   ....[107]....
        /*0274*/ 	.word	0x0500003c


	//   ....[108]....
        /*0278*/ 	.word	0x0500003c


	//   ....[109]....
        /*027c*/ 	.word	0x0500003c


	//   ....[110]....
        /*0280*/ 	.word	0x0500003c


	//   ....[111]....
        /*0284*/ 	.word	0x0500003c


	//   ....[112]....
        /*0288*/ 	.word	0x0500003c


	//   ....[113]....
        /*028c*/ 	.word	0x0500003c


	//   ....[114]....
        /*0290*/ 	.word	0x0500003c


	//   ....[115]....
        /*0294*/ 	.word	0x0500003c


	//   ....[116]....
        /*0298*/ 	.word	0x0500003c


	//   ....[117]....
        /*029c*/ 	.word	0x0500003c


	//   ....[118]....
        /*02a0*/ 	.word	0x0500003c


	//   ....[119]....
        /*02a4*/ 	.word	0x0500003c


	//   ....[120]....
        /*02a8*/ 	.word	0x0500003c


	//   ....[121]....
        /*02ac*/ 	.word	0x0500003c


	//   ....[122]....
        /*02b0*/ 	.word	0x0500003c


	//   ....[123]....
        /*02b4*/ 	.word	0x0500003c


	//   ....[124]....
        /*02b8*/ 	.word	0x0500003c


	//   ....[125]....
        /*02bc*/ 	.word	0x0500003c


	//   ....[126]....
        /*02c0*/ 	.word	0x0500003c


	//   ....[127]....
        /*02c4*/ 	.word	0x0500003c


	//   ....[128]....
        /*02c8*/ 	.word	0x0500003c


	//   ....[129]....
        /*02cc*/ 	.word	0x0500003c


	//   ....[130]....
        /*02d0*/ 	.word	0x0500003c


	//   ....[131]....
        /*02d4*/ 	.word	0x0500003c


	//   ....[132]....
        /*02d8*/ 	.word	0x0500003c


	//   ....[133]....
        /*02dc*/ 	.word	0x0500003c


	//   ....[134]....
        /*02e0*/ 	.word	0x0500003c


	//   ....[135]....
        /*02e4*/ 	.word	0x0500003c


	//   ....[136]....
        /*02e8*/ 	.word	0x0500003c


	//   ....[137]....
        /*02ec*/ 	.word	0x0500003c


	//   ....[138]....
        /*02f0*/ 	.word	0x0500003c


	//   ....[139]....
        /*02f4*/ 	.word	0x0500003c


	//   ....[140]....
        /*02f8*/ 	.word	0x0500003c


	//   ....[141]....
        /*02fc*/ 	.word	0x0500003c


	//   ....[142]....
        /*0300*/ 	.word	0x0500003c


	//   ....[143]....
        /*0304*/ 	.word	0x0500003c


	//   ....[144]....
        /*0308*/ 	.word	0x0500003c


	//   ....[145]....
        /*030c*/ 	.word	0x0500003c


	//   ....[146]....
        /*0310*/ 	.word	0x0500003c


	//   ....[147]....
        /*0314*/ 	.word	0x0500003c


	//   ....[148]....
        /*0318*/ 	.word	0x0500003c


	//   ....[149]....
        /*031c*/ 	.word	0x0500003c


	//   ....[150]....
        /*0320*/ 	.word	0x0500003c


	//   ....[151]....
        /*0324*/ 	.word	0x0500003c


	//   ....[152]....
        /*0328*/ 	.word	0x0500003c


	//   ....[153]....
        /*032c*/ 	.word	0x0500003c


	//   ....[154]....
        /*0330*/ 	.word	0x0500003c


	//   ....[155]....
        /*0334*/ 	.word	0x0500003c


	//   ....[156]....
        /*0338*/ 	.word	0x0500003c


	//   ....[157]....
        /*033c*/ 	.word	0x0500003c


	//----- nvinfo : EIATTR_COOP_GROUP_INSTR_OFFSETS
	.align		4
.L_262:
        /*0340*/ 	.byte	0x04, 0x28
        /*0342*/ 	.short	(.L_264 - .L_263)


	//   ....[0]....
.L_263:
        /*0344*/ 	.word	0x00000460


	//   ....[1]....
        /*0348*/ 	.word	0x00000770


	//   ....[2]....
        /*034c*/ 	.word	0x00001120


	//   ....[3]....
        /*0350*/ 	.word	0x000011f0


	//   ....[4]....
        /*0354*/ 	.word	0x00001280


	//   ....[5]....
        /*0358*/ 	.word	0x00001330


	//   ....[6]....
        /*035c*/ 	.word	0x000013e0


	//   ....[7]....
        /*0360*/ 	.word	0x00001420


	//   ....[8]....
        /*0364*/ 	.word	0x00001450


	//   ....[9]....
        /*0368*/ 	.word	0x00001490


	//   ....[10]....
        /*036c*/ 	.word	0x000014e0


	//   ....[11]....
        /*0370*/ 	.word	0x00001510


	//   ....[12]....
        /*0374*/ 	.word	0x000015d0


	//   ....[13]....
        /*0378*/ 	.word	0x000015e0


	//   ....[14]....
        /*037c*/ 	.word	0x000021f0


	//   ....[15]....
        /*0380*/ 	.word	0x00002250


	//   ....[16]....
        /*0384*/ 	.word	0x00002290


	//   ....[17]....
        /*0388*/ 	.word	0x000022d0


	//   ....[18]....
        /*038c*/ 	.word	0x00002310


	//   ....[19]....
        /*0390*/ 	.word	0x00002350


	//   ....[20]....
        /*0394*/ 	.word	0x000023a0


	//   ....[21]....
        /*0398*/ 	.word	0x000023d0


	//   ....[22]....
        /*039c*/ 	.word	0x00002440


	//   ....[23]....
        /*03a0*/ 	.word	0x00002450


	//   ....[24]....
        /*03a4*/ 	.word	0x00002500


	//   ....[25]....
        /*03a8*/ 	.word	0x00002620


	//   ....[26]....
        /*03ac*/ 	.word	0x00002af0


	//   ....[27]....
        /*03b0*/ 	.word	0x00002b70


	//   ....[28]....
        /*03b4*/ 	.word	0x00002bf0


	//   ....[29]....
        /*03b8*/ 	.word	0x00002c10


	//   ....[30]....
        /*03bc*/ 	.word	0x00002c80


	//   ....[31]....
        /*03c0*/ 	.word	0x00002ca0


	//   ....[32]....
        /*03c4*/ 	.word	0x00002d10


	//   ....[33]....
        /*03c8*/ 	.word	0x00002d20


	//   ....[34]....
        /*03cc*/ 	.word	0x00002d80


	//   ....[35]....
        /*03d0*/ 	.word	0x00002db0


	//   ....[36]....
        /*03d4*/ 	.word	0x00002e50


	//   ....[37]....
        /*03d8*/ 	.word	0x00002e70


	//   ....[38]....
        /*03dc*/ 	.word	0x00002e80


	//   ....[39]....
        /*03e0*/ 	.word	0x00003130


	//   ....[40]....
        /*03e4*/ 	.word	0x000031a0


	//   ....[41]....
        /*03e8*/ 	.word	0x00003250


	//   ....[42]....
        /*03ec*/ 	.word	0x00003260


	//   ....[43]....
        /*03f0*/ 	.word	0x00003280


	//   ....[44]....
        /*03f4*/ 	.word	0x000032f0


	//   ....[45]....
        /*03f8*/ 	.word	0x00003300


	//   ....[46]....
        /*03fc*/ 	.word	0x00003370


	//   ....[47]....
        /*0400*/ 	.word	0x00003390


	//   ....[48]....
        /*0404*/ 	.word	0x00003420


	//   ....[49]....
        /*0408*/ 	.word	0x00003430


	//   ....[50]....
        /*040c*/ 	.word	0x00003490


	//   ....[51]....
        /*0410*/ 	.word	0x000034a0


	//   ....[52]....
        /*0414*/ 	.word	0x00004120


	//   ....[53]....
        /*0418*/ 	.word	0x00004bb0


	//   ....[54]....
        /*041c*/ 	.word	0x00005100


	//   ....[55]....
        /*0420*/ 	.word	0x00005b90


	//   ....[56]....
        /*0424*/ 	.word	0x00005df0


	//   ....[57]....
        /*0428*/ 	.word	0x00005e30


	//   ....[58]....
        /*042c*/ 	.word	0x00005e80


	//   ....[59]....
        /*0430*/ 	.word	0x00005eb0


	//   ....[60]....
        /*0434*/ 	.word	0x00005ef0


	//   ....[61]....
        /*0438*/ 	.word	0x00005f40


	//   ....[62]....
        /*043c*/ 	.word	0x00005f80


	//   ....[63]....
        /*0440*/ 	.word	0x00005fb0


	//   ....[64]....
        /*0444*/ 	.word	0x00005ff0


	//   ....[65]....
        /*0448*/ 	.word	0x00006050


	//   ....[66]....
        /*044c*/ 	.word	0x000060c0


	//   ....[67]....
        /*0450*/ 	.word	0x00007270


	//   ....[68]....
        /*0454*/ 	.word	0x00007370


	//   ....[69]....
        /*0458*/ 	.word	0x000073a0


	//   ....[70]....
        /*045c*/ 	.word	0x000073e0


	//   ....[71]....
        /*0460*/ 	.word	0x00007430


	//   ....[72]....
        /*0464*/ 	.word	0x00007450


	//   ....[73]....
        /*0468*/ 	.word	0x000074c0


	//   ....[74]....
        /*046c*/ 	.word	0x000074e0


	//   ....[75]....
        /*0470*/ 	.word	0x00007520


	//   ....[76]....
        /*0474*/ 	.word	0x00007550


	//   ....[77]....
        /*0478*/ 	.word	0x000076c0


	//   ....[78]....
        /*047c*/ 	.word	0x00007880


	//   ....[79]....
        /*0480*/ 	.word	0x00007c30


	//   ....[80]....
        /*0484*/ 	.word	0x00007cb0


	//   ....[81]....
        /*0488*/ 	.word	0x00007d90


	//   ....[82]....
        /*048c*/ 	.word	0x00007da0


	//   ....[83]....
        /*0490*/ 	.word	0x00007e20


	//   ....[84]....
        /*0494*/ 	.word	0x00007e30


	//   ....[85]....
        /*0498*/ 	.word	0x00007ea0


	//   ....[86]....
        /*049c*/ 	.word	0x00007eb0


	//   ....[87]....
        /*04a0*/ 	.word	0x00007f20


	//   ....[88]....
        /*04a4*/ 	.word	0x00007f30


	//   ....[89]....
        /*04a8*/ 	.word	0x00007fa0


	//   ....[90]....
        /*04ac*/ 	.word	0x00007fb0


	//   ....[91]....
        /*04b0*/ 	.word	0x00008030


	//   ....[92]....
        /*04b4*/ 	.word	0x00008250


	//   ....[93]....
        /*04b8*/ 	.word	0x000082c0


	//   ....[94]....
        /*04bc*/ 	.word	0x00008330


	//   ....[95]....
        /*04c0*/ 	.word	0x00008340


	//   ....[96]....
        /*04c4*/ 	.word	0x000083c0


	//   ....[97]....
        /*04c8*/ 	.word	0x000083d0


	//   ....[98]....
        /*04cc*/ 	.word	0x00008440


	//   ....[99]....
        /*04d0*/ 	.word	0x00008450


	//   ....[100]....
        /*04d4*/ 	.word	0x000084c0


	//   ....[101]....
        /*04d8*/ 	.word	0x000084d0


	//   ....[102]....
        /*04dc*/ 	.word	0x00008540


	//   ....[103]....
        /*04e0*/ 	.word	0x00008550


	//   ....[104]....
        /*04e4*/ 	.word	0x00008600


	//   ....[105]....
        /*04e8*/ 	.word	0x00009510


	//   ....[106]....
        /*04ec*/ 	.word	0x00009b40


	//   ....[107]....
        /*04f0*/ 	.word	0x00009c00


	//   ....[108]....
        /*04f4*/ 	.word	0x00009cd0


	//   ....[109]....
        /*04f8*/ 	.word	0x00009d40


	//   ....[110]....
        /*04fc*/ 	.word	0x00009e00


	//   ....[111]....
        /*0500*/ 	.word	0x00009e50


	//   ....[112]....
        /*0504*/ 	.word	0x00009ef0


	//   ....[113]....
        /*0508*/ 	.word	0x00009f40


	//   ....[114]....
        /*050c*/ 	.word	0x00009fb0


	//   ....[115]....
        /*0510*/ 	.word	0x0000a060


	//   ....[116]....
        /*0514*/ 	.word	0x0000a0d0


	//   ....[117]....
        /*0518*/ 	.word	0x0000a160


	//   ....[118]....
        /*051c*/ 	.word	0x0000a200


	//   ....[119]....
        /*0520*/ 	.word	0x0000a290


	//   ....[120]....
        /*0524*/ 	.word	0x0000a310


	//   ....[121]....
        /*0528*/ 	.word	0x0000a3e0


	//   ....[122]....
        /*052c*/ 	.word	0x0000a440


	//   ....[123]....
        /*0530*/ 	.word	0x0000a500


	//   ....[124]....
        /*0534*/ 	.word	0x0000a550


	//   ....[125]....
        /*0538*/ 	.word	0x0000a610


	//   ....[126]....
        /*053c*/ 	.word	0x0000a670


	//   ....[127]....
        /*0540*/ 	.word	0x0000a710


	//   ....[128]....
        /*0544*/ 	.word	0x0000a780


	//   ....[129]....
        /*0548*/ 	.word	0x0000a7e0


	//   ....[130]....
        /*054c*/ 	.word	0x0000a860


	//   ....[131]....
        /*0550*/ 	.word	0x0000a950


	//   ....[132]....
        /*0554*/ 	.word	0x0000a9d0


	//   ....[133]....
        /*0558*/ 	.word	0x0000aa50


	//   ....[134]....
        /*055c*/ 	.word	0x0000ab50


	//   ....[135]....
        /*0560*/ 	.word	0x0000aba0


	//   ....[136]....
        /*0564*/ 	.word	0x0000ac70


	//   ....[137]....
        /*0568*/ 	.word	0x0000acc0


	//   ....[138]....
        /*056c*/ 	.word	0x0000ad70


	//   ....[139]....
        /*0570*/ 	.word	0x0000adc0


	//   ....[140]....
        /*0574*/ 	.word	0x0000ae80


	//   ....[141]....
        /*0578*/ 	.word	0x0000aed0


	//   ....[142]....
        /*057c*/ 	.word	0x0000afa0


	//   ....[143]....
        /*0580*/ 	.word	0x0000aff0


	//   ....[144]....
        /*0584*/ 	.word	0x0000b0a0


	//   ....[145]....
        /*0588*/ 	.word	0x0000b110


	//   ....[146]....
        /*058c*/ 	.word	0x0000b190


	//   ....[147]....
        /*0590*/ 	.word	0x0000b250


	//   ....[148]....
        /*0594*/ 	.word	0x0000b2a0


	//   ....[149]....
        /*0598*/ 	.word	0x0000b360


	//   ....[150]....
        /*059c*/ 	.word	0x0000b3b0


	//   ....[151]....
        /*05a0*/ 	.word	0x0000b460


	//   ....[152]....
        /*05a4*/ 	.word	0x0000b4b0


	//   ....[153]....
        /*05a8*/ 	.word	0x0000b560


	//   ....[154]....
        /*05ac*/ 	.word	0x0000b5b0


	//   ....[155]....
        /*05b0*/ 	.word	0x0000b660


	//   ....[156]....
        /*05b4*/ 	.word	0x0000b6b0


	//   ....[157]....
        /*05b8*/ 	.word	0x0000b790


	//----- nvinfo : EIATTR_VRC_CTA_INIT_COUNT
	.align		4
.L_264:
        /*05bc*/ 	.byte	0x02, 0x4a
	.zero		1
	.zero		1


	//----- nvinfo : EIATTR_EXIT_INSTR_OFFSETS
	.align		4
        /*05c0*/ 	.byte	0x04, 0x1c
        /*05c2*/ 	.short	(.L_266 - .L_265)


	//   ....[0]....
.L_265:
        /*05c4*/ 	.word	0x000043f0


	//   ....[1]....
        /*05c8*/ 	.word	0x00004410


	//   ....[2]....
        /*05cc*/ 	.word	0x00009ad0


	//   ....[3]....
        /*05d0*/ 	.word	0x00009af0


	//----- nvinfo : EIATTR_MAX_THREADS
	.align		4
.L_266:
        /*05d4*/ 	.byte	0x04, 0x05
        /*05d6*/ 	.short	(.L_268 - .L_267)
.L_267:
        /*05d8*/ 	.word	0x000000e0
        /*05dc*/ 	.word	0x00000001
        /*05e0*/ 	.word	0x00000001


	//----- nvinfo : EIATTR_CRS_STACK_SIZE
	.align		4
.L_268:
        /*05e4*/ 	.byte	0x04, 0x1e
        /*05e6*/ 	.short	(.L_270 - .L_269)
.L_269:
        /*05e8*/ 	.word	0x00000000


	//----- nvinfo : EIATTR_CBANK_PARAM_SIZE
	.align		4
.L_270:
        /*05ec*/ 	.byte	0x03, 0x19
        /*05ee*/ 	.short	0x0038


	//----- nvinfo : EIATTR_PARAM_CBANK
	.align		4
        /*05f0*/ 	.byte	0x04, 0x0a
        /*05f2*/ 	.short	(.L_272 - .L_271)
	.align		4
.L_271:
        /*05f4*/ 	.word	index@(.nv.constant0._ZN3cub18CUB_300001_SM_10006detail11scan_by_key21DeviceScanByKeyKernelINS2_10policy_hubIPiiiN4cuda3std3__44plusIvEEE10Policy1000ES5_S5_S5_NS0_24ReduceByKeyScanTileStateIiiLb1EEENS8_8equal_toIvEESA_ijiiEEvT0_PT9_T1_T2_T3_iT4_T5_T6_T7_)
        /*05f8*/ 	.short	0x0380
        /*05fa*/ 	.short	0x0038


	//----- nvinfo : EIATTR_SW_WAR
	.align		4
.L_272:
        /*05fc*/ 	.byte	0x04, 0x36
        /*05fe*/ 	.short	(.L_274 - .L_273)
.L_273:
        /*0600*/ 	.word	0x00000008
.L_274:


//--------------------- .nv.info._ZN3cub18CUB_300001_SM_10006detail11scan_by_key25DeviceScanByKeyInitKernelINS0_24ReduceByKeyScanTileStateIiiLb1EEEPijEEvT_T0_PN4cuda3std3__415iterator_traitsIS8_vE10value_typeET1_i --------------------------
	.section	.nv.info._ZN3cub18CUB_300001_SM_10006detail11scan_by_key25DeviceScanByKeyInitKernelINS0_24ReduceByKeyScanTileStateIiiLb1EEEPijEEvT_T0_PN4cuda3std3__415iterator_traitsIS8_vE10value_typeET1_i,"",@"SHT_CUDA_INFO"
	.sectionflags	@""
	.align	4


	//----- nvinfo : EIATTR_CUDA_API_VERSION
	.align		4
        /*0000*/ 	.byte	0x04, 0x37
        /*0002*/ 	.short	(.L_276 - .L_275)
.L_275:
        /*0004*/ 	.word	0x00000082


	//----- nvinfo : EIATTR_KPARAM_INFO
	.align		4
.L_276:
        /*0008*/ 	.byte	0x04, 0x17
        /*000a*/ 	.short	(.L_278 - .L_277)
.L_277:
        /*000c*/ 	.word	0x00000000
        /*0010*/ 	.short	0x0004
        /*0012*/ 	.short	0x001c
        /*0014*/ 	.byte	0x00, 0xf0, 0x11, 0x00


	//----- nvinfo : EIATTR_KPARAM_INFO
	.align		4
.L_278:
        /*0018*/ 	.byte	0x04, 0x17
        /*001a*/ 	.short	(.L_280 - .L_279)
.L_279:
        /*001c*/ 	.word	0x00000000
        /*0020*/ 	.short	0x0003
        /*0022*/ 	.short	0x0018
        /*0024*/ 	.byte	0x00, 0xf0, 0x11, 0x00


	//----- nvinfo : EIATTR_KPARAM_INFO
	.align		4
.L_280:
        /*0028*/ 	.byte	0x04, 0x17
        /*002a*/ 	.short	(.L_282 - .L_281)
.L_281:
        /*002c*/ 	.word	0x00000000
        /*0030*/ 	.short	0x0002
        /*0032*/ 	.short	0x0010
        /*0034*/ 	.byte	0x00, 0xf5, 0x21, 0x00


	//----- nvinfo : EIATTR_KPARAM_INFO
	.align		4
.L_282:
        /*0038*/ 	.byte	0x04, 0x17
        /*003a*/ 	.short	(.L_284 - .L_283)
.L_283:
        /*003c*/ 	.word	0x00000000
        /*0040*/ 	.short	0x0001
        /*0042*/ 	.short	0x0008
        /*0044*/ 	.byte	0x00, 0xf5, 0x21, 0x00


	//----- nvinfo : EIATTR_KPARAM_INFO
	.align		4
.L_284:
        /*0048*/ 	.byte	0x04, 0x17
        /*004a*/ 	.short	(.L_286 - .L_285)
.L_285:
        /*004c*/ 	.word	0x00000000
        /*0050*/ 	.short	0x0000
        /*0052*/ 	.short	0x0000
        /*0054*/ 	.byte	0x00, 0xf0, 0x21, 0x00


	//----- nvinfo : EIATTR_SPARSE_MMA_MASK
	.align		4
.L_286:
        /*0058*/ 	.byte	0x03, 0x50
        /*005a*/ 	.short	0x0000


	//----- nvinfo : EIATTR_MAXREG_COUNT
	.align		4
        /*005c*/ 	.byte	0x03, 0x1b
        /*005e*/ 	.short	0x00ff


	//----- nvinfo : EIATTR_MERCURY_ISA_VERSION
	.align		4
        /*0060*/ 	.byte	0x03, 0x5f
        /*0062*/ 	.short	0x0101


	//----- nvinfo : EIATTR_VRC_CTA_INIT_COUNT
	.align		4
        /*0064*/ 	.byte	0x02, 0x4a
	.zero		1
	.zero		1


	//----- nvinfo : EIATTR_EXIT_INSTR_OFFSETS
	.align		4
        /*0068*/ 	.byte	0x04, 0x1c
        /*006a*/ 	.short	(.L_288 - .L_287)


	//   ....[0]....
.L_287:
        /*006c*/ 	.word	0x00000150


	//   ....[1]....
        /*0070*/ 	.word	0x000001e0


	//----- nvinfo : EIATTR_CBANK_PARAM_SIZE
	.align		4
.L_288:
        /*0074*/ 	.byte	0x03, 0x19
        /*0076*/ 	.short	0x0020


	//----- nvinfo : EIATTR_PARAM_CBANK
	.align		4
        /*0078*/ 	.byte	0x04, 0x0a
        /*007a*/ 	.short	(.L_290 - .L_289)
	.align		4
.L_289:
        /*007c*/ 	.word	index@(.nv.constant0._ZN3cub18CUB_300001_SM_10006detail11scan_by_key25DeviceScanByKeyInitKernelINS0_24ReduceByKeyScanTileStateIiiLb1EEEPijEEvT_T0_PN4cuda3std3__415iterator_traitsIS8_vE10value_typeET1_i)
        /*0080*/ 	.short	0x0380
        /*0082*/ 	.short	0x0020


	//----- nvinfo : EIATTR_SW_WAR
	.align		4
.L_290:
        /*0084*/ 	.byte	0x04, 0x36
        /*0086*/ 	.short	(.L_292 - .L_291)
.L_291:
        /*0088*/ 	.word	0x00000008
.L_292:


//--------------------- .nv.info._ZN3cub18CUB_300001_SM_10006detail11scan_by_key21DeviceScanByKeyKernelINS2_10policy_hubIPiffN4cuda3std3__44plusIvEEE10Policy1000ES5_PfSD_NS0_24ReduceByKeyScanTileStateIfiLb1EEENS8_8equal_toIvEESA_NS0_8NullTypeEmfiEEvT0_PT9_T1_T2_T3_iT4_T5_T6_T7_ --------------------------
	.section	.nv.info._ZN3cub18CUB_300001_SM_10006detail11scan_by_key21DeviceScanByKeyKernelINS2_10policy_hubIPiffN4cuda3std3__44plusIvEEE10Policy1000ES5_PfSD_NS0_24ReduceByKeyScanTileStateIfiLb1EEENS8_8equal_toIvEESA_NS0_8NullTypeEmfiEEvT0_PT9_T1_T2_T3_iT4_T5_T6_T7_,"",@"SHT_CUDA_INFO"
	.sectionflags	@""
	.align	4


	//----- nvinfo : EIATTR_CUDA_API_VERSION
	.align		4
        /*0000*/ 	.byte	0x04, 0x37
        /*0002*/ 	.short	(.L_294 - .L_293)
.L_293:
        /*0004*/ 	.word	0x00000082


	//----- nvinfo : EIATTR_KPARAM_INFO
	.align		4
.L_294:
        /*0008*/ 	.byte	0x04, 0x17
        /*000a*/ 	.short	(.L_296 - .L_295)
.L_295:
        /*000c*/ 	.word	0x00000000
        /*0010*/ 	.short	0x0009
        /*0012*/ 	.short	0x0030
        /*0014*/ 	.byte	0x00, 0xf0, 0x21, 0x00


	//----- nvinfo : EIATTR_KPARAM_INFO
	.align		4
.L_296:
        /*0018*/ 	.byte	0x04, 0x17
        /*001a*/ 	.short	(.L_298 - .L_297)
.L_297:
        /*001c*/ 	.word	0x00000000
        /*0020*/ 	.short	0x0008
        /*0022*/ 	.short	0x002e
        /*0024*/ 	.byte	0x00, 0xf0, 0x05, 0x00


	//----- nvinfo : EIATTR_KPARAM_INFO
	.align		4
.L_298:
        /*0028*/ 	.byte	0x04, 0x17
        /*002a*/ 	.short	(.L_300 - .L_299)
.L_299:
        /*002c*/ 	.word	0x00000000
        /*0030*/ 	.short	0x0007
        /*0032*/ 	.short	0x002d
        /*0034*/ 	.byte	0x00, 0xf0, 0x05, 0x00


	//----- nvinfo : EIATTR_KPARAM_INFO
	.align		4
.L_300:
        /*0038*/ 	.byte	0x04, 0x17
        /*003a*/ 	.short	(.L_302 - .L_301)
.L_301:
        /*003c*/ 	.word	0x00000000
        /*0040*/ 	.short	0x0006
        /*0042*/ 	.short	0x002c
        /*0044*/ 	.byte	0x00, 0xf0, 0x05, 0x00


	//----- nvinfo : EIATTR_KPARAM_INFO
	.align		4
.L_302:
        /*0048*/ 	.byte	0x04, 0x17
        /*004a*/ 	.short	(.L_304 - .L_303)
.L_303:
        /*004c*/ 	.word	0x00000000
        /*0050*/ 	.short	0x0005
        /*0052*/ 	.short	0x0028
        /*0054*/ 	.byte	0x00, 0xf0, 0x11, 0x00


	//----- nvinfo : EIATTR_KPARAM_INFO
	.align		4
.L_304:
        /*0058*/ 	.byte	0x04, 0x17
        /*005a*/ 	.short	(.L_306 - .L_305)
.L_305:
        /*005c*/ 	.word	0x00000000
        /*0060*/ 	.short	0x0004
        /*0062*/ 	.short	0x0020
        /*0064*/ 	.byte	0x00, 0xf0, 0x21, 0x00


	//----- nvinfo : EIATTR_KPARAM_INFO
	.align		4
.L_306:
        /*0068*/ 	.byte	0x04, 0x17
        /*006a*/ 	.short	(.L_308 - .L_307)
.L_307:
        /*006c*/ 	.word	0x00000000
        /*0070*/ 	.short	0x0003
        /*0072*/ 	.short	0x0018
        /*0074*/ 	.byte	0x00, 0xf5, 0x21, 0x00


	//----- nvinfo : EIATTR_KPARAM_INFO
	.align		4
.L_308:
        /*0078*/ 	.byte	0x04, 0x17
        /*007a*/ 	.short	(.L_310 - .L_309)
.L_309:
        /*007c*/ 	.word	0x00000000
        /*0080*/ 	.short	0x0002
        /*0082*/ 	.short	0x0010
        /*0084*/ 	.byte	0x00, 0xf5, 0x21, 0x00


	//----- nvinfo : EIATTR_KPARAM_INFO
	.align		4
.L_310:
        /*0088*/ 	.byte	0x04, 0x17
        /*008a*/ 	.short	(.L_312 - .L_311)
.L_311:
        /*008c*/ 	.word	0x00000000
        /*0090*/ 	.short	0x0001
        /*0092*/ 	.short	0x0008
        /*0094*/ 	.byte	0x00, 0xf5, 0x21, 0x00


	//----- nvinfo : EIATTR_KPARAM_INFO
	.align		4
.L_312:
        /*0098*/ 	.byte	0x04, 0x17
        /*009a*/ 	.short	(.L_314 - .L_313)
.L_313:
        /*009c*/ 	.word	0x00000000
        /*00a0*/ 	.short	0x0000
        /*00a2*/ 	.short	0x0000
        /*00a4*/ 	.byte	0x00, 0xf5, 0x21, 0x00


	//----- nvinfo : EIATTR_SPARSE_MMA_MASK
	.align		4
.L_314:
        /*00a8*/ 	.byte	0x03, 0x50
        /*00aa*/ 	.short	0x0000


	//----- nvinfo : EIATTR_MAXREG_COUNT
	.align		4
        /*00ac*/ 	.byte	0x03, 0x1b
        /*00ae*/ 	.short	0x00ff


	//----- nvinfo : EIATTR_NUM_BARRIERS
	.align		4
        /*00b0*/ 	.byte	0x02, 0x4c
        /*00b2*/ 	.byte	0x01
	.zero		1


	//----- nvinfo : EIATTR_MERCURY_ISA_VERSION
	.align		4
        /*00b4*/ 	.byte	0x03, 0x5f
        /*00b6*/ 	.short	0x0101


	//----- nvinfo : EIATTR_UNUSED_LOAD_BYTE_OFFSET
	.align		4
        /*00b8*/ 	.byte	0x04, 0x44
        /*00ba*/ 	.short	(.L_316 - .L_315)


	//   ....[0]....
.L_315:
        /*00bc*/ 	.word	0x00005990
        /*00c0*/ 	.word	0x0000fff0


	//----- nvinfo : EIATTR_COOP_GROUP_MASK_REGIDS
	.align		4
.L_316:
        /*00c4*/ 	.byte	0x04, 0x29
        /*00c6*/ 	.short	(.L_318 - .L_317)


	//   ....[0]....
.L_317:
        /*00c8*/ 	.word	0xffffffff


	//   ....[1]....
        /*00cc*/ 	.word	0xffffffff


	//   ....[2]....
        /*00d0*/ 	.word	0xffffffff


	//   ....[3]....
        /*00d4*/ 	.word	0xffffffff


	//   ....[4]....
        /*00d8*/ 	.word	0xffffffff


	//   ....[5]....
        /*00dc*/ 	.word	0xffffffff


	//   ....[6]....
        /*00e0*/ 	.word	0xffffffff


	//   ....[7]....
        /*00e4*/ 	.word	0xffffffff


	//   ....[8]....
        /*00e8*/ 	.word	0xffffffff


	//   ....[9]....
        /*00ec*/ 	.word	0xffffffff


	//   ....[10]....
        /*00f0*/ 	.word	0xffffffff


	//   ....[11]....
        /*00f4*/ 	.word	0xffffffff


	//   ....[12]....
        /*00f8*/ 	.word	0xffffffff


	//   ....[13]....
        /*00fc*/ 	.word	0xffffffff


	//   ....[14]....
        /*0100*/ 	.word	0xffffffff


	//   ....[15]....
        /*0104*/ 	.word	0xffffffff


	//   ....[16]....
        /*0108*/ 	.word	0xffffffff


	//   ....[17]....
        /*010c*/ 	.word	0xffffffff


	//   ....[18]....
        /*0110*/ 	.word	0xffffffff


	//   ....[19]....
        /*0114*/ 	.word	0xffffffff


	//   ....[20]....
        /*0118*/ 	.word	0xffffffff


	//   ....[21]....
        /*011c*/ 	.word	0xffffffff


	//   ....[22]....
        /*0120*/ 	.word	0xffffffff


	//   ....[23]....
        /*0124*/ 	.word	0xffffffff


	//   ....[24]....
        /*0128*/ 	.word	0xffffffff


	//   ....[25]....
        /*012c*/ 	.word	0xffffffff


	//   ....[26]....
        /*0130*/ 	.word	0xffffffff


	//   ....[27]....
        /*0134*/ 	.word	0xffffffff


	//   ....[28]....
        /*0138*/ 	.word	0xffffffff


	//   ....[29]....
        /*013c*/ 	.word	0xffffffff


	//   ....[30]....
        /*0140*/ 	.word	0xffffffff


	//   ....[31]....
        /*0144*/ 	.word	0xffffffff


	//   ....[32]....
        /*0148*/ 	.word	0xffffffff


	//   ....[33]....
        /*014c*/ 	.word	0xffffffff


	//   ....[34]....
        /*0150*/ 	.word	0xffffffff


	//   ....[35]....
        /*0154*/ 	.word	0xffffffff


	//   ....[36]....
        /*0158*/ 	.word	0xffffffff


	//   ....[37]....
        /*015c*/ 	.word	0xffffffff


	//   ....[38]....
        /*0160*/ 	.word	0xffffffff


	//   ....[39]....
        /*0164*/ 	.word	0xffffffff


	//   ....[40]....
        /*0168*/ 	.word	0xffffffff


	//   ....[41]....
        /*016c*/ 	.word	0xffffffff


	//   ....[42]....
        /*0170*/ 	.word	0xffffffff


	//   ....[43]....
        /*0174*/ 	.word	0xffffffff


	//   ....[44]....
        /*0178*/ 	.word	0xffffffff


	//   ....[45]....
        /*017c*/ 	.word	0xffffffff


	//   ....[46]....
        /*0180*/ 	.word	0xffffffff


	//   ....[47]....
        /*0184*/ 	.word	0xffffffff


	//   ....[48]....
        /*0188*/ 	.word	0xffffffff


	//   ....[49]....
        /*018c*/ 	.word	0xffffffff


	//   ....[50]....
        /*0190*/ 	.word	0xffffffff


	//   ....[51]....
        /*0194*/ 	.word	0xffffffff


	//   ....[52]....
        /*0198*/ 	.word	0xffffffff


	//   ....[53]....
        /*019c*/ 	.word	0xffffffff


	//   ....[54]....
        /*01a0*/ 	.word	0xffffffff


	//   ....[55]....
        /*01a4*/ 	.word	0xffffffff


	//   ....[56]....
        /*01a8*/ 	.word	0xffffffff


	//   ....[57]....
        /*01ac*/ 	.word	0xffffffff


	//   ....[58]....
        /*01b0*/ 	.word	0xffffffff


	//   ....[59]....
        /*01b4*/ 	.word	0xffffffff


	//   ....[60]....
        /*01b8*/ 	.word	0xffffffff


	//   ....[61]....
        /*01bc*/ 	.word	0xffffffff


	//   ....[62]....
        /*01c0*/ 	.word	0xffffffff


	//   ....[63]....
        /*01c4*/ 	.word	0xffffffff


	//   ....[64]....
        /*01c8*/ 	.word	0xffffffff


	//   ....[65]....
        /*01cc*/ 	.word	0xffffffff


	//   ....[66]....
        /*01d0*/ 	.word	0xffffffff


	//   ....[67]....
        /*01d4*/ 	.word	0xffffffff


	//   ....[68]....
        /*01d8*/ 	.word	0xffffffff


	//   ....[69]....
        /*01dc*/ 	.word	0xffffffff


	//   ....[70]....
        /*01e0*/ 	.word	0xffffffff


	//   ....[71]....
        /*01e4*/ 	.word	0xffffffff


	//   ....[72]....
        /*01e8*/ 	.word	0xffffffff


	//   ....[73]....
        /*01ec*/ 	.word	0xffffffff


	//   ....[74]....
        /*01f0*/ 	.word	0xffffffff


	//   ....[75]....
        /*01f4*/ 	.word	0xffffffff


	//   ....[76]....
        /*01f8*/ 	.word	0xffffffff


	//   ....[77]....
        /*01fc*/ 	.word	0xffffffff


	//   ....[78]....
        /*0200*/ 	.word	0xffffffff


	//   ....[79]....
        /*0204*/ 	.word	0xffffffff


	//   ....[80]....
        /*0208*/ 	.word	0xffffffff


	//   ....[81]....
        /*020c*/ 	.word	0xffffffff


	//   ....[82]....
        /*0210*/ 	.word	0xffffffff


	//   ....[83]....
        /*0214*/ 	.word	0xffffffff


	//   ....[84]....
        /*0218*/ 	.word	0xffffffff


	//   ....[85]....
        /*021c*/ 	.word	0xffffffff


	//   ....[86]....
        /*0220*/ 	.word	0xffffffff


	//   ....[87]....
        /*0224*/ 	.word	0xffffffff


	//   ....[88]....
        /*0228*/ 	.word	0xffffffff


	//   ....[89]....
        /*022c*/ 	.word	0xffffffff


	//   ....[90]....
        /*0230*/ 	.word	0xffffffff


	//   ....[91]....
        /*0234*/ 	.word	0xffffffff


	//   ....[92]....
        /*0238*/ 	.word	0xffffffff


	//   ....[93]....
        /*023c*/ 	.word	0xffffffff


	//   ....[94]....
        /*0240*/ 	.word	0xffffffff


	//   ....[95]....
        /*0244*/ 	.word	0xffffffff


	//   ....[96]....
        /*0248*/ 	.word	0xffffffff


	//   ....[97]....
        /*024c*/ 	.word	0xffffffff


	//   ....[98]....
        /*0250*/ 	.word	0xffffffff


	//   ....[99]....
        /*0254*/ 	.word	0xffffffff


	//   ....[100]....
        /*0258*/ 	.word	0xffffffff


	//   ....[101]....
        /*025c*/ 	.word	0xffffffff


	//   ....[102]....
        /*0260*/ 	.word	0xffffffff


	//   ....[103]....
        /*0264*/ 	.word	0xffffffff


	//   ....[104]....
        /*0268*/ 	.word	0xffffffff


	//   ....[105]....
        /*026c*/ 	.word	0xffffffff


	//   ....[106]....
        /*0270*/ 	.word	0x0500003d


	//   ....[107]....
        /*0274*/ 	.word	0x0500003d


	//   ....[108]....
        /*0278*/ 	.word	0x0500003d


	//   ....[109]....
        /*027c*/ 	.word	0x0500003d


	//   ....[110]....
        /*0280*/ 	.word	0x0500003d


	//   ....[111]....
        /*0284*/ 	.word	0x0500003d


	//   ....[112]....
        /*0288*/ 	.word	0x0500003d


	//   ....[113]....
        /*028c*/ 	.word	0x0500003d


	//   ....[114]....
        /*0290*/ 	.word	0x0500003d


	//   ....[115]....
        /*0294*/ 	.word	0x0500003d


	//   ....[116]....
        /*0298*/ 	.word	0x0500003d


	//   ....[117]....
        /*029c*/ 	.word	0x0500003d


	//   ....[118]....
        /*02a0*/ 	.word	0x0500003d


	//   ....[119]....
        /*02a4*/ 	.word	0x0500003d


	//   ....[120]....
        /*02a8*/ 	.word	0x0500003d


	//   ....[121]....
        /*02ac*/ 	.word	0x0500003d


	//   ....[122]....
        /*02b0*/ 	.word	0x0500003d


	//   ....[123]....
        /*02b4*/ 	.word	0x0500003d


	//   ....[124]....
        /*02b8*/ 	.word	0x0500003d


	//   ....[125]....
        /*02bc*/ 	.word	0x0500003d


	//   ....[126]....
        /*02c0*/ 	.word	0x0500003d


	//   ....[127]....
        /*02c4*/ 	.word	0x0500003d


	//   ....[128]....
        /*02c8*/ 	.word	0x0500003d


	//   ....[129]....
        /*02cc*/ 	.word	0x0500003d


	//   ....[130]....
        /*02d0*/ 	.word	0x0500003d


	//   ....[131]....
        /*02d4*/ 	.word	0x0500003d


	//   ....[132]....
        /*02d8*/ 	.word	0x0500003d


	//   ....[133]....
        /*02dc*/ 	.word	0x0500003d


	//   ....[134]....
        /*02e0*/ 	.word	0x0500003d


	//   ....[135]....
        /*02e4*/ 	.word	0x0500003d


	//   ....[136]....
        /*02e8*/ 	.word	0x0500003d


	//   ....[137]....
        /*02ec*/ 	.word	0x0500003d


	//   ....[138]....
        /*02f0*/ 	.word	0x0500003d


	//   ....[139]....
        /*02f4*/ 	.word	0x0500003d


	//   ....[140]....
        /*02f8*/ 	.word	0x0500003d


	//   ....[141]....
        /*02fc*/ 	.word	0x0500003d


	//   ....[142]....
        /*0300*/ 	.word	0x0500003d


	//   ....[143]....
        /*0304*/ 	.word	0x0500003d


	//   ....[144]....
        /*0308*/ 	.word	0x0500003d


	//   ....[145]....
        /*030c*/ 	.word	0x0500003d


	//   ....[146]....
        /*0310*/ 	.word	0x0500003d


	//   ....[147]....
        /*0314*/ 	.word	0x0500003d


	//   ....[148]....
        /*0318*/ 	.word	0x0500003d


	//   ....[149]....
        /*031c*/ 	.word	0x0500003d


	//   ....[150]....
        /*0320*/ 	.word	0x0500003d


	//   ....[151]....
        /*0324*/ 	.word	0x0500003d


	//   ....[152]....
        /*0328*/ 	.word	0x0500003d


	//   ....[153]....
        /*032c*/ 	.word	0x0500003d


	//   ....[154]....
        /*0330*/ 	.word	0x0500003d


	//   ....[155]....
        /*0334*/ 	.word	0x0500003d


	//   ....[156]....
        /*0338*/ 	.word	0x0500003d


	//   ....[157]....
        /*033c*/ 	.word	0x0500003d


	//----- nvinfo : EIATTR_COOP_GROUP_INSTR_OFFSETS
	.align		4
.L_318:
        /*0340*/ 	.byte	0x04, 0x28
        /*0342*/ 	.short	(.L_320 - .L_319)


	//   ....[0]....
.L_319:
        /*0344*/ 	.word	0x00000480


	//   ....[1]....
        /*0348*/ 	.word	0x000007a0


	//   ....[2]....
        /*034c*/ 	.word	0x00000fd0


	//   ....[3]....
        /*0350*/ 	.word	0x00001000


	//   ....[4]....
        /*0354*/ 	.word	0x00001010


	//   ....[5]....
        /*0358*/ 	.word	0x00001060


	//   ....[6]....
        /*035c*/ 	.word	0x00001080


	//   ....[7]....
        /*0360*/ 	.word	0x000010e0


	//   ....[8]....
        /*0364*/ 	.word	0x000010f0


	//   ....[9]....
        /*0368*/ 	.word	0x00001140


	//   ....[10]....
        /*036c*/ 	.word	0x00001170


	//   ....[11]....
        /*0370*/ 	.word	0x000011c0


	//   ....[12]....
        /*0374*/ 	.word	0x000012b0


	//   ....[13]....
        /*0378*/ 	.word	0x00001390


	//   ....[14]....
        /*037c*/ 	.word	0x00001f00


	//   ....[15]....
        /*0380*/ 	.word	0x00001f10


	//   ....[16]....
        /*0384*/ 	.word	0x00001f80


	//   ....[17]....
        /*0388*/ 	.word	0x00001f90


	//   ....[18]....
        /*038c*/ 	.word	0x00001ff0


	//   ....[19]....
        /*0390*/ 	.word	0x00002000


	//   ....[20]....
        /*0394*/ 	.word	0x00002060


	//   ....[21]....
        /*0398*/ 	.word	0x00002070


	//   ....[22]....
        /*039c*/ 	.word	0x000020d0


	//   ....[23]....
        /*03a0*/ 	.word	0x000020f0


	//   ....[24]....
        /*03a4*/ 	.word	0x00002180


	//   ....[25]....
        /*03a8*/ 	.word	0x00002230


	//   ....[26]....
        /*03ac*/ 	.word	0x00002740


	//   ....[27]....
        /*03b0*/ 	.word	0x000027c0


	//   ....[28]....
        /*03b4*/ 	.word	0x00002840


	//   ....[29]....
        /*03b8*/ 	.word	0x00002860


	//   ....[30]....
        /*03bc*/ 	.word	0x000028e0


	//   ....[31]....
        /*03c0*/ 	.word	0x00002900


	//   ....[32]....
        /*03c4*/ 	.word	0x00002970


	//   ....[33]....
        /*03c8*/ 	.word	0x000029a0


	//   ....[34]....
        /*03cc*/ 	.word	0x000029f0


	//   ....[35]....
        /*03d0*/ 	.word	0x00002a10


	//   ....[36]....
        /*03d4*/ 	.word	0x00002a70


	//   ....[37]....
        /*03d8*/ 	.word	0x00002a90


	//   ....[38]....
        /*03dc*/ 	.word	0x00002aa0


	//   ....[39]....
        /*03e0*/ 	.word	0x00002d60


	//   ....[40]....
        /*03e4*/ 	.word	0x00002dd0


	//   ....[41]....
        /*03e8*/ 	.word	0x00002e50


	//   ....[42]....
        /*03ec*/ 	.word	0x00002e70


	//   ....[43]....
        /*03f0*/ 	.word	0x00002ee0


	//   ....[44]....
        /*03f4*/ 	.word	0x00002f00


	//   ....[45]....
        /*03f8*/ 	.word	0x00002f50


	//   ....[46]....
        /*03fc*/ 	.word	0x00002f80


	//   ....[47]....
        /*0400*/ 	.word	0x00002ff0


	//   ....[48]....
        /*0404*/ 	.word	0x00003010


	//   ....[49]....
        /*0408*/ 	.word	0x00003060


	//   ....[50]....
        /*040c*/ 	.word	0x000030a0


	//   ....[51]....
        /*0410*/ 	.word	0x000030b0


	//   ....[52]....
        /*0414*/ 	.word	0x00003730


	//   ....[53]....
        /*0418*/ 	.word	0x000041b0


	//   ....[54]....
        /*041c*/ 	.word	0x00004700


	//   ....[55]....
        /*0420*/ 	.word	0x000056c0


	//   ....[56]....
        /*0424*/ 	.word	0x000056f0


	//   ....[57]....
        /*0428*/ 	.word	0x00005710


	//   ....[58]....
        /*042c*/ 	.word	0x00005760


	//   ....[59]....
        /*0430*/ 	.word	0x00005770


	//   ....[60]....
        /*0434*/ 	.word	0x000057c0


	//   ....[61]....
        /*0438*/ 	.word	0x000057f0


	//   ....[62]....
        /*043c*/ 	.word	0x00005840


	//   ....[63]....
        /*0440*/ 	.word	0x00005870


	//   ....[64]....
        /*0444*/ 	.word	0x000058b0


	//   ....[65]....
        /*0448*/ 	.word	0x00005920


	//   ....[66]....
        /*044c*/ 	.word	0x00005930


	//   ....[67]....
        /*0450*/ 	.word	0x00006e60


	//   ....[68]....
        /*0454*/ 	.word	0x00006f60


	//   ....[69]....
        /*0458*/ 	.word	0x00006f80


	//   ....[70]....
        /*045c*/ 	.word	0x00006fd0


	//   ....[71]....
        /*0460*/ 	.word	0x00006fe0


	//   ....[72]....
        /*0464*/ 	.word	0x00007030


	//   ....[73]....
        /*0468*/ 	.word	0x00007060


	//   ....[74]....
        /*046c*/ 	.word	0x000070b0


	//   ....[75]....
        /*0470*/ 	.word	0x000070d0


	//   ....[76]....
        /*0474*/ 	.word	0x00007120


	//   ....[77]....
        /*0478*/ 	.word	0x000071a0


	//   ....[78]....
        /*047c*/ 	.word	0x00007340


	//   ....[79]....
        /*0480*/ 	.word	0x000077c0


	//   ....[80]....
        /*0484*/ 	.word	0x00007840


	//   ....[81]....
        /*0488*/ 	.word	0x000078f0


	//   ....[82]....
        /*048c*/ 	.word	0x00007900


	//   ....[83]....
        /*0490*/ 	.word	0x00007970


	//   ....[84]....
        /*0494*/ 	.word	0x000079c0


	//   ....[85]....
        /*0498*/ 	.word	0x000079d0


	//   ....[86]....
        /*049c*/ 	.word	0x00007a40


	//   ....[87]....
        /*04a0*/ 	.word	0x00007a50


	//   ....[88]....
        /*04a4*/ 	.word	0x00007ab0


	//   ....[89]....
        /*04a8*/ 	.word	0x00007ad0


	//   ....[90]....
        /*04ac*/ 	.word	0x00007b10


	//   ....[91]....
        /*04b0*/ 	.word	0x00007b90


	//   ....[92]....
        /*04b4*/ 	.word	0x00007dd0


	//   ....[93]....
        /*04b8*/ 	.word	0x00007e40


	//   ....[94]....
        /*04bc*/ 	.word	0x00007ec0


	//   ....[95]....
        /*04c0*/ 	.word	0x00007ed0


	//   ....[96]....
        /*04c4*/ 	.word	0x00007f40


	//   ....[97]....
        /*04c8*/ 	.word	0x00007f90


	//   ....[98]....
        /*04cc*/ 	.word	0x00007fa0


	//   ....[99]....
        /*04d0*/ 	.word	0x00008010


	//   ....[100]....
        /*04d4*/ 	.word	0x00008020


	//   ....[101]....
        /*04d8*/ 	.word	0x00008080


	//   ....[102]....
        /*04dc*/ 	.word	0x000080a0


	//   ....[103]....
        /*04e0*/ 	.word	0x000080e0


	//   ....[104]....
        /*04e4*/ 	.word	0x00008180


	//   ....[105]....
        /*04e8*/ 	.word	0x00008830


	//   ....[106]....
        /*04ec*/ 	.word	0x00008e50


	//   ....[107]....
        /*04f0*/ 	.word	0x00008f10


	//   ....[108]....
        /*04f4*/ 	.word	0x00008fe0


	//   ....[109]....
        /*04f8*/ 	.word	0x00009030


	//   ....[110]....
        /*04fc*/ 	.word	0x00009100


	//   ....[111]....
        /*0500*/ 	.word	0x00009150


	//   ....[112]....
        /*0504*/ 	.word	0x000091c0


	//   ....[113]....
        /*0508*/ 	.word	0x00009240


	//   ....[114]....
        /*050c*/ 	.word	0x000092c0


	//   ....[115]....
        /*0510*/ 	.word	0x00009350


	//   ....[116]....
        /*0514*/ 	.word	0x000093c0


	//   ....[117]....
        /*0518*/ 	.word	0x00009430


	//   ....[118]....
        /*051c*/ 	.word	0x000094f0


	//   ....[119]....
        /*0520*/ 	.word	0x00009570


	//   ....[120]....
        /*0524*/ 	.word	0x000095f0


	//   ....[121]....
        /*0528*/ 	.word	0x000096c0


	//   ....[122]....
        /*052c*/ 	.word	0x00009710


	//   ....[123]....
        /*0530*/ 	.word	0x000097e0


	//   ....[124]....
        /*0534*/ 	.word	0x00009830


	//   ....[125]....
        /*0538*/ 	.word	0x000098e0


	//   ....[126]....
        /*053c*/ 	.word	0x00009930


	//   ....[127]....
        /*0540*/ 	.word	0x000099b0


	//   ....[128]....
        /*0544*/ 	.word	0x00009a30


	//   ....[129]....
        /*0548*/ 	.word	0x00009ab0


	//   ....[130]....
        /*054c*/ 	.word	0x00009b20


	//   ....[131]....
        /*0550*/ 	.word	0x00009bf0


	//   ....[132]....
        /*0554*/ 	.word	0x00009c60


	//   ....[133]....
        /*0558*/ 	.word	0x00009ce0


	//   ....[134]....
        /*055c*/ 	.word	0x00009db0


	//   ....[135]....
        /*0560*/ 	.word	0x00009e00


	//   ....[136]....
        /*0564*/ 	.word	0x00009ed0


	//   ....[137]....
        /*0568*/ 	.word	0x00009f20


	//   ....[138]....
        /*056c*/ 	.word	0x00009fe0


	//   ....[139]....
        /*0570*/ 	.word	0x0000a030


	//   ....[140]....
        /*0574*/ 	.word	0x0000a0d0


	//   ....[141]....
        /*0578*/ 	.word	0x0000a120


	//   ....[142]....
        /*057c*/ 	.word	0x0000a200


	//   ....[143]....
        /*0580*/ 	.word	0x0000a250


	//   ....[144]....
        /*0584*/ 	.word	0x0000a300


	//   ....[145]....
        /*0588*/ 	.word	0x0000a370


	//   ....[146]....
        /*058c*/ 	.word	0x0000a3f0


	//   ....[147]....
        /*0590*/ 	.word	0x0000a4b0


	//   ....[148]....
        /*0594*/ 	.word	0x0000a500


	//   ....[149]....
        /*0598*/ 	.word	0x0000a5d0


	//   ....[150]....
        /*059c*/ 	.word	0x0000a620


	//   ....[151]....
        /*05a0*/ 	.word	0x0000a6d0


	//   ....[152]....
        /*05a4*/ 	.word	0x0000a720


	//   ....[153]....
        /*05a8*/ 	.word	0x0000a7d0


	//   ....[154]....
        /*05ac*/ 	.word	0x0000a820


	//   ....[155]....
        /*05b0*/ 	.word	0x0000a8d0


	//   ....[156]....
        /*05b4*/ 	.word	0x0000a920


	//   ....[157]....
        /*05b8*/ 	.word	0x0000a9f0


	//----- nvinfo : EIATTR_VRC_CTA_INIT_COUNT
	.align		4
.L_320:
        /*05bc*/ 	.byte	0x02, 0x4a
	.zero		1
	.zero		1


	//----- nvinfo : EIATTR_EXIT_INSTR_OFFSETS
	.align		4
        /*05c0*/ 	.byte	0x04, 0x1c
        /*05c2*/ 	.short	(.L_322 - .L_321)


	//   ....[0]....
.L_321:
        /*05c4*/ 	.word	0x000039f0


	//   ....[1]....
        /*05c8*/ 	.word	0x00003a20


	//   ....[2]....
        /*05cc*/ 	.word	0x00008de0


	//   ....[3]....
        /*05d0*/ 	.word	0x00008e00


	//----- nvinfo : EIATTR_MAX_THREADS
	.align		4
.L_322:
        /*05d4*/ 	.byte	0x04, 0x05
        /*05d6*/ 	.short	(.L_324 - .L_323)
.L_323:
        /*05d8*/ 	.word	0x000000e0
        /*05dc*/ 	.word	0x00000001
        /*05e0*/ 	.word	0x00000001


	//----- nvinfo : EIATTR_CRS_STACK_SIZE
	.align		4
.L_324:
        /*05e4*/ 	.byte	0x04, 0x1e
        /*05e6*/ 	.short	(.L_326 - .L_325)
.L_325:
        /*05e8*/ 	.word	0x00000000


	//----- nvinfo : EIATTR_CBANK_PARAM_SIZE
	.align		4
.L_326:
        /*05ec*/ 	.byte	0x03, 0x19
        /*05ee*/ 	.short	0x0038


	//----- nvinfo : EIATTR_PARAM_CBANK
	.align		4
        /*05f0*/ 	.byte	0x04, 0x0a
        /*05f2*/ 	.short	(.L_328 - .L_327)
	.align		4
.L_327:
        /*05f4*/ 	.word	index@(.nv.constant0._ZN3cub18CUB_300001_SM_10006detail11scan_by_key21DeviceScanByKeyKernelINS2_10policy_hubIPiffN4cuda3std3__44plusIvEEE10Policy1000ES5_PfSD_NS0_24ReduceByKeyScanTileStateIfiLb1EEENS8_8equal_toIvEESA_NS0_8NullTypeEmfiEEvT0_PT9_T1_T2_T3_iT4_T5_T6_T7_)
        /*05f8*/ 	.short	0x0380
        /*05fa*/ 	.short	0x0038


	//----- nvinfo : EIATTR_SW_WAR
	.align		4
.L_328:
        /*05fc*/ 	.byte	0x04, 0x36
        /*05fe*/ 	.short	(.L_330 - .L_329)
.L_329:
        /*0600*/ 	.word	0x00000008
.L_330:


//--------------------- .nv.info._ZN3cub18CUB_300001_SM_10006detail11scan_by_key25DeviceScanByKeyInitKernelINS0_24ReduceByKeyScanTileStateIfiLb1EEEPimEEvT_T0_PN4cuda3std3__415iterator_traitsIS8_vE10value_typeET1_i --------------------------
	.section	.nv.info._ZN3cub18CUB_300001_SM_10006detail11scan_by_key25DeviceScanByKeyInitKernelINS0_24ReduceByKeyScanTileStateIfiLb1EEEPimEEvT_T0_PN4cuda3std3__415iterator_traitsIS8_vE10value_typeET1_i,"",@"SHT_CUDA_INFO"
	.sectionflags	@""
	.align	4


	//----- nvinfo : EIATTR_CUDA_API_VERSION
	.align		4
        /*0000*/ 	.byte	0x04, 0x37
        /*0002*/ 	.short	(.L_332 - .L_331)
.L_331:
        /*0004*/ 	.word	0x00000082


	//----- nvinfo : EIATTR_KPARAM_INFO
	.align		4
.L_332:
        /*0008*/ 	.byte	0x04, 0x17
        /*000a*/ 	.short	(.L_334 - .L_333)
.L_333:
        /*000c*/ 	.word	0x00000000
        /*0010*/ 	.short	0x0004
        /*0012*/ 	.short	0x0020
        /*0014*/ 	.byte	0x00, 0xf0, 0x11, 0x00


	//----- nvinfo : EIATTR_KPARAM_INFO
	.align		4
.L_334:
        /*0018*/ 	.byte	0x04, 0x17
        /*001a*/ 	.short	(.L_336 - .L_335)
.L_335:
        /*001c*/ 	.word	0x00000000
        /*0020*/ 	.short	0x0003
        /*0022*/ 	.short	0x0018
        /*0024*/ 	.byte	0x00, 0xf0, 0x21, 0x00


	//----- nvinfo : EIATTR_KPARAM_INFO
	.align		4
.L_336:
        /*0028*/ 	.byte	0x04, 0x17
        /*002a*/ 	.short	(.L_338 - .L_337)
.L_337:
        /*002c*/ 	.word	0x00000000
        /*0030*/ 	.short	0x0002
        /*0032*/ 	.short	0x0010
        /*0034*/ 	.byte	0x00, 0xf5, 0x21, 0x00


	//----- nvinfo : EIATTR_KPARAM_INFO
	.align		4
.L_338:
        /*0038*/ 	.byte	0x04, 0x17
        /*003a*/ 	.short	(.L_340 - .L_339)
.L_339:
        /*003c*/ 	.word	0x00000000
        /*0040*/ 	.short	0x0001
        /*0042*/ 	.short	0x0008
        /*0044*/ 	.byte	0x00, 0xf5, 0x21, 0x00


	//----- nvinfo : EIATTR_KPARAM_INFO
	.align		4
.L_340:
        /*0048*/ 	.byte	0x04, 0x17
        /*004a*/ 	.short	(.L_342 - .L_341)
.L_341:
        /*004c*/ 	.word	0x00000000
        /*0050*/ 	.short	0x0000
        /*0052*/ 	.short	0x0000
        /*0054*/ 	.byte	0x00, 0xf0, 0x21, 0x00


	//----- nvinfo : EIATTR_SPARSE_MMA_MASK
	.align		4
.L_342:
        /*0058*/ 	.byte	0x03, 0x50
        /*005a*/ 	.short	0x0000


	//----- nvinfo : EIATTR_MAXREG_COUNT
	.align		4
        /*005c*/ 	.byte	0x03, 0x1b
        /*005e*/ 	.short	0x00ff


	//----- nvinfo : EIATTR_MERCURY_ISA_VERSION
	.align		4
        /*0060*/ 	.byte	0x03, 0x5f
        /*0062*/ 	.short	0x0101


	//----- nvinfo : EIATTR_VRC_CTA_INIT_COUNT
	.align		4
        /*0064*/ 	.byte	0x02, 0x4a
	.zero		1
	.zero		1


	//----- nvinfo : EIATTR_EXIT_INSTR_OFFSETS
	.align		4
        /*0068*/ 	.byte	0x04, 0x1c
        /*006a*/ 	.short	(.L_344 - .L_343)


	//   ....[0]....
.L_343:
        /*006c*/ 	.word	0x00000150


	//   ....[1]....
        /*0070*/ 	.word	0x00000200


	//----- nvinfo : EIATTR_CBANK_PARAM_SIZE
	.align		4
.L_344:
        /*0074*/ 	.byte	0x03, 0x19
        /*0076*/ 	.short	0x0024


	//----- nvinfo : EIATTR_PARAM_CBANK
	.align		4
        /*0078*/ 	.byte	0x04, 0x0a
        /*007a*/ 	.short	(.L_346 - .L_345)
	.align		4
.L_345:
        /*007c*/ 	.word	index@(.nv.constant0._ZN3cub18CUB_300001_SM_10006detail11scan_by_key25DeviceScanByKeyInitKernelINS0_24ReduceByKeyScanTileStateIfiLb1EEEPimEEvT_T0_PN4cuda3std3__415iterator_traitsIS8_vE10value_typeET1_i)
        /*0080*/ 	.short	0x0380
        /*0082*/ 	.short	0x0024


	//----- nvinfo : EIATTR_SW_WAR
	.align		4
.L_346:
        /*0084*/ 	.byte	0x04, 0x36
        /*0086*/ 	.short	(.L_348 - .L_347)
.L_347:
        /*0088*/ 	.word	0x00000008
.L_348:


//--------------------- .nv.info._ZN3cub18CUB_300001_SM_10006detail11scan_by_key21DeviceScanByKeyKernelINS2_10policy_hubIPiffN4cuda3std3__44plusIvEEE10Policy1000ES5_PfSD_NS0_24ReduceByKeyScanTileStateIfiLb1EEENS8_8equal_toIvEESA_NS0_8NullTypeEjfiEEvT0_PT9_T1_T2_T3_iT4_T5_T6_T7_ --------------------------
	.section	.nv.info._ZN3cub18CUB_300001_SM_10006detail11scan_by_key21DeviceScanByKeyKernelINS2_10policy_hubIPiffN4cuda3std3__44plusIvEEE10Policy1000ES5_PfSD_NS0_24ReduceByKeyScanTileStateIfiLb1EEENS8_8equal_toIvEESA_NS0_8NullTypeEjfiEEvT0_PT9_T1_T2_T3_iT4_T5_T6_T7_,"",@"SHT_CUDA_INFO"
	.sectionflags	@""
	.align	4


	//----- nvinfo : EIATTR_CUDA_API_VERSION
	.align		4
        /*0000*/ 	.byte	0x04, 0x37
        /*0002*/ 	.short	(.L_350 - .L_349)
.L_349:
        /*0004*/ 	.word	0x00000082


	//----- nvinfo : EIATTR_KPARAM_INFO
	.align		4
.L_350:
        /*0008*/ 	.byte	0x04, 0x17
        /*000a*/ 	.short	(.L_352 - .L_351)
.L_351:
        /*000c*/ 	.word	0x00000000
        /*0010*/ 	.short	0x0009
        /*0012*/ 	.short	0x0030
        /*0014*/ 	.byte	0x00, 0xf0, 0x11, 0x00


	//----- nvinfo : EIATTR_KPARAM_INFO
	.align		4
.L_352:
        /*0018*/ 	.byte	0x04, 0x17
        /*001a*/ 	.short	(.L_354 - .L_353)
.L_353:
        /*001c*/ 	.word	0x00000000
        /*0020*/ 	.short	0x0008
        /*0022*/ 	.short	0x002e
        /*0024*/ 	.byte	0x00, 0xf0, 0x05, 0x00


	//----- nvinfo : EIATTR_KPARAM_INFO
	.align		4
.L_354:
        /*0028*/ 	.byte	0x04, 0x17
        /*002a*/ 	.short	(.L_356 - .L_355)
.L_355:
        /*002c*/ 	.word	0x00000000
        /*0030*/ 	.short	0x0007
        /*0032*/ 	.short	0x002d
        /*0034*/ 	.byte	0x00, 0xf0, 0x05, 0x00


	//----- nvinfo : EIATTR_KPARAM_INFO
	.align		4
.L_356:
        /*0038*/ 	.byte	0x04, 0x17
        /*003a*/ 	.short	(.L_358 - .L_357)
.L_357:
        /*003c*/ 	.word	0x00000000
        /*0040*/ 	.short	0x0006
        /*0042*/ 	.short	0x002c
        /*0044*/ 	.byte	0x00, 0xf0, 0x05, 0x00


	//----- nvinfo : EIATTR_KPARAM_INFO
	.align		4
.L_358:
        /*0048*/ 	.byte	0x04, 0x17
        /*004a*/ 	.short	(.L_360 - .L_359)
.L_359:
        /*004c*/ 	.word	0x00000000
        /*0050*/ 	.short	0x0005
        /*0052*/ 	.short	0x0028
        /*0054*/ 	.byte	0x00, 0xf0, 0x11, 0x00


	//----- nvinfo : EIATTR_KPARAM_INFO
	.align		4
.L_360:
        /*0058*/ 	.byte	0x04, 0x17
        /*005a*/ 	.short	(.L_362 - .L_361)
.L_361:
        /*005c*/ 	.word	0x00000000
        /*0060*/ 	.short	0x0004
        /*0062*/ 	.short	0x0020
        /*0064*/ 	.byte	0x00, 0xf0, 0x21, 0x00


	//----- nvinfo : EIATTR_KPARAM_INFO
	.align		4
.L_362:
        /*0068*/ 	.byte	0x04, 0x17
        /*006a*/ 	.short	(.L_364 - .L_363)
.L_363:
        /*006c*/ 	.word	0x00000000
        /*0070*/ 	.short	0x0003
        /*0072*/ 	.short	0x0018
        /*0074*/ 	.byte	0x00, 0xf5, 0x21, 0x00


	//----- nvinfo : EIATTR_KPARAM_INFO
	.align		4
.L_364:
        /*0078*/ 	.byte	0x04, 0x17
        /*007a*/ 	.short	(.L_366 - .L_365)
.L_365:
        /*007c*/ 	.word	0x00000000
        /*0080*/ 	.short	0x0002
        /*0082*/ 	.short	0x0010
        /*0084*/ 	.byte	0x00, 0xf5, 0x21, 0x00


	//----- nvinfo : EIATTR_KPARAM_INFO
	.align		4
.L_366:
        /*0088*/ 	.byte	0x04, 0x17
        /*008a*/ 	.short	(.L_368 - .L_367)
.L_367:
        /*008c*/ 	.word	0x00000000
        /*0090*/ 	.short	0x0001
        /*0092*/ 	.short	0x0008
        /*0094*/ 	.byte	0x00, 0xf5, 0x21, 0x00


	//----- nvinfo : EIATTR_KPARAM_INFO
	.align		4
.L_368:
        /*0098*/ 	.byte	0x04, 0x17
        /*009a*/ 	.short	(.L_370 - .L_369)
.L_369:
        /*009c*/ 	.word	0x00000000
        /*00a0*/ 	.short	0x0000
        /*00a2*/ 	.short	0x0000
        /*00a4*/ 	.byte	0x00, 0xf5, 0x21, 0x00


	//----- nvinfo : EIATTR_SPARSE_MMA_MASK
	.align		4
.L_370:
        /*00a8*/ 	.byte	0x03, 0x50
        /*00aa*/ 	.short	0x0000


	//----- nvinfo : EIATTR_MAXREG_COUNT
	.align		4
        /*00ac*/ 	.byte	0x03, 0x1b
        /*00ae*/ 	.short	0x00ff


	//----- nvinfo : EIATTR_NUM_BARRIERS
	.align		4
        /*00b0*/ 	.byte	0x02, 0x4c
        /*00b2*/ 	.byte	0x01
	.zero		1


	//----- nvinfo : EIATTR_MERCURY_ISA_VERSION
	.align		4
        /*00b4*/ 	.byte	0x03, 0x5f
        /*00b6*/ 	.short	0x0101


	//----- nvinfo : EIATTR_UNUSED_LOAD_BYTE_OFFSET
	.align		4
        /*00b8*/ 	.byte	0x04, 0x44
        /*00ba*/ 	.short	(.L_372 - .L_371)


	//   ....[0]....
.L_371:
        /*00bc*/ 	.word	0x000056b0
        /*00c0*/ 	.word	0x0000fff0


	//----- nvinfo : EIATTR_COOP_GROUP_MASK_REGIDS
	.align		4
.L_372:
        /*00c4*/ 	.byte	0x04, 0x29
        /*00c6*/ 	.short	(.L_374 - .L_373)


	//   ....[0]....
.L_373:
        /*00c8*/ 	.word	0xffffffff


	//   ....[1]....
        /*00cc*/ 	.word	0xffffffff


	//   ....[2]....
        /*00d0*/ 	.word	0xffffffff


	//   ....[3]....
        /*00d4*/ 	.word	0xffffffff


	//   ....[4]....
        /*00d8*/ 	.word	0xffffffff


	//   ....[5]....
        /*00dc*/ 	.word	0xffffffff


	//   ....[6]....
        /*00e0*/ 	.word	0xffffffff


	//   ....[7]....
        /*00e4*/ 	.word	0xffffffff


	//   ....[8]....
        /*00e8*/ 	.word	0xffffffff


	//   ....[9]....
        /*00ec*/ 	.word	0xffffffff


	//   ....[10]....
        /*00f0*/ 	.word	0xffffffff


	//   ....[11]....
        /*00f4*/ 	.word	0xffffffff


	//   ....[12]....
        /*00f8*/ 	.word	0xffffffff


	//   ....[13]....
        /*00fc*/ 	.word	0xffffffff


	//   ....[14]....
        /*0100*/ 	.word	0xffffffff


	//   ....[15]....
        /*0104*/ 	.word	0xffffffff


	//   ....[16]....
        /*0108*/ 	.word	0xffffffff


	//   ....[17]....
        /*010c*/ 	.word	0xffffffff


	//   ....[18]....
        /*0110*/ 	.word	0xffffffff


	//   ....[19]....
        /*0114*/ 	.word	0xffffffff


	//   ....[20]....
        /*0118*/ 	.word	0xffffffff


	//   ....[21]....
        /*011c*/ 	.word	0xffffffff


	//   ....[22]....
        /*0120*/ 	.word	0xffffffff


	//   ....[23]....
        /*0124*/ 	.word	0xffffffff


	//   ....[24]....
        /*0128*/ 	.word	0xffffffff


	//   ....[25]....
        /*012c*/ 	.word	0xffffffff


	//   ....[26]....
        /*0130*/ 	.word	0xffffffff


	//   ....[27]....
        /*0134*/ 	.word	0xffffffff


	//   ....[28]....
        /*0138*/ 	.word	0xffffffff


	//   ....[29]....
        /*013c*/ 	.word	0xffffffff


	//   ....[30]....
        /*0140*/ 	.word	0xffffffff


	//   ....[31]....
        /*0144*/ 	.word	0xffffffff


	//   ....[32]....
        /*0148*/ 	.word	0xffffffff


	//   ....[33]....
        /*014c*/ 	.word	0xffffffff


	//   ....[34]....
        /*0150*/ 	.word	0xffffffff


	//   ....[35]....
        /*0154*/ 	.word	0xffffffff


	//   ....[36]....
        /*0158*/ 	.word	0xffffffff


	//   ....[37]....
        /*015c*/ 	.word	0xffffffff


	//   ....[38]....
        /*0160*/ 	.word	0xffffffff


	//   ....[39]....
        /*0164*/ 	.word	0xffffffff


	//   ....[40]....
        /*0168*/ 	.word	0xffffffff


	//   ....[41]....
        /*016c*/ 	.word	0xffffffff


	//   ....[42]....
        /*0170*/ 	.word	0xffffffff


	//   ....[43]....
        /*0174*/ 	.word	0xffffffff


	//   ....[44]....
        /*0178*/ 	.word	0xffffffff


	//   ....[45]....
        /*017c*/ 	.word	0xffffffff


	//   ....[46]....
        /*0180*/ 	.word	0xffffffff


	//   ....[47]....
        /*0184*/ 	.word	0xffffffff


	//   ....[48]....
        /*0188*/ 	.word	0xffffffff


	//   ....[49]....
        /*018c*/ 	.word	0xffffffff


	//   ....[50]....
        /*0190*/ 	.word	0xffffffff


	//   ....[51]....
        /*0194*/ 	.word	0xffffffff


	//   ....[52]....
        /*0198*/ 	.word	0xffffffff


	//   ....[53]....
        /*019c*/ 	.word	0xffffffff


	//   ....[54]....
        /*01a0*/ 	.word	0xffffffff


	//   ....[55]....
        /*01a4*/ 	.word	0xffffffff


	//   ....[56]....
        /*01a8*/ 	.word	0xffffffff


	//   ....[57]....
        /*01ac*/ 	.word	0xffffffff


	//   ....[58]....
        /*01b0*/ 	.word	0xffffffff


	//   ....[59]....
        /*01b4*/ 	.word	0xffffffff


	//   ....[60]....
        /*01b8*/ 	.word	0xffffffff


	//   ....[61]....
        /*01bc*/ 	.word	0xffffffff


	//   ....[62]....
        /*01c0*/ 	.word	0xffffffff


	//   ....[63]....
        /*01c4*/ 	.word	0xffffffff


	//   ....[64]....
        /*01c8*/ 	.word	0xffffffff


	//   ....[65]....
        /*01cc*/ 	.word	0xffffffff


	//   ....[66]....
        /*01d0*/ 	.word	0xffffffff


	//   ....[67]....
        /*01d4*/ 	.word	0xffffffff


	//   ....[68]....
        /*01d8*/ 	.word	0xffffffff


	//   ....[69]....
        /*01dc*/ 	.word	0xffffffff


	//   ....[70]....
        /*01e0*/ 	.word	0xffffffff


	//   ....[71]....
        /*01e4*/ 	.word	0xffffffff


	//   ....[72]....
        /*01e8*/ 	.word	0xffffffff


	//   ....[73]....
        /*01ec*/ 	.word	0xffffffff


	//   ....[74]....
        /*01f0*/ 	.word	0xffffffff


	//   ....[75]....
        /*01f4*/ 	.word	0xffffffff


	//   ....[76]....
        /*01f8*/ 	.word	0xffffffff


	//   ....[77]....
        /*01fc*/ 	.word	0xffffffff


	//   ....[78]....
        /*0200*/ 	.word	0xffffffff


	//   ....[79]....
        /*0204*/ 	.word	0xffffffff


	//   ....[80]....
        /*0208*/ 	.word	0xffffffff


	//   ....[81]....
        /*020c*/ 	.word	0xffffffff


	//   ....[82]....
        /*0210*/ 	.word	0xffffffff


	//   ....[83]....
        /*0214*/ 	.word	0xffffffff


	//   ....[84]....
        /*0218*/ 	.word	0xffffffff


	//   ....[85]....
        /*021c*/ 	.word	0xffffffff


	//   ....[86]....
        /*0220*/ 	.word	0xffffffff


	//   ....[87]....
        /*0224*/ 	.word	0xffffffff


	//   ....[88]....
        /*0228*/ 	.word	0xffffffff


	//   ....[89]....
        /*022c*/ 	.word	0xffffffff


	//   ....[90]....
        /*0230*/ 	.word	0xffffffff


	//   ....[91]....
        /*0234*/ 	.word	0xffffffff


	//   ....[92]....
        /*0238*/ 	.word	0xffffffff


	//   ....[93]....
        /*023c*/ 	.word	0xffffffff


	//   ....[94]....
        /*0240*/ 	.word	0xffffffff


	//   ....[95]....
        /*0244*/ 	.word	0xffffffff


	//   ....[96]....
        /*0248*/ 	.word	0xffffffff


	//   ....[97]....
        /*024c*/ 	.word	0xffffffff


	//   ....[98]....
        /*0250*/ 	.word	0xffffffff


	//   ....[99]....
        /*0254*/ 	.word	0xffffffff


	//   ....[100]....
        /*0258*/ 	.word	0xffffffff


	//   ....[101]....
        /*025c*/ 	.word	0xffffffff


	//   ....[102]....
        /*0260*/ 	.word	0xffffffff


	//   ....[103]....
        /*0264*/ 	.word	0xffffffff


	//   ....[104]....
        /*0268*/ 	.word	0xffffffff


	//   ....[105]....
        /*026c*/ 	.word	0xffffffff


	//   ....[106]....
        /*0270*/ 	.word	0x0500003d


	//   ....[107]....
        /*0274*/ 	.word	0x0500003d


	//   ....[108]....
        /*0278*/ 	.word	0x0500003d


	//   ....[109]....
        /*027c*/ 	.word	0x0500003d


	//   ....[110]....
        /*0280*/ 	.word	0x0500003d


	//   ....[111]....
        /*0284*/ 	.word	0x0500003d


	//   ....[112]....
        /*0288*/ 	.word	0x0500003d


	//   ....[113]....
        /*028c*/ 	.word	0x0500003d


	//   ....[114]....
        /*0290*/ 	.word	0x0500003d


	//   ....[115]....
        /*0294*/ 	.word	0x0500003d


	//   ....[116]....
        /*0298*/ 	.word	0x0500003d


	//   ....[117]....
        /*029c*/ 	.word	0x0500003d


	//   ....[118]....
        /*02a0*/ 	.word	0x0500003d


	//   ....[119]....
        /*02a4*/ 	.word	0x0500003d


	//   ....[120]....
        /*02a8*/ 	.word	0x0500003d


	//   ....[121]....
        /*02ac*/ 	.word	0x0500003d


	//   ....[122]....
        /*02b0*/ 	.word	0x0500003d


	//   ....[123]....
        /*02b4*/ 	.word	0x0500003d


	//   ....[124]....
        /*02b8*/ 	.word	0x0500003d


	//   ....[125]....
        /*02bc*/ 	.word	0x0500003d


	//   ....[126]....
        /*02c0*/ 	.word	0x0500003d


	//   ....[127]....
        /*02c4*/ 	.word	0x0500003d


	//   ....[128]....
        /*02c8*/ 	.word	0x0500003d


	//   ....[129]....
        /*02cc*/ 	.word	0x0500003d


	//   ....[130]....
        /*02d0*/ 	.word	0x0500003d


	//   ....[131]....
        /*02d4*/ 	.word	0x0500003d


	//   ....[132]....
        /*02d8*/ 	.word	0x0500003d


	//   ....[133]....
        /*02dc*/ 	.word	0x0500003d


	//   ....[134]....
        /*02e0*/ 	.word	0x0500003d


	//   ....[135]....
        /*02e4*/ 	.word	0x0500003d


	//   ....[136]....
        /*02e8*/ 	.word	0x0500003d


	//   ....[137]....
        /*02ec*/ 	.word	0x0500003d


	//   ....[138]....
        /*02f0*/ 	.word	0x0500003d


	//   ....[139]....
        /*02f4*/ 	.word	0x0500003d


	//   ....[140]....
        /*02f8*/ 	.word	0x0500003d


	//   ....[141]....
        /*02fc*/ 	.word	0x0500003d


	//   ....[142]....
        /*0300*/ 	.word	0x0500003d


	//   ....[143]....
        /*0304*/ 	.word	0x0500003d


	//   ....[144]....
        /*0308*/ 	.word	0x0500003d


	//   ....[145]....
        /*030c*/ 	.word	0x0500003d


	//   ....[146]....
        /*0310*/ 	.word	0x0500003d


	//   ....[147]....
        /*0314*/ 	.word	0x0500003d


	//   ....[148]....
        /*0318*/ 	.word	0x0500003d


	//   ....[149]....
        /*031c*/ 	.word	0x0500003d


	//   ....[150]....
        /*0320*/ 	.word	0x0500003d


	//   ....[151]....
        /*0324*/ 	.word	0x0500003d


	//   ....[152]....
        /*0328*/ 	.word	0x0500003d


	//   ....[153]....
        /*032c*/ 	.word	0x0500003d


	//   ....[154]....
        /*0330*/ 	.word	0x0500003d


	//   ....[155]....
        /*0334*/ 	.word	0x0500003d


	//   ....[156]....
        /*0338*/ 	.word	0x0500003d


	//   ....[157]....
        /*033c*/ 	.word	0x0500003d


	//----- nvinfo : EIATTR_COOP_GROUP_INSTR_OFFSETS
	.align		4
.L_374:
        /*0340*/ 	.byte	0x04, 0x28
        /*0342*/ 	.short	(.L_376 - .L_375)


	//   ....[0]....
.L_375:
        /*0344*/ 	.word	0x00000460


	//   ....[1]....
        /*0348*/ 	.word	0x00000780


	//   ....[2]....
        /*034c*/ 	.word	0x00000fb0


	//   ....[3]....
        /*0350*/ 	.word	0x00000fe0


	//   ....[4]....
        /*0354*/ 	.word	0x00000ff0


	//   ....[5]....
        /*0358*/ 	.word	0x00001040


	//   ....[6]....
        /*035c*/ 	.word	0x00001060


	//   ....[7]....
        /*0360*/ 	.word	0x000010c0


	//   ....[8]....
        /*0364*/ 	.word	0x000010d0


	//   ....[9]....
        /*0368*/ 	.word	0x00001120


	//   ....[10]....
        /*036c*/ 	.word	0x00001150


	//   ....[11]....
        /*0370*/ 	.word	0x000011a0


	//   ....[12]....
        /*0374*/ 	.word	0x00001290


	//   ....[13]....
        /*0378*/ 	.word	0x00001370


	//   ....[14]....
        /*037c*/ 	.word	0x00001ee0


	//   ....[15]....
        /*0380*/ 	.word	0x00001ef0


	//   ....[16]....
        /*0384*/ 	.word	0x00001f60


	//   ....[17]....
        /*0388*/ 	.word	0x00001f70


	//   ....[18]....
        /*038c*/ 	.word	0x00001fd0


	//   ....[19]....
        /*0390*/ 	.word	0x00001fe0


	//   ....[20]....
        /*0394*/ 	.word	0x00002040


	//   ....[21]....
        /*0398*/ 	.word	0x00002050


	//   ....[22]....
        /*039c*/ 	.word	0x000020b0


	//   ....[23]....
        /*03a0*/ 	.word	0x000020d0


	//   ....[24]....
        /*03a4*/ 	.word	0x00002160


	//   ....[25]....
        /*03a8*/ 	.word	0x00002210


	//   ....[26]....
        /*03ac*/ 	.word	0x00002720


	//   ....[27]....
        /*03b0*/ 	.word	0x000027a0


	//   ....[28]....
        /*03b4*/ 	.word	0x00002820


	//   ....[29]....
        /*03b8*/ 	.word	0x00002840


	//   ....[30]....
        /*03bc*/ 	.word	0x000028c0


	//   ....[31]....
        /*03c0*/ 	.word	0x000028e0


	//   ....[32]....
        /*03c4*/ 	.word	0x00002950


	//   ....[33]....
        /*03c8*/ 	.word	0x00002980


	//   ....[34]....
        /*03cc*/ 	.word	0x000029d0


	//   ....[35]....
        /*03d0*/ 	.word	0x000029f0


	//   ....[36]....
        /*03d4*/ 	.word	0x00002a50


	//   ....[37]....
        /*03d8*/ 	.word	0x00002a70


	//   ....[38]....
        /*03dc*/ 	.word	0x00002a80


	//   ....[39]....
        /*03e0*/ 	.word	0x00002d40


	//   ....[40]....
        /*03e4*/ 	.word	0x00002db0


	//   ....[41]....
        /*03e8*/ 	.word	0x00002e30


	//   ....[42]....
        /*03ec*/ 	.word	0x00002e50


	//   ....[43]....
        /*03f0*/ 	.word	0x00002ec0


	//   ....[44]....
        /*03f4*/ 	.word	0x00002ee0


	//   ....[45]....
        /*03f8*/ 	.word	0x00002f30


	//   ....[46]....
        /*03fc*/ 	.word	0x00002f60


	//   ....[47]....
        /*0400*/ 	.word	0x00002fd0


	//   ....[48]....
        /*0404*/ 	.word	0x00002ff0


	//   ....[49]....
        /*0408*/ 	.word	0x00003040


	//   ....[50]....
        /*040c*/ 	.word	0x00003080


	//   ....[51]....
        /*0410*/ 	.word	0x00003090


	//   ....[52]....
        /*0414*/ 	.word	0x00003700


	//   ....[53]....
        /*0418*/ 	.word	0x000041a0


	//   ....[54]....
        /*041c*/ 	.word	0x000046f0


	//   ....[55]....
        /*0420*/ 	.word	0x000053e0


	//   ....[56]....
        /*0424*/ 	.word	0x00005410


	//   ....[57]....
        /*0428*/ 	.word	0x00005430


	//   ....[58]....
        /*042c*/ 	.word	0x00005480


	//   ....[59]....
        /*0430*/ 	.word	0x00005490


	//   ....[60]....
        /*0434*/ 	.word	0x000054e0


	//   ....[61]....
        /*0438*/ 	.word	0x00005510


	//   ....[62]....
        /*043c*/ 	.word	0x00005560


	//   ....[63]....
        /*0440*/ 	.word	0x00005590


	//   ....[64]....
        /*0444*/ 	.word	0x000055d0


	//   ....[65]....
        /*0448*/ 	.word	0x00005640


	//   ....[66]....
        /*044c*/ 	.word	0x00005650


	//   ....[67]....
        /*0450*/ 	.word	0x00006800


	//   ....[68]....
        /*0454*/ 	.word	0x00006910


	//   ....[69]....
        /*0458*/ 	.word	0x00006930


	//   ....[70]....
        /*045c*/ 	.word	0x00006980


	//   ....[71]....
        /*0460*/ 	.word	0x00006990


	//   ....[72]....
        /*0464*/ 	.word	0x000069e0


	//   ....[73]....
        /*0468*/ 	.word	0x00006a10


	//   ....[74]....
        /*046c*/ 	.word	0x00006a60


	//   ....[75]....
        /*0470*/ 	.word	0x00006a80


	//   ....[76]....
        /*0474*/ 	.word	0x00006ad0


	//   ....[77]....
        /*0478*/ 	.word	0x00006b50


	//   ....[78]....
        /*047c*/ 	.word	0x00006ce0


	//   ....[79]....
        /*0480*/ 	.word	0x00007160


	//   ....[80]....
        /*0484*/ 	.word	0x000071e0


	//   ....[81]....
        /*0488*/ 	.word	0x00007290


	//   ....[82]....
        /*048c*/ 	.word	0x000072a0


	//   ....[83]....
        /*0490*/ 	.word	0x00007310


	//   ....[84]....
        /*0494*/ 	.word	0x00007360


	//   ....[85]....
        /*0498*/ 	.word	0x00007370


	//   ....[86]....
        /*049c*/ 	.word	0x000073e0


	//   ....[87]....
        /*04a0*/ 	.word	0x000073f0


	//   ....[88]....
        /*04a4*/ 	.word	0x00007450


	//   ....[89]....
        /*04a8*/ 	.word	0x00007470


	//   ....[90]....
        /*04ac*/ 	.word	0x000074b0


	//   ....[91]....
        /*04b0*/ 	.word	0x00007530


	//   ....[92]....
        /*04b4*/ 	.word	0x00007770


	//   ....[93]....
        /*04b8*/ 	.word	0x000077e0


	//   ....[94]....
        /*04bc*/ 	.word	0x00007860


	//   ....[95]....
        /*04c0*/ 	.word	0x00007870


	//   ....[96]....
        /*04c4*/ 	.word	0x000078e0


	//   ....[97]....
        /*04c8*/ 	.word	0x00007930


	//   ....[98]....
        /*04cc*/ 	.word	0x00007940


	//   ....[99]....
        /*04d0*/ 	.word	0x000079b0


	//   ....[100]....
        /*04d4*/ 	.word	0x000079c0


	//   ....[101]....
        /*04d8*/ 	.word	0x00007a20


	//   ....[102]....
        /*04dc*/ 	.word	0x00007a40


	//   ....[103]....
        /*04e0*/ 	.word	0x00007a80


	//   ....[104]....
        /*04e4*/ 	.word	0x00007b20


	//   ....[105]....
        /*04e8*/ 	.word	0x000081f0


	//   ....[106]....
        /*04ec*/ 	.word	0x00008800


	//   ....[107]....
        /*04f0*/ 	.word	0x000088c0


	//   ....[108]....
        /*04f4*/ 	.word	0x00008990


	//   ....[109]....
        /*04f8*/ 	.word	0x000089e0


	//   ....[110]....
        /*04fc*/ 	.word	0x00008ab0


	//   ....[111]....
        /*0500*/ 	.word	0x00008b00


	//   ....[112]....
        /*0504*/ 	.word	0x00008b70


	//   ....[113]....
        /*0508*/ 	.word	0x00008bf0


	//   ....[114]....
        /*050c*/ 	.word	0x00008c70


	//   ....[115]....
        /*0510*/ 	.word	0x00008d00


	//   ....[116]....
        /*0514*/ 	.word	0x00008d70


	//   ....[117]....
        /*0518*/ 	.word	0x00008de0


	//   ....[118]....
        /*051c*/ 	.word	0x00008ea0


	//   ....[119]....
        /*0520*/ 	.word	0x00008f20


	//   ....[120]....
        /*0524*/ 	.word	0x00008fa0


	//   ....[121]....
        /*0528*/ 	.word	0x00009070


	//   ....[122]....
        /*052c*/ 	.word	0x000090c0


	//   ....[123]....
        /*0530*/ 	.word	0x00009190


	//   ....[124]....
        /*0534*/ 	.word	0x000091e0


	//   ....[125]....
        /*0538*/ 	.word	0x00009290


	//   ....[126]....
        /*053c*/ 	.word	0x000092e0


	//   ....[127]....
        /*0540*/ 	.word	0x00009360


	//   ....[128]....
        /*0544*/ 	.word	0x000093e0


	//   ....[129]....
        /*0548*/ 	.word	0x00009460


	//   ....[130]....
        /*054c*/ 	.word	0x000094d0


	//   ....[131]....
        /*0550*/ 	.word	0x000095a0


	//   ....[132]....
        /*0554*/ 	.word	0x00009610


	//   ....[133]....
        /*0558*/ 	.word	0x00009690


	//   ....[134]....
        /*055c*/ 	.word	0x00009760


	//   ....[135]....
        /*0560*/ 	.word	0x000097b0


	//   ....[136]....
        /*0564*/ 	.word	0x00009880


	//   ....[137]....
        /*0568*/ 	.word	0x000098d0


	//   ....[138]....
        /*056c*/ 	.word	0x00009990


	//   ....[139]....
        /*0570*/ 	.word	0x000099e0


	//   ....[140]....
        /*0574*/ 	.word	0x00009a80


	//   ....[141]....
        /*0578*/ 	.word	0x00009ad0


	//   ....[142]....
        /*057c*/ 	.word	0x00009bb0


	//   ....[143]....
        /*0580*/ 	.word	0x00009c00


	//   ....[144]....
        /*0584*/ 	.word	0x00009cb0


	//   ....[145]....
        /*0588*/ 	.word	0x00009d20


	//   ....[146]....
        /*058c*/ 	.word	0x00009da0


	//   ....[147]....
        /*0590*/ 	.word	0x00009e60


	//   ....[148]....
        /*0594*/ 	.word	0x00009eb0


	//   ....[149]....
        /*0598*/ 	.word	0x00009f80


	//   ....[150]....
        /*059c*/ 	.word	0x00009fd0


	//   ....[151]....
        /*05a0*/ 	.word	0x0000a080


	//   ....[152]....
        /*05a4*/ 	.word	0x0000a0d0


	//   ....[153]....
        /*05a8*/ 	.word	0x0000a180


	//   ....[154]....
        /*05ac*/ 	.word	0x0000a1d0


	//   ....[155]....
        /*05b0*/ 	.word	0x0000a280


	//   ....[156]....
        /*05b4*/ 	.word	0x0000a2d0


	//   ....[157]....
        /*05b8*/ 	.word	0x0000a3a0


	//----- nvinfo : EIATTR_VRC_CTA_INIT_COUNT
	.align		4
.L_376:
        /*05bc*/ 	.byte	0x02, 0x4a
	.zero		1
	.zero		1


	//----- nvinfo : EIATTR_EXIT_INSTR_OFFSETS
	.align		4
        /*05c0*/ 	.byte	0x04, 0x1c
        /*05c2*/ 	.short	(.L_378 - .L_377)


	//   ....[0]....
.L_377:
        /*05c4*/ 	.word	0x000039e0


	//   ....[1]....
        /*05c8*/ 	.word	0x00003a00


	//   ....[2]....
        /*05cc*/ 	.word	0x00008790


	//   ....[3]....
        /*05d0*/ 	.word	0x000087b0


	//----- nvinfo : EIATTR_MAX_THREADS
	.align		4
.L_378:
        /*05d4*/ 	.byte	0x04, 0x05
        /*05d6*/ 	.short	(.L_380 - .L_379)
.L_379:
        /*05d8*/ 	.word	0x000000e0
        /*05dc*/ 	.word	0x00000001
        /*05e0*/ 	.word	0x00000001


	//----- nvinfo : EIATTR_CRS_STACK_SIZE
	.align		4
.L_380:
        /*05e4*/ 	.byte	0x04, 0x1e
        /*05e6*/ 	.short	(.L_382 - .L_381)
.L_381:
        /*05e8*/ 	.word	0x00000000


	//----- nvinfo : EIATTR_CBANK_PARAM_SIZE
	.align		4
.L_382:
        /*05ec*/ 	.byte	0x03, 0x19
        /*05ee*/ 	.short	0x0034


	//----- nvinfo : EIATTR_PARAM_CBANK
	.align		4
        /*05f0*/ 	.byte	0x04, 0x0a
        /*05f2*/ 	.short	(.L_384 - .L_383)
	.align		4
.L_383:
        /*05f4*/ 	.word	index@(.nv.constant0._ZN3cub18CUB_300001_SM_10006detail11scan_by_key21DeviceScanByKeyKernelINS2_10policy_hubIPiffN4cuda3std3__44plusIvEEE10Policy1000ES5_PfSD_NS0_24ReduceByKeyScanTileStateIfiLb1EEENS8_8equal_toIvEESA_NS0_8NullTypeEjfiEEvT0_PT9_T1_T2_T3_iT4_T5_T6_T7_)
        /*05f8*/ 	.short	0x0380
        /*05fa*/ 	.short	0x0034


	//----- nvinfo : EIATTR_SW_WAR
	.align		4
.L_384:
        /*05fc*/ 	.byte	0x04, 0x36
        /*05fe*/ 	.short	(.L_386 - .L_385)
.L_385:
        /*0600*/ 	.word	0x00000008
.L_386:


//--------------------- .nv.info._ZN3cub18CUB_300001_SM_10006detail11scan_by_key25DeviceScanByKeyInitKernelINS0_24ReduceByKeyScanTileStateIfiLb1EEEPijEEvT_T0_PN4cuda3std3__415iterator_traitsIS8_vE10value_typeET1_i --------------------------
	.section	.nv.info._ZN3cub18CUB_300001_SM_10006detail11scan_by_key25DeviceScanByKeyInitKernelINS0_24ReduceByKeyScanTileStateIfiLb1EEEPijEEvT_T0_PN4cuda3std3__415iterator_traitsIS8_vE10value_typeET1_i,"",@"SHT_CUDA_INFO"
	.sectionflags	@""
	.align	4


	//----- nvinfo : EIATTR_CUDA_API_VERSION
	.align		4
        /*0000*/ 	.byte	0x04, 0x37
        /*0002*/ 	.short	(.L_388 - .L_387)
.L_387:
        /*0004*/ 	.word	0x00000082


	//----- nvinfo : EIATTR_KPARAM_INFO
	.align		4
.L_388:
        /*0008*/ 	.byte	0x04, 0x17
        /*000a*/ 	.short	(.L_390 - .L_389)
.L_389:
        /*000c*/ 	.word	0x00000000
        /*0010*/ 	.short	0x0004
        /*0012*/ 	.short	0x001c
        /*0014*/ 	.byte	0x00, 0xf0, 0x11, 0x00


	//----- nvinfo : EIATTR_KPARAM_INFO
	.align		4
.L_390:
        /*0018*/ 	.byte	0x04, 0x17
        /*001a*/ 	.short	(.L_392 - .L_391)
.L_391:
        /*001c*/ 	.word	0x00000000
        /*0020*/ 	.short	0x0003
        /*0022*/ 	.short	0x0018
        /*0024*/ 	.byte	0x00, 0xf0, 0x11, 0x00


	//----- nvinfo : EIATTR_KPARAM_INFO
	.align		4
.L_392:
        /*0028*/ 	.byte	0x04, 0x17
        /*002a*/ 	.short	(.L_394 - .L_393)
.L_393:
        /*002c*/ 	.word	0x00000000
        /*0030*/ 	.short	0x0002
        /*0032*/ 	.short	0x0010
        /*0034*/ 	.byte	0x00, 0xf5, 0x21, 0x00


	//----- nvinfo : EIATTR_KPARAM_INFO
	.align		4
.L_394:
        /*0038*/ 	.byte	0x04, 0x17
        /*003a*/ 	.short	(.L_396 - .L_395)
.L_395:
        /*003c*/ 	.word	0x00000000
        /*0040*/ 	.short	0x0001
        /*0042*/ 	.short	0x0008
        /*0044*/ 	.byte	0x00, 0xf5, 0x21, 0x00


	//----- nvinfo : EIATTR_KPARAM_INFO
	.align		4
.L_396:
        /*0048*/ 	.byte	0x04, 0x17
        /*004a*/ 	.short	(.L_398 - .L_397)
.L_397:
        /*004c*/ 	.word	0x00000000
        /*0050*/ 	.short	0x0000
        /*0052*/ 	.short	0x0000
        /*0054*/ 	.byte	0x00, 0xf0, 0x21, 0x00


	//----- nvinfo : EIATTR_SPARSE_MMA_MASK
	.align		4
.L_398:
        /*0058*/ 	.byte	0x03, 0x50
        /*005a*/ 	.short	0x0000


	//----- nvinfo : EIATTR_MAXREG_COUNT
	.align		4
        /*005c*/ 	.byte	0x03, 0x1b
        /*005e*/ 	.short	0x00ff


	//----- nvinfo : EIATTR_MERCURY_ISA_VERSION
	.align		4
        /*0060*/ 	.byte	0x03, 0x5f
        /*0062*/ 	.short	0x0101


	//----- nvinfo : EIATTR_VRC_CTA_INIT_COUNT
	.align		4
        /*0064*/ 	.byte	0x02, 0x4a
	.zero		1
	.zero		1


	//----- nvinfo : EIATTR_EXIT_INSTR_OFFSETS
	.align		4
        /*0068*/ 	.byte	0x04, 0x1c
        /*006a*/ 	.short	(.L_400 - .L_399)


	//   ....[0]....
.L_399:
        /*006c*/ 	.word	0x00000150


	//   ....[1]....
        /*0070*/ 	.word	0x000001e0


	//----- nvinfo : EIATTR_CBANK_PARAM_SIZE
	.align		4
.L_400:
        /*0074*/ 	.byte	0x03, 0x19
        /*0076*/ 	.short	0x0020


	//----- nvinfo : EIATTR_PARAM_CBANK
	.align		4
        /*0078*/ 	.byte	0x04, 0x0a
        /*007a*/ 	.short	(.L_402 - .L_401)
	.align		4
.L_401:
        /*007c*/ 	.word	index@(.nv.constant0._ZN3cub18CUB_300001_SM_10006detail11scan_by_key25DeviceScanByKeyInitKernelINS0_24ReduceByKeyScanTileStateIfiLb1EEEPijEEvT_T0_PN4cuda3std3__415iterator_traitsIS8_vE10value_typeET1_i)
        /*0080*/ 	.short	0x0380
        /*0082*/ 	.short	0x0020


	//----- nvinfo : EIATTR_SW_WAR
	.align		4
.L_402:
        /*0084*/ 	.byte	0x04, 0x36
        /*0086*/ 	.short	(.L_404 - .L_403)
.L_403:
        /*0088*/ 	.word	0x00000008
.L_404:


//--------------------- .nv.info._ZN3cub18CUB_300001_SM_10006detail11EmptyKernelIvEEvv --------------------------
	.section	.nv.info._ZN3cub18CUB_300001_SM_10006detail11EmptyKernelIvEEvv,"",@"SHT_CUDA_INFO"
	.sectionflags	@""
	.align	4


	//----- nvinfo : EIATTR_CUDA_API_VERSION
	.align		4
        /*0000*/ 	.byte	0x04, 0x37
        /*0002*/ 	.short	(.L_406 - .L_405)
.L_405:
        /*0004*/ 	.word	0x00000082


	//----- nvinfo : EIATTR_SPARSE_MMA_MASK
	.align		4
.L_406:
        /*0008*/ 	.byte	0x03, 0x50
        /*000a*/ 	.short	0x0000


	//----- nvinfo : EIATTR_MAXREG_COUNT
	.align		4
        /*000c*/ 	.byte	0x03, 0x1b
        /*000e*/ 	.short	0x00ff


	//----- nvinfo : EIATTR_MERCURY_ISA_VERSION
	.align		4
        /*0010*/ 	.byte	0x03, 0x5f
        /*0012*/ 	.short	0x0101


	//----- nvinfo : EIATTR_VRC_CTA_INIT_COUNT
	.align		4
        /*0014*/ 	.byte	0x02, 0x4a
	.zero		1
	.zero		1


	//----- nvinfo : EIATTR_EXIT_INSTR_OFFSETS
	.align		4
        /*0018*/ 	.byte	0x04, 0x1c
        /*001a*/ 	.short	(.L_408 - .L_407)


	//   ....[0]....
.L_407:
        /*001c*/ 	.word	0x00000010


	//----- nvinfo : EIATTR_SW_WAR
	.align		4
.L_408:
        /*0020*/ 	.byte	0x04, 0x36
        /*0022*/ 	.short	(.L_410 - .L_409)
.L_409:
        /*0024*/ 	.word	0x00000008
.L_410:


//--------------------- .nv.info._ZN6thrust24THRUST_300001_SM_1000_NS8cuda_cub4core6detail13_kernel_agentINS1_15__reduce_by_key16ReduceByKeyAgentIPiPfS7_S8_N4cuda3std3__48equal_toIiEENSB_4plusIfEEPllEEJS7_S8_S7_S8_SG_N3cub18CUB_300001_SM_100024ReduceByKeyScanTileStateIflLb1EEESD_SF_llEEEvDpT0_ --------------------------
	.section	.nv.info._ZN6thrust24THRUST_300001_SM_1000_NS8cuda_cub4core6detail13_kernel_agentINS1_15__reduce_by_key16ReduceByKeyAgentIPiPfS7_S8_N4cuda3std3__48equal_toIiEENSB_4plusIfEEPllEEJS7_S8_S7_S8_SG_N3cub18CUB_300001_SM_100024ReduceByKeyScanTileStateIflLb1EEESD_SF_llEEEvDpT0_,"",@"SHT_CUDA_INFO"
	.sectionflags	@""
	.align	4


	//----- nvinfo : EIATTR_CUDA_API_VERSION
	.align		4
        /*0000*/ 	.byte	0x04, 0x37
        /*0002*/ 	.short	(.L_412 - .L_411)
.L_411:
        /*0004*/ 	.word	0x00000082


	//----- nvinfo : EIATTR_KPARAM_INFO
	.align		4
.L_412:
        /*0008*/ 	.byte	0x04, 0x17
        /*000a*/ 	.short	(.L_414 - .L_413)
.L_413:
        /*000c*/ 	.word	0x00000000
        /*0010*/ 	.short	0x0009
        /*0012*/ 	.short	0x0040
        /*0014*/ 	.byte	0x00, 0xf0, 0x21, 0x00


	//----- nvinfo : EIATTR_KPARAM_INFO
	.align		4
.L_414:
        /*0018*/ 	.byte	0x04, 0x17
        /*001a*/ 	.short	(.L_416 - .L_415)
.L_415:
        /*001c*/ 	.word	0x00000000
        /*0020*/ 	.short	0x0008
        /*0022*/ 	.short	0x0038
        /*0024*/ 	.byte	0x00, 0xf0, 0x21, 0x00


	//----- nvinfo : EIATTR_KPARAM_INFO
	.align		4
.L_416:
        /*0028*/ 	.byte	0x04, 0x17
        /*002a*/ 	.short	(.L_418 - .L_417)
.L_417:
        /*002c*/ 	.word	0x00000000
        /*0030*/ 	.short	0x0007
        /*0032*/ 	.short	0x0031
        /*0034*/ 	.byte	0x00, 0xf0, 0x05, 0x00


	//----- nvinfo : EIATTR_KPARAM_INFO
	.align		4
.L_418:
        /*0038*/ 	.byte	0x04, 0x17
        /*003a*/ 	.short	(.L_420 - .L_419)
.L_419:
        /*003c*/ 	.word	0x00000000
        /*0040*/ 	.short	0x0006
        /*0042*/ 	.short	0x0030
        /*0044*/ 	.byte	0x00, 0xf0, 0x05, 0x00


	//----- nvinfo : EIATTR_KPARAM_INFO
	.align		4
.L_420:
        /*0048*/ 	.byte	0x04, 0x17
        /*004a*/ 	.short	(.L_422 - .L_421)
.L_421:
        /*004c*/ 	.word	0x00000000
        /*0050*/ 	.short	0x0005
        /*0052*/ 	.short	0x0028
        /*0054*/ 	.byte	0x00, 0xf0, 0x21, 0x00


	//----- nvinfo : EIATTR_KPARAM_INFO
	.align		4
.L_422:
        /*0058*/ 	.byte	0x04, 0x17
        /*005a*/ 	.short	(.L_424 - .L_423)
.L_423:
        /*005c*/ 	.word	0x00000000
        /*0060*/ 	.short	0x0004
        /*0062*/ 	.short	0x0020
        /*0064*/ 	.byte	0x00, 0xf5, 0x21, 0x00


	//----- nvinfo : EIATTR_KPARAM_INFO
	.align		4
.L_424:
        /*0068*/ 	.byte	0x04, 0x17
        /*006a*/ 	.short	(.L_426 - .L_425)
.L_425:
        /*006c*/ 	.word	0x00000000
        /*0070*/ 	.short	0x0003
        /*0072*/ 	.short	0x0018
        /*0074*/ 	.byte	0x00, 0xf5, 0x21, 0x00


	//----- nvinfo : EIATTR_KPARAM_INFO
	.align		4
.L_426:
        /*0078*/ 	.byte	0x04, 0x17
        /*007a*/ 	.short	(.L_428 - .L_427)
.L_427:
        /*007c*/ 	.word	0x00000000
        /*0080*/ 	.short	0x0002
        /*0082*/ 	.short	0x0010
        /*0084*/ 	.byte	0x00, 0xf5, 0x21, 0x00


	//----- nvinfo : EIATTR_KPARAM_INFO
	.align		4
.L_428:
        /*0088*/ 	.byte	0x04, 0x17
        /*008a*/ 	.short	(.L_430 - .L_429)
.L_429:
        /*008c*/ 	.word	0x00000000
        /*0090*/ 	.short	0x0001
        /*0092*/ 	.short	0x0008
        /*0094*/ 	.byte	0x00, 0xf5, 0x21, 0x00


	//----- nvinfo : EIATTR_KPARAM_INFO
	.align		4
.L_430:
        /*0098*/ 	.byte	0x04, 0x17
        /*009a*/ 	.short	(.L_432 - .L_431)
.L_431:
        /*009c*/ 	.word	0x00000000
        /*00a0*/ 	.short	0x0000
        /*00a2*/ 	.short	0x0000
        /*00a4*/ 	.byte	0x00, 0xf5, 0x21, 0x00


	//----- nvinfo : EIATTR_SPARSE_MMA_MASK
	.align		4
.L_432:
        /*00a8*/ 	.byte	0x03, 0x50
        /*00aa*/ 	.short	0x0000


	//----- nvinfo : EIATTR_MAXREG_COUNT
	.align		4
        /*00ac*/ 	.byte	0x03, 0x1b
        /*00ae*/ 	.short	0x00ff


	//----- nvinfo : EIATTR_NUM_BARRIERS
	.align		4
        /*00b0*/ 	.byte	0x02, 0x4c
        /*00b2*/ 	.byte	0x01
	.zero		1


	//----- nvinfo : EIATTR_MERCURY_ISA_VERSION
	.align		4
        /*00b4*/ 	.byte	0x03, 0x5f
        /*00b6*/ 	.short	0x0101


	//----- nvinfo : EIATTR_COOP_GROUP_MASK_REGIDS
	.align		4
        /*00b8*/ 	.byte	0x04, 0x29
        /*00ba*/ 	.short	(.L_434 - .L_433)


	//   ....[0]....
.L_433:
        /*00bc*/ 	.word	0xffffffff


	//   ....[1]....
        /*00c0*/ 	.word	0xffffffff


	//   ....[2]....
        /*00c4*/ 	.word	0xffffffff


	//   ....[3]....
        /*00c8*/ 	.word	0xffffffff


	//   ....[4]....
        /*00cc*/ 	.word	0xffffffff


	//   ....[5]....
        /*00d0*/ 	.word	0xffffffff


	//   ....[6]....
        /*00d4*/ 	.word	0xffffffff


	//   ....[7]....
        /*00d8*/ 	.word	0xffffffff


	//   ....[8]....
        /*00dc*/ 	.word	0xffffffff


	//   ....[9]....
        /*00e0*/ 	.word	0xffffffff


	//   ....[10]....
        /*00e4*/ 	.word	0xffffffff


	//   ....[11]....
        /*00e8*/ 	.word	0xffffffff


	//   ....[12]....
        /*00ec*/ 	.word	0xffffffff


	//   ....[13]....
        /*00f0*/ 	.word	0xffffffff


	//   ....[14]....
        /*00f4*/ 	.word	0xffffffff


	//   ....[15]....
        /*00f8*/ 	.word	0xffffffff


	//   ....[16]....
        /*00fc*/ 	.word	0xffffffff


	//   ....[17]....
        /*0100*/ 	.word	0xffffffff


	//   ....[18]....
        /*0104*/ 	.word	0xffffffff


	//   ....[19]....
        /*0108*/ 	.word	0xffffffff


	//   ....[20]....
        /*010c*/ 	.word	0xffffffff


	//   ....[21]....
        /*0110*/ 	.word	0xffffffff


	//   ....[22]....
        /*0114*/ 	.word	0xffffffff


	//   ....[23]....
        /*0118*/ 	.word	0xffffffff


	//   ....[24]....
        /*011c*/ 	.word	0xffffffff


	//   ....[25]....
        /*0120*/ 	.word	0xffffffff


	//   ....[26]....
        /*0124*/ 	.word	0xffffffff


	//   ....[27]....
        /*0128*/ 	.word	0xffffffff


	//   ....[28]....
        /*012c*/ 	.word	0xffffffff


	//   ....[29]....
        /*0130*/ 	.word	0xffffffff


	//   ....[30]....
        /*0134*/ 	.word	0xffffffff


	//   ....[31]....
        /*0138*/ 	.word	0xffffffff


	//   ....[32]....
        /*013c*/ 	.word	0xffffffff


	//   ....[33]....
        /*0140*/ 	.word	0xffffffff


	//   ....[34]....
        /*0144*/ 	.word	0xffffffff


	//   ....[35]....
        /*0148*/ 	.word	0xffffffff


	//   ....[36]....
        /*014c*/ 	.word	0xffffffff


	//   ....[37]....
        /*0150*/ 	.word	0xffffffff


	//   ....[38]....
        /*0154*/ 	.word	0xffffffff


	//   ....[39]....
        /*0158*/ 	.word	0xffffffff


	//   ....[40]....
        /*015c*/ 	.word	0xffffffff


	//   ....[41]....
        /*0160*/ 	.word	0xffffffff


	//   ....[42]....
        /*0164*/ 	.word	0xffffffff


	//   ....[43]....
        /*0168*/ 	.word	0xffffffff


	//   ....[44]....
        /*016c*/ 	.word	0xffffffff


	//   ....[45]....
        /*0170*/ 	.word	0xffffffff


	//   ....[46]....
        /*0174*/ 	.word	0xffffffff


	//   ....[47]....
        /*0178*/ 	.word	0xffffffff


	//   ....[48]....
        /*017c*/ 	.word	0xffffffff


	//   ....[49]....
        /*0180*/ 	.word	0xffffffff


	//   ....[50]....
        /*0184*/ 	.word	0xffffffff


	//   ....[51]....
        /*0188*/ 	.word	0xffffffff


	//   ....[52]....
        /*018c*/ 	.word	0xffffffff


	//   ....[53]....
        /*0190*/ 	.word	0xffffffff


	//   ....[54]....
        /*0194*/ 	.word	0xffffffff


	//   ....[55]....
        /*0198*/ 	.word	0xffffffff


	//   ....[56]....
        /*019c*/ 	.word	0xffffffff


	//   ....[57]....
        /*01a0*/ 	.word	0xffffffff


	//   ....[58]....
        /*01a4*/ 	.word	0xffffffff


	//   ....[59]....
        /*01a8*/ 	.word	0xffffffff


	//   ....[60]....
        /*01ac*/ 	.word	0xffffffff


	//   ....[61]....
        /*01b0*/ 	.word	0xffffffff


	//   ....[62]....
        /*01b4*/ 	.word	0xffffffff


	//   ....[63]....
        /*01b8*/ 	.word	0xffffffff


	//   ....[64]....
        /*01bc*/ 	.word	0xffffffff


	//   ....[65]....
        /*01c0*/ 	.word	0xffffffff


	//   ....[66]....
        /*01c4*/ 	.word	0xffffffff


	//   ....[67]....
        /*01c8*/ 	.word	0xffffffff


	//   ....[68]....
        /*01cc*/ 	.word	0xffffffff


	//   ....[69]....
        /*01d0*/ 	.word	0xffffffff


	//   ....[70]....
        /*01d4*/ 	.word	0xffffffff


	//   ....[71]....
        /*01d8*/ 	.word	0xffffffff


	//   ....[72]....
        /*01dc*/ 	.word	0xffffffff


	//   ....[73]....
        /*01e0*/ 	.word	0xffffffff


	//   ....[74]....
        /*01e4*/ 	.word	0xffffffff


	//   ....[75]....
        /*01e8*/ 	.word	0xffffffff


	//   ....[76]....
        /*01ec*/ 	.word	0xffffffff


	//   ....[77]....
        /*01f0*/ 	.word	0xffffffff


	//   ....[78]....
        /*01f4*/ 	.word	0xffffffff


	//   ....[79]....
        /*01f8*/ 	.word	0xffffffff


	//   ....[80]....
        /*01fc*/ 	.word	0xffffffff


	//   ....[81]....
        /*0200*/ 	.word	0xffffffff


	//   ....[82]....
        /*0204*/ 	.word	0xffffffff


	//   ....[83]....
        /*0208*/ 	.word	0xffffffff


	//   ....[84]....
        /*020c*/ 	.word	0xffffffff


	//   ....[85]....
        /*0210*/ 	.word	0xffffffff


	//   ....[86]....
        /*0214*/ 	.word	0xffffffff


	//   ....[87]....
        /*0218*/ 	.word	0xffffffff


	//   ....[88]....
        /*021c*/ 	.word	0xffffffff


	//   ....[89]....
        /*0220*/ 	.word	0xffffffff


	//   ....[90]....
        /*0224*/ 	.word	0xffffffff


	//   ....[91]....
        /*0228*/ 	.word	0xffffffff


	//   ....[92]....
        /*022c*/ 	.word	0xffffffff


	//   ....[93]....
        /*0230*/ 	.word	0xffffffff


	//   ....[94]....
        /*0234*/ 	.word	0xffffffff


	//   ....[95]....
        /*0238*/ 	.word	0xffffffff


	//   ....[96]....
        /*023c*/ 	.word	0xffffffff


	//   ....[97]....
        /*0240*/ 	.word	0xffffffff


	//   ....[98]....
        /*0244*/ 	.word	0xffffffff


	//   ....[99]....
        /*0248*/ 	.word	0xffffffff


	//   ....[100]....
        /*024c*/ 	.word	0xffffffff


	//   ....[101]....
        /*0250*/ 	.word	0xffffffff


	//   ....[102]....
        /*0254*/ 	.word	0xffffffff


	//   ....[103]....
        /*0258*/ 	.word	0xffffffff


	//   ....[104]....
        /*025c*/ 	.word	0xffffffff


	//   ....[105]....
        /*0260*/ 	.word	0xffffffff


	//   ....[106]....
        /*0264*/ 	.word	0xffffffff


	//   ....[107]....
        /*0268*/ 	.word	0xffffffff


	//   ....[108]....
        /*026c*/ 	.word	0xffffffff


	//   ....[109]....
        /*0270*/ 	.word	0xffffffff


	//   ....[110]....
        /*0274*/ 	.word	0xffffffff


	//   ....[111]....
        /*0278*/ 	.word	0xffffffff


	//   ....[112]....
        /*027c*/ 	.word	0xffffffff


	//   ....[113]....
        /*0280*/ 	.word	0xffffffff


	//   ....[114]....
        /*0284*/ 	.word	0xffffffff


	//   ....[115]....
        /*0288*/ 	.word	0xffffffff


	//   ....[116]....
        /*028c*/ 	.word	0xffffffff


	//   ....[117]....
        /*0290*/ 	.word	0xffffffff


	//   ....[118]....
        /*0294*/ 	.word	0xffffffff


	//   ....[119]....
        /*0298*/ 	.word	0xffffffff


	//   ....[120]....
        /*029c*/ 	.word	0xffffffff


	//   ....[121]....
        /*02a0*/ 	.word	0xffffffff


	//   ....[122]....
        /*02a4*/ 	.word	0xffffffff


	//   ....[123]....
        /*02a8*/ 	.word	0xffffffff


	//   ....[124]....
        /*02ac*/ 	.word	0xffffffff


	//   ....[125]....
        /*02b0*/ 	.word	0xffffffff


	//   ....[126]....
        /*02b4*/ 	.word	0xffffffff


	//   ....[127]....
        /*02b8*/ 	.word	0xffffffff


	//   ....[128]....
        /*02bc*/ 	.word	0xffffffff


	//   ....[129]....
        /*02c0*/ 	.word	0xffffffff


	//   ....[130]....
        /*02c4*/ 	.word	0xffffffff


	//   ....[131]....
        /*02c8*/ 	.word	0xffffffff


	//   ....[132]....
        /*02cc*/ 	.word	0xffffffff


	//   ....[133]....
        /*02d0*/ 	.word	0xffffffff


	//   ....[134]....
        /*02d4*/ 	.word	0xffffffff


	//   ....[135]....
        /*02d8*/ 	.word	0xffffffff


	//   ....[136]....
        /*02dc*/ 	.word	0xffffffff


	//   ....[137]....
        /*02e0*/ 	.word	0xffffffff


	//   ....[138]....
        /*02e4*/ 	.word	0xffffffff


	//   ....[139]....
        /*02e8*/ 	.word	0xffffffff


	//   ....[140]....
        /*02ec*/ 	.word	0xffffffff


	//   ....[141]....
        /*02f0*/ 	.word	0xffffffff


	//   ....[142]....
        /*02f4*/ 	.word	0xffffffff


	//   ....[143]....
        /*02f8*/ 	.word	0xffffffff


	//   ....[144]....
        /*02fc*/ 	.word	0xffffffff


	//   ....[145]....
        /*0300*/ 	.word	0xffffffff


	//   ....[146]....
        /*0304*/ 	.word	0xffffffff


	//   ....[147]....
        /*0308*/ 	.word	0xffffffff


	//   ....[148]....
        /*030c*/ 	.word	0xffffffff


	//   ....[149]....
        /*0310*/ 	.word	0xffffffff


	//   ....[150]....
        /*0314*/ 	.word	0xffffffff


	//   ....[151]....
        /*0318*/ 	.word	0xffffffff


	//   ....[152]....
        /*031c*/ 	.word	0x05000002


	//   ....[153]....
        /*0320*/ 	.word	0x05000002


	//   ....[154]....
        /*0324*/ 	.word	0x05000002


	//   ....[155]....
        /*0328*/ 	.word	0x05000002


	//   ....[156]....
        /*032c*/ 	.word	0x05000002


	//   ....[157]....
        /*0330*/ 	.word	0x05000002


	//   ....[158]....
        /*0334*/ 	.word	0x05000002


	//   ....[159]....
        /*0338*/ 	.word	0x05000002


	//   ....[160]....
        /*033c*/ 	.word	0x05000002


	//   ....[161]....
        /*0340*/ 	.word	0x05000002


	//   ....[162]....
        /*0344*/ 	.word	0x05000002


	//   ....[163]....
        /*0348*/ 	.word	0x05000002


	//   ....[164]....
        /*034c*/ 	.word	0x05000002


	//   ....[165]....
        /*0350*/ 	.word	0x05000002


	//   ....[166]....
        /*0354*/ 	.word	0x05000002


	//   ....[167]....
        /*0358*/ 	.word	0x05000002


	//   ....[168]....
        /*035c*/ 	.word	0x05000002


	//   ....[169]....
        /*0360*/ 	.word	0x05000002


	//   ....[170]....
        /*0364*/ 	.word	0x05000002


	//   ....[171]....
        /*0368*/ 	.word	0x05000002


	//   ....[172]....
        /*036c*/ 	.word	0x05000002


	//   ....[173]....
        /*0370*/ 	.word	0x05000002


	//   ....[174]....
        /*0374*/ 	.word	0x05000002


	//   ....[175]....
        /*0378*/ 	.word	0x05000002


	//   ....[176]....
        /*037c*/ 	.word	0x05000002


	//   ....[177]....
        /*0380*/ 	.word	0x05000002


	//   ....[178]....
        /*0384*/ 	.word	0x05000002


	//   ....[179]....
        /*0388*/ 	.word	0x05000002


	//   ....[180]....
        /*038c*/ 	.word	0x05000002


	//   ....[181]....
        /*0390*/ 	.word	0x05000002


	//   ....[182]....
        /*0394*/ 	.word	0x05000002


	//   ....[183]....
        /*0398*/ 	.word	0x05000002


	//   ....[184]....
        /*039c*/ 	.word	0x05000002


	//   ....[185]....
        /*03a0*/ 	.word	0x05000002


	//   ....[186]....
        /*03a4*/ 	.word	0x05000002


	//   ....[187]....
        /*03a8*/ 	.word	0x05000002


	//   ....[188]....
        /*03ac*/ 	.word	0x05000002


	//   ....[189]....
        /*03b0*/ 	.word	0x05000002


	//   ....[190]....
        /*03b4*/ 	.word	0x05000002


	//   ....[191]....
        /*03b8*/ 	.word	0x05000002


	//   ....[192]....
        /*03bc*/ 	.word	0x05000002


	//   ....[193]....
        /*03c0*/ 	.word	0x05000002


	//   ....[194]....
        /*03c4*/ 	.word	0x05000002


	//   ....[195]....
        /*03c8*/ 	.word	0x05000002


	//   ....[196]....
        /*03cc*/ 	.word	0x05000002


	//   ....[197]....
        /*03d0*/ 	.word	0x05000002


	//   ....[198]....
        /*03d4*/ 	.word	0x05000002


	//   ....[199]....
        /*03d8*/ 	.word	0x05000002


	//   ....[200]....
        /*03dc*/ 	.word	0x05000002


	//   ....[201]....
        /*03e0*/ 	.word	0x05000002


	//   ....[202]....
        /*03e4*/ 	.word	0x05000002


	//   ....[203]....
        /*03e8*/ 	.word	0x05000002


	//   ....[204]....
        /*03ec*/ 	.word	0x05000002


	//   ....[205]....
        /*03f0*/ 	.word	0x05000002


	//   ....[206]....
        /*03f4*/ 	.word	0x05000002


	//   ....[207]....
        /*03f8*/ 	.word	0x05000002


	//   ....[208]....
        /*03fc*/ 	.word	0x05000002


	//   ....[209]....
        /*0400*/ 	.word	0x05000002


	//   ....[210]....
        /*0404*/ 	.word	0x05000002


	//   ....[211]....
        /*0408*/ 	.word	0x05000002


	//   ....[212]....
        /*040c*/ 	.word	0x05000002


	//   ....[213]....
        /*0410*/ 	.word	0x05000002


	//   ....[214]....
        /*0414*/ 	.word	0x05000002


	//   ....[215]....
        /*0418*/ 	.word	0x05000002


	//   ....[216]....
        /*041c*/ 	.word	0x05000002


	//   ....[217]....
        /*0420*/ 	.word	0x05000002


	//   ....[218]....
        /*0424*/ 	.word	0x05000002


	//   ....[219]....
        /*0428*/ 	.word	0x05000002


	//   ....[220]....
        /*042c*/ 	.word	0x05000002


	//   ....[221]....
        /*0430*/ 	.word	0x05000002


	//   ....[222]....
        /*0434*/ 	.word	0x05000002


	//   ....[223]....
        /*0438*/ 	.word	0x05000002


	//   ....[224]....
        /*043c*/ 	.word	0x05000002


	//   ....[225]....
        /*0440*/ 	.word	0x05000002


	//   ....[226]....
        /*0444*/ 	.word	0x05000002


	//   ....[227]....
        /*0448*/ 	.word	0x05000002


	//   ....[228]....
        /*044c*/ 	.word	0x05000002


	//   ....[229]....
        /*0450*/ 	.word	0x05000002


	//   ....[230]....
        /*0454*/ 	.word	0x05000002


	//   ....[231]....
        /*0458*/ 	.word	0x05000002


	//   ....[232]....
        /*045c*/ 	.word	0x05000002


	//   ....[233]....
        /*0460*/ 	.word	0x05000002


	//   ....[234]....
        /*0464*/ 	.word	0x05000002


	//   ....[235]....
        /*0468*/ 	.word	0x05000002


	//   ....[236]....
        /*046c*/ 	.word	0x05000002


	//   ....[237]....
        /*0470*/ 	.word	0x05000002


	//   ....[238]....
        /*0474*/ 	.word	0x05000002


	//   ....[239]....
        /*0478*/ 	.word	0x05000002


	//   ....[240]....
        /*047c*/ 	.word	0x05000002


	//   ....[241]....
        /*0480*/ 	.word	0x05000002


	//   ....[242]....
        /*0484*/ 	.word	0x05000002


	//   ....[243]....
        /*0488*/ 	.word	0x05000002


	//----- nvinfo : EIATTR_COOP_GROUP_INSTR_OFFSETS
	.align		4
.L_434:
        /*048c*/ 	.byte	0x04, 0x28
        /*048e*/ 	.short	(.L_436 - .L_435)


	//   ....[0]....
.L_435:
        /*0490*/ 	.word	0x00000410


	//   ....[1]....
        /*0494*/ 	.word	0x000005d0


	//   ....[2]....
        /*0498*/ 	.word	0x00000960


	//   ....[3]....
        /*049c*/ 	.word	0x00000990


	//   ....[4]....
        /*04a0*/ 	.word	0x000009e0


	//   ....[5]....
        /*04a4*/ 	.word	0x00000a00


	//   ....[6]....
        /*04a8*/ 	.word	0x00000a50


	//   ....[7]....
        /*04ac*/ 	.word	0x00000aa0


	//   ....[8]....
        /*04b0*/ 	.word	0x00000ac0


	//   ....[9]....
        /*04b4*/ 	.word	0x00000b10


	//   ....[10]....
        /*04b8*/ 	.word	0x00000b60


	//   ....[11]....
        /*04bc*/ 	.word	0x00000b80


	//   ....[12]....
        /*04c0*/ 	.word	0x00000bd0


	//   ....[13]....
        /*04c4*/ 	.word	0x00000c20


	//   ....[14]....
        /*04c8*/ 	.word	0x00000c40


	//   ....[15]....
        /*04cc*/ 	.word	0x00000c90


	//   ....[16]....
        /*04d0*/ 	.word	0x00000ce0


	//   ....[17]....
        /*04d4*/ 	.word	0x00000d90


	//   ....[18]....
        /*04d8*/ 	.word	0x00001180


	//   ....[19]....
        /*04dc*/ 	.word	0x000011d0


	//   ....[20]....
        /*04e0*/ 	.word	0x00002740


	//   ....[21]....
        /*04e4*/ 	.word	0x000028c0


	//   ....[22]....
        /*04e8*/ 	.word	0x00002c40


	//   ....[23]....
        /*04ec*/ 	.word	0x00002c70


	//   ....[24]....
        /*04f0*/ 	.word	0x00002c90


	//   ....[25]....
        /*04f4*/ 	.word	0x00002d10


	//   ....[26]....
        /*04f8*/ 	.word	0x00002d40


	//   ....[27]....
        /*04fc*/ 	.word	0x00002d60


	//   ....[28]....
        /*0500*/ 	.word	0x00002db0


	//   ....[29]....
        /*0504*/ 	.word	0x00002df0


	//   ....[30]....
        /*0508*/ 	.word	0x00002e10


	//   ....[31]....
        /*050c*/ 	.word	0x00002e60


	//   ....[32]....
        /*0510*/ 	.word	0x00002ea0


	//   ....[33]....
        /*0514*/ 	.word	0x00002ed0


	//   ....[34]....
        /*0518*/ 	.word	0x00002f20


	//   ....[35]....
        /*051c*/ 	.word	0x00002f60


	//   ....[36]....
        /*0520*/ 	.word	0x00002f90


	//   ....[37]....
        /*0524*/ 	.word	0x00003060


	//   ....[38]....
        /*0528*/ 	.word	0x00003070


	//   ....[39]....
        /*052c*/ 	.word	0x00003320


	//   ....[40]....
        /*0530*/ 	.word	0x00003760


	//   ....[41]....
        /*0534*/ 	.word	0x000037e0


	//   ....[42]....
        /*0538*/ 	.word	0x00003840


	//   ....[43]....
        /*053c*/ 	.word	0x00003850


	//   ....[44]....
        /*0540*/ 	.word	0x00003860


	//   ....[45]....
        /*0544*/ 	.word	0x00003950


	//   ....[46]....
        /*0548*/ 	.word	0x00003960


	//   ....[47]....
        /*054c*/ 	.word	0x00003970


	//   ....[48]....
        /*0550*/ 	.word	0x00003a70


	//   ....[49]....
        /*0554*/ 	.word	0x00003a80


	//   ....[50]....
        /*0558*/ 	.word	0x00003a90


	//   ....[51]....
        /*055c*/ 	.word	0x00003b90


	//   ....[52]....
        /*0560*/ 	.word	0x00003ba0


	//   ....[53]....
        /*0564*/ 	.word	0x00003bb0


	//   ....[54]....
        /*0568*/ 	.word	0x00003cb0


	//   ....[55]....
        /*056c*/ 	.word	0x00003cc0


	//   ....[56]....
        /*0570*/ 	.word	0x00003cd0


	//   ....[57]....
        /*0574*/ 	.word	0x00003e20


	//   ....[58]....
        /*0578*/ 	.word	0x00003ea0


	//   ....[59]....
        /*057c*/ 	.word	0x00003f10


	//   ....[60]....
        /*0580*/ 	.word	0x00003f60


	//   ....[61]....
        /*0584*/ 	.word	0x00003f70


	//   ....[62]....
        /*0588*/ 	.word	0x00003f80


	//   ....[63]....
        /*058c*/ 	.word	0x00004070


	//   ....[64]....
        /*0590*/ 	.word	0x00004080


	//   ....[65]....
        /*0594*/ 	.word	0x00004090


	//   ....[66]....
        /*0598*/ 	.word	0x00004180


	//   ....[67]....
        /*059c*/ 	.word	0x00004190


	//   ....[68]....
        /*05a0*/ 	.word	0x000041a0


	//   ....[69]....
        /*05a4*/ 	.word	0x00004290


	//   ....[70]....
        /*05a8*/ 	.word	0x000042a0


	//   ....[71]....
        /*05ac*/ 	.word	0x000042b0


	//   ....[72]....
        /*05b0*/ 	.word	0x000043a0


	//   ....[73]....
        /*05b4*/ 	.word	0x000043b0


	//   ....[74]....
        /*05b8*/ 	.word	0x000043c0


	//   ....[75]....
        /*05bc*/ 	.word	0x00004520


	//   ....[76]....
        /*05c0*/ 	.word	0x00006080


	//   ....[77]....
        /*05c4*/ 	.word	0x000061c0


	//   ....[78]....
        /*05c8*/ 	.word	0x00006750


	//   ....[79]....
        /*05cc*/ 	.word	0x00006840


	//   ....[80]....
        /*05d0*/ 	.word	0x00006850


	//   ....[81]....
        /*05d4*/ 	.word	0x00006880


	//   ....[82]....
        /*05d8*/ 	.word	0x00006900


	//   ....[83]....
        /*05dc*/ 	.word	0x00006910


	//   ....[84]....
        /*05e0*/ 	.word	0x00006940


	//   ....[85]....
        /*05e4*/ 	.word	0x000069c0


	//   ....[86]....
        /*05e8*/ 	.word	0x000069d0


	//   ....[87]....
        /*05ec*/ 	.word	0x00006a00


	//   ....[88]....
        /*05f0*/ 	.word	0x00006a80


	//   ....[89]....
        /*05f4*/ 	.word	0x00006a90


	//   ....[90]....
        /*05f8*/ 	.word	0x00006ac0


	//   ....[91]....
        /*05fc*/ 	.word	0x00006b10


	//   ....[92]....
        /*0600*/ 	.word	0x00006b40


	//   ....[93]....
        /*0604*/ 	.word	0x00007000


	//   ....[94]....
        /*0608*/ 	.word	0x00007010


	//   ....[95]....
        /*060c*/ 	.word	0x00007090


	//   ....[96]....
        /*0610*/ 	.word	0x00008b50


	//   ....[97]....
        /*0614*/ 	.word	0x00008c90


	//   ....[98]....
        /*0618*/ 	.word	0x00009230


	//   ....[99]....
        /*061c*/ 	.word	0x00009260


	//   ....[100]....
        /*0620*/ 	.word	0x000092a0


	//   ....[101]....
        /*0624*/ 	.word	0x000092d0


	//   ....[102]....
        /*0628*/ 	.word	0x000092e0


	//   ....[103]....
        /*062c*/ 	.word	0x00009310


	//   ....[104]....
        /*0630*/ 	.word	0x00009390


	//   ....[105]....
        /*0634*/ 	.word	0x000093b0


	//   ....[106]....
        /*0638*/ 	.word	0x000093d0


	//   ....[107]....
        /*063c*/ 	.word	0x00009460


	//   ....[108]....
        /*0640*/ 	.word	0x00009480


	//   ....[109]....
        /*0644*/ 	.word	0x00009490


	//   ....[110]....
        /*0648*/ 	.word	0x00009530


	//   ....[111]....
        /*064c*/ 	.word	0x00009540


	//   ....[112]....
        /*0650*/ 	.word	0x00009550


	//   ....[113]....
        /*0654*/ 	.word	0x00009b10


	//   ....[114]....
        /*0658*/ 	.word	0x00009b20


	//   ....[115]....
        /*065c*/ 	.word	0x00009b30


	//   ....[116]....
        /*0660*/ 	.word	0x00009da0


	//   ....[117]....
        /*0664*/ 	.word	0x00009e20


	//   ....[118]....
        /*0668*/ 	.word	0x00009e80


	//   ....[119]....
        /*066c*/ 	.word	0x00009e90


	//   ....[120]....
        /*0670*/ 	.word	0x00009ea0


	//   ....[121]....
        /*0674*/ 	.word	0x00009f90


	//   ....[122]....
        /*0678*/ 	.word	0x00009fa0


	//   ....[123]....
        /*067c*/ 	.word	0x00009fb0


	//   ....[124]....
        /*0680*/ 	.word	0x0000a0b0


	//   ....[125]....
        /*0684*/ 	.word	0x0000a0c0


	//   ....[126]....
        /*0688*/ 	.word	0x0000a0d0


	//   ....[127]....
        /*068c*/ 	.word	0x0000a1d0


	//   ....[128]....
        /*0690*/ 	.word	0x0000a1e0


	//   ....[129]....
        /*0694*/ 	.word	0x0000a1f0


	//   ....[130]....
        /*0698*/ 	.word	0x0000a2f0


	//   ....[131]....
        /*069c*/ 	.word	0x0000a300


	//   ....[132]....
        /*06a0*/ 	.word	0x0000a310


	//   ....[133]....
        /*06a4*/ 	.word	0x0000a470


	//   ....[134]....
        /*06a8*/ 	.word	0x0000a4f0


	//   ....[135]....
        /*06ac*/ 	.word	0x0000a560


	//   ....[136]....
        /*06b0*/ 	.word	0x0000a5b0


	//   ....[137]....
        /*06b4*/ 	.word	0x0000a5c0


	//   ....[138]....
        /*06b8*/ 	.word	0x0000a5d0


	//   ....[139]....
        /*06bc*/ 	.word	0x0000a6c0


	//   ....[140]....
        /*06c0*/ 	.word	0x0000a6d0


	//   ....[141]....
        /*06c4*/ 	.word	0x0000a6e0


	//   ....[142]....
        /*06c8*/ 	.word	0x0000a7d0


	//   ....[143]....
        /*06cc*/ 	.word	0x0000a7e0


	//   ....[144]....
        /*06d0*/ 	.word	0x0000a7f0


	//   ....[145]....
        /*06d4*/ 	.word	0x0000a8e0


	//   ....[146]....
        /*06d8*/ 	.word	0x0000a8f0


	//   ....[147]....
        /*06dc*/ 	.word	0x0000a900


	//   ....[148]....
        /*06e0*/ 	.word	0x0000a9f0


	//   ....[149]....
        /*06e4*/ 	.word	0x0000aa10


	//   ....[150]....
        /*06e8*/ 	.word	0x0000aa20


	//   ....[151]....
        /*06ec*/ 	.word	0x0000ab80


	//   ....[152]....
        /*06f0*/ 	.word	0x0000c350


	//   ....[153]....
        /*06f4*/ 	.word	0x0000c3f0


	//   ....[154]....
        /*06f8*/ 	.word	0x0000c4b0


	//   ....[155]....
        /*06fc*/ 	.word	0x0000c500


	//   ....[156]....
        /*0700*/ 	.word	0x0000c550


	//   ....[157]....
        /*0704*/ 	.word	0x0000c5c0


	//   ....[158]....
        /*0708*/ 	.word	0x0000c650


	//   ....[159]....
        /*070c*/ 	.word	0x0000c6d0


	//   ....[160]....
        /*0710*/ 	.word	0x0000c720


	//   ....[161]....
        /*0714*/ 	.word	0x0000c790


	//   ....[162]....
        /*0718*/ 	.word	0x0000c820


	//   ....[163]....
        /*071c*/ 	.word	0x0000c8a0


	//   ....[164]....
        /*0720*/ 	.word	0x0000c8f0


	//   ....[165]....
        /*0724*/ 	.word	0x0000c960


	//   ....[166]....
        /*0728*/ 	.word	0x0000c9f0


	//   ....[167]....
        /*072c*/ 	.word	0x0000ca70


	//   ....[168]....
        /*0730*/ 	.word	0x0000cac0


	//   ....[169]....
        /*0734*/ 	.word	0x0000cb30


	//   ....[170]....
        /*0738*/ 	.word	0x0000cbc0


	//   ....[171]....
        /*073c*/ 	.word	0x0000cc40


	//   ....[172]....
        /*0740*/ 	.word	0x0000cc90


	//   ....[173]....
        /*0744*/ 	.word	0x0000cd00


	//   ....[174]....
        /*0748*/ 	.word	0x0000cd80


	//   ....[175]....
        /*074c*/ 	.word	0x0000ce10


	//   ....[176]....
        /*0750*/ 	.word	0x0000cea0


	//   ....[177]....
        /*0754*/ 	.word	0x0000cf50


	//   ....[178]....
        /*0758*/ 	.word	0x0000cfa0


	//   ....[179]....
        /*075c*/ 	.word	0x0000cff0


	//   ....[180]....
        /*0760*/ 	.word	0x0000d060


	//   ....[181]....
        /*0764*/ 	.word	0x0000d0f0


	//   ....[182]....
        /*0768*/ 	.word	0x0000d170


	//   ....[183]....
        /*076c*/ 	.word	0x0000d1c0


	//   ....[184]....
        /*0770*/ 	.word	0x0000d230


	//   ....[185]....
        /*0774*/ 	.word	0x0000d2c0


	//   ....[186]....
        /*0778*/ 	.word	0x0000d340


	//   ....[187]....
        /*077c*/ 	.word	0x0000d390


	//   ....[188]....
        /*0780*/ 	.word	0x0000d400


	//   ....[189]....
        /*0784*/ 	.word	0x0000d490


	//   ....[190]....
        /*0788*/ 	.word	0x0000d510


	//   ....[191]....
        /*078c*/ 	.word	0x0000d560


	//   ....[192]....
        /*0790*/ 	.word	0x0000d5d0


	//   ....[193]....
        /*0794*/ 	.word	0x0000d660


	//   ....[194]....
        /*0798*/ 	.word	0x0000d6e0


	//   ....[195]....
        /*079c*/ 	.word	0x0000d730


	//   ....[196]....
        /*07a0*/ 	.word	0x0000d7a0


	//   ....[197]....
        /*07a4*/ 	.word	0x0000d820


	//   ....[198]....
        /*07a8*/ 	.word	0x0000d8b0


	//   ....[199]....
        /*07ac*/ 	.word	0x0000d940


	//   ....[200]....
        /*07b0*/ 	.word	0x0000da00


	//   ....[201]....
        /*07b4*/ 	.word	0x0000da50


	//   ....[202]....
        /*07b8*/ 	.word	0x0000daa0


	//   ....[203]....
        /*07bc*/ 	.word	0x0000db10


	//   ....[204]....
        /*07c0*/ 	.word	0x0000dba0


	//   ....[205]....
        /*07c4*/ 	.word	0x0000dc20


	//   ....[206]....
        /*07c8*/ 	.word	0x0000dc70


	//   ....[207]....
        /*07cc*/ 	.word	0x0000dce0


	//   ....[208]....
        /*07d0*/ 	.word	0x0000dd70


	//   ....[209]....
        /*07d4*/ 	.word	0x0000ddf0


	//   ....[210]....
        /*07d8*/ 	.word	0x0000de40


	//   ....[211]....
        /*07dc*/ 	.word	0x0000deb0


	//   ....[212]....
        /*07e0*/ 	.word	0x0000df40


	//   ....[213]....
        /*07e4*/ 	.word	0x0000dfc0


	//   ....[214]....
        /*07e8*/ 	.word	0x0000e010


	//   ....[215]....
        /*07ec*/ 	.word	0x0000e080


	//   ....[216]....
        /*07f0*/ 	.word	0x0000e110


	//   ....[217]....
        /*07f4*/ 	.word	0x0000e190


	//   ....[218]....
        /*07f8*/ 	.word	0x0000e1e0


	//   ....[219]....
        /*07fc*/ 	.word	0x0000e250


	//   ....[220]....
        /*0800*/ 	.word	0x0000e2c0


	//   ....[221]....
        /*0804*/ 	.word	0x0000e340


	//   ....[222]....
        /*0808*/ 	.word	0x0000e3c0


	//   ....[223]....
        /*080c*/ 	.word	0x0000e470


	//   ....[224]....
        /*0810*/ 	.word	0x0000e4c0


	//   ....[225]....
        /*0814*/ 	.word	0x0000e510


	//   ....[226]....
        /*0818*/ 	.word	0x0000e580


	//   ....[227]....
        /*081c*/ 	.word	0x0000e610


	//   ....[228]....
        /*0820*/ 	.word	0x0000e690


	//   ....[229]....
        /*0824*/ 	.word	0x0000e6e0


	//   ....[230]....
        /*0828*/ 	.word	0x0000e750


	//   ....[231]....
        /*082c*/ 	.word	0x0000e7e0


	//   ....[232]....
        /*0830*/ 	.word	0x0000e860


	//   ....[233]....
        /*0834*/ 	.word	0x0000e8b0


	//   ....[234]....
        /*0838*/ 	.word	0x0000e920


	//   ....[235]....
        /*083c*/ 	.word	0x0000e9b0


	//   ....[236]....
        /*0840*/ 	.word	0x0000ea30


	//   ....[237]....
        /*0844*/ 	.word	0x0000ea80


	//   ....[238]....
        /*0848*/ 	.word	0x0000eaf0


	//   ....[239]....
        /*084c*/ 	.word	0x0000eb80


	//   ....[240]....
        /*0850*/ 	.word	0x0000ec10


	//   ....[241]....
        /*0854*/ 	.word	0x0000ec60


	//   ....[242]....
        /*0858*/ 	.word	0x0000ecd0


	//   ....[243]....
        /*085c*/ 	.word	0x0000ed40


	//----- nvinfo : EIATTR_VRC_CTA_INIT_COUNT
	.align		4
.L_436:
        /*0860*/ 	.byte	0x02, 0x4a
	.zero		1
	.zero		1


	//----- nvinfo : EIATTR_EXIT_INSTR_OFFSETS
	.align		4
        /*0864*/ 	.byte	0x04, 0x1c
        /*0866*/ 	.short	(.L_438 - .L_437)


	//   ....[0]....
.L_437:
        /*0868*/ 	.word	0x000017a0


	//   ....[1]....
        /*086c*/ 	.word	0x00001a90


	//   ....[2]....
        /*0870*/ 	.word	0x00001c80


	//   ....[3]....
        /*0874*/ 	.word	0x00002310


	//   ....[4]....
        /*0878*/ 	.word	0x000023b0


	//   ....[5]....
        /*087c*/ 	.word	0x00004e60


	//   ....[6]....
        /*0880*/ 	.word	0x00005170


	//   ....[7]....
        /*0884*/ 	.word	0x00005380


	//   ....[8]....
        /*0888*/ 	.word	0x00005a20


	//   ....[9]....
        /*088c*/ 	.word	0x00005ac0


	//   ....[10]....
        /*0890*/ 	.word	0x00005af0


	//   ....[11]....
        /*0894*/ 	.word	0x00008490


	//   ....[12]....
        /*0898*/ 	.word	0x000085b0


	//   ....[13]....
        /*089c*/ 	.word	0x0000c1f0


	//   ....[14]....
        /*08a0*/ 	.word	0x0000c300


	//----- nvinfo : EIATTR_MAX_THREADS
	.align		4
.L_438:
        /*08a4*/ 	.byte	0x04, 0x05
        /*08a6*/ 	.short	(.L_440 - .L_439)
.L_439:
        /*08a8*/ 	.word	0x00000100
        /*08ac*/ 	.word	0x00000001
        /*08b0*/ 	.word	0x00000001


	//----- nvinfo : EIATTR_CRS_STACK_SIZE
	.align		4
.L_440:
        /*08b4*/ 	.byte	0x04, 0x1e
        /*08b6*/ 	.short	(.L_442 - .L_441)
.L_441:
        /*08b8*/ 	.word	0x00000000


	//----- nvinfo : EIATTR_CBANK_PARAM_SIZE
	.align		4
.L_442:
        /*08bc*/ 	.byte	0x03, 0x19
        /*08be*/ 	.short	0x0048


	//----- nvinfo : EIATTR_PARAM_CBANK
	.align		4
        /*08c0*/ 	.byte	0x04, 0x0a
        /*08c2*/ 	.short	(.L_444 - .L_443)
	.align		4
.L_443:
        /*08c4*/ 	.word	index@(.nv.constant0._ZN6thrust24THRUST_300001_SM_1000_NS8cuda_cub4core6detail13_kernel_agentINS1_15__reduce_by_key16ReduceByKeyAgentIPiPfS7_S8_N4cuda3std3__48equal_toIiEENSB_4plusIfEEPllEEJS7_S8_S7_S8_SG_N3cub18CUB_300001_SM_100024ReduceByKeyScanTileStateIflLb1EEESD_SF_llEEEvDpT0_)
        /*08c8*/ 	.short	0x0380
        /*08ca*/ 	.short	0x0048


	//----- nvinfo : EIATTR_SW_WAR
	.align		4
.L_444:
        /*08cc*/ 	.byte	0x04, 0x36
        /*08ce*/ 	.short	(.L_446 - .L_445)
.L_445:
        /*08d0*/ 	.word	0x00000008
.L_446:


//--------------------- .nv.info._ZN6thrust24THRUST_300001_SM_1000_NS8cuda_cub4core6detail13_kernel_agentINS1_15__reduce_by_key9InitAgentIN3cub18CUB_300001_SM_100024ReduceByKeyScanTileStateIflLb1EEElPlEEJSA_lSB_EEEvDpT0_ --------------------------
	.section	.nv.info._ZN6thrust24THRUST_300001_SM_1000_NS8cuda_cub4core6detail13_kernel_agentINS1_15__reduce_by_key9InitAgentIN3cub18CUB_300001_SM_100024ReduceByKeyScanTileStateIflLb1EEElPlEEJSA_lSB_EEEvDpT0_,"",@"SHT_CUDA_INFO"
	.sectionflags	@""
	.align	4


	//----- nvinfo : EIATTR_CUDA_API_VERSION
	.align		4
        /*0000*/ 	.byte	0x04, 0x37
        /*0002*/ 	.short	(.L_448 - .L_447)
.L_447:
        /*0004*/ 	.word	0x00000082


	//----- nvinfo : EIATTR_KPARAM_INFO
	.align		4
.L_448:
        /*0008*/ 	.byte	0x04, 0x17
        /*000a*/ 	.short	(.L_450 - .L_449)
.L_449:
        /*000c*/ 	.word	0x00000000
        /*0010*/ 	.short	0x0002
        /*0012*/ 	.short	0x0010
        /*0014*/ 	.byte	0x00, 0xf5, 0x21, 0x00


	//----- nvinfo : EIATTR_KPARAM_INFO
	.align		4
.L_450:
        /*0018*/ 	.byte	0x04, 0x17
        /*001a*/ 	.short	(.L_452 - .L_451)
.L_451:
        /*001c*/ 	.word	0x00000000
        /*0020*/ 	.short	0x0001
        /*0022*/ 	.short	0x0008
        /*0024*/ 	.byte	0x00, 0xf0, 0x21, 0x00


	//----- nvinfo : EIATTR_KPARAM_INFO
	.align		4
.L_452:
        /*0028*/ 	.byte	0x04, 0x17
        /*002a*/ 	.short	(.L_454 - .L_453)
.L_453:
        /*002c*/ 	.word	0x00000000
        /*0030*/ 	.short	0x0000
        /*0032*/ 	.short	0x0000
        /*0034*/ 	.byte	0x00, 0xf0, 0x21, 0x00


	//----- nvinfo : EIATTR_SPARSE_MMA_MASK
	.align		4
.L_454:
        /*0038*/ 	.byte	0x03, 0x50
        /*003a*/ 	.short	0x0000


	//----- nvinfo : EIATTR_MAXREG_COUNT
	.align		4
        /*003c*/ 	.byte	0x03, 0x1b
        /*003e*/ 	.short	0x00ff


	//----- nvinfo : EIATTR_MERCURY_ISA_VERSION
	.align		4
        /*0040*/ 	.byte	0x03, 0x5f
        /*0042*/ 	.short	0x0101


	//----- nvinfo : EIATTR_VRC_CTA_INIT_COUNT
	.align		4
        /*0044*/ 	.byte	0x02, 0x4a
	.zero		1
	.zero		1


	//----- nvinfo : EIATTR_EXIT_INSTR_OFFSETS
	.align		4
        /*0048*/ 	.byte	0x04, 0x1c
        /*004a*/ 	.short	(.L_456 - .L_455)


	//   ....[0]....
.L_455:
        /*004c*/ 	.word	0x00000140


	//   ....[1]....
        /*0050*/ 	.word	0x00000170


	//----- nvinfo : EIATTR_MAX_THREADS
	.align		4
.L_456:
        /*0054*/ 	.byte	0x04, 0x05
        /*0056*/ 	.short	(.L_458 - .L_457)
.L_457:
        /*0058*/ 	.word	0x00000080
        /*005c*/ 	.word	0x00000001
        /*0060*/ 	.word	0x00000001


	//----- nvinfo : EIATTR_CBANK_PARAM_SIZE
	.align		4
.L_458:
        /*0064*/ 	.byte	0x03, 0x19
        /*0066*/ 	.short	0x0018


	//----- nvinfo : EIATTR_PARAM_CBANK
	.align		4
        /*0068*/ 	.byte	0x04, 0x0a
        /*006a*/ 	.short	(.L_460 - .L_459)
	.align		4
.L_459:
        /*006c*/ 	.word	index@(.nv.constant0._ZN6thrust24THRUST_300001_SM_1000_NS8cuda_cub4core6detail13_kernel_agentINS1_15__reduce_by_key9InitAgentIN3cub18CUB_300001_SM_100024ReduceByKeyScanTileStateIflLb1EEElPlEEJSA_lSB_EEEvDpT0_)
        /*0070*/ 	.short	0x0380
        /*0072*/ 	.short	0x0018


	//----- nvinfo : EIATTR_SW_WAR
	.align		4
.L_460:
        /*0074*/ 	.byte	0x04, 0x36
        /*0076*/ 	.short	(.L_462 - .L_461)
.L_461:
        /*0078*/ 	.word	0x00000008
.L_462:


//--------------------- .nv.info._ZN6thrust24THRUST_300001_SM_1000_NS8cuda_cub4core6detail13_kernel_agentINS1_15__reduce_by_key16ReduceByKeyAgentIPiPfS7_S8_N4cuda3std3__48equal_toIiEENSB_4plusIfEES7_iEEJS7_S8_S7_S8_S7_N3cub18CUB_300001_SM_100024ReduceByKeyScanTileStateIfiLb1EEESD_SF_iiEEEvDpT0_ --------------------------
	.section	.nv.info._ZN6thrust24THRUST_300001_SM_1000_NS8cuda_cub4core6detail13_kernel_agentINS1_15__reduce_by_key16ReduceByKeyAgentIPiPfS7_S8_N4cuda3std3__48equal_toIiEENSB_4plusIfEES7_iEEJS7_S8_S7_S8_S7_N3cub18CUB_300001_SM_100024ReduceByKeyScanTileStateIfiLb1EEESD_SF_iiEEEvDpT0_,"",@"SHT_CUDA_INFO"
	.sectionflags	@""
	.align	4


	//----- nvinfo : EIATTR_CUDA_API_VERSION
	.align		4
        /*0000*/ 	.byte	0x04, 0x37
        /*0002*/ 	.short	(.L_464 - .L_463)
.L_463:
        /*0004*/ 	.word	0x00000082


	//----- nvinfo : EIATTR_KPARAM_INFO
	.align		4
.L_464:
        /*0008*/ 	.byte	0x04, 0x17
        /*000a*/ 	.short	(.L_466 - .L_465)
.L_465:
        /*000c*/ 	.word	0x00000000
        /*0010*/ 	.short	0x0009
        /*0012*/ 	.short	0x0038
        /*0014*/ 	.byte	0x00, 0xf0, 0x11, 0x00


	//----- nvinfo : EIATTR_KPARAM_INFO
	.align		4
.L_466:
        /*0018*/ 	.byte	0x04, 0x17
        /*001a*/ 	.short	(.L_468 - .L_467)
.L_467:
        /*001c*/ 	.word	0x00000000
        /*0020*/ 	.short	0x0008
        /*0022*/ 	.short	0x0034
        /*0024*/ 	.byte	0x00, 0xf0, 0x11, 0x00


	//----- nvinfo : EIATTR_KPARAM_INFO
	.align		4
.L_468:
        /*0028*/ 	.byte	0x04, 0x17
        /*002a*/ 	.short	(.L_470 - .L_469)
.L_469:
        /*002c*/ 	.word	0x00000000
        /*0030*/ 	.short	0x0007
        /*0032*/ 	.short	0x0031
        /*0034*/ 	.byte	0x00, 0xf0, 0x05, 0x00


	//----- nvinfo : EIATTR_KPARAM_INFO
	.align		4
.L_470:
        /*0038*/ 	.byte	0x04, 0x17
        /*003a*/ 	.short	(.L_472 - .L_471)
.L_471:
        /*003c*/ 	.word	0x00000000
        /*0040*/ 	.short	0x0006
        /*0042*/ 	.short	0x0030
        /*0044*/ 	.byte	0x00, 0xf0, 0x05, 0x00


	//----- nvinfo : EIATTR_KPARAM_INFO
	.align		4
.L_472:
        /*0048*/ 	.byte	0x04, 0x17
        /*004a*/ 	.short	(.L_474 - .L_473)
.L_473:
        /*004c*/ 	.word	0x00000000
        /*0050*/ 	.short	0x0005
        /*0052*/ 	.short	0x0028
        /*0054*/ 	.byte	0x00, 0xf0, 0x21, 0x00


	//----- nvinfo : EIATTR_KPARAM_INFO
	.align		4
.L_474:
        /*0058*/ 	.byte	0x04, 0x17
        /*005a*/ 	.short	(.L_476 - .L_475)
.L_475:
        /*005c*/ 	.word	0x00000000
        /*0060*/ 	.short	0x0004
        /*0062*/ 	.short	0x0020
        /*0064*/ 	.byte	0x00, 0xf5, 0x21, 0x00


	//----- nvinfo : EIATTR_KPARAM_INFO
	.align		4
.L_476:
        /*0068*/ 	.byte	0x04, 0x17
        /*006a*/ 	.short	(.L_478 - .L_477)
.L_477:
        /*006c*/ 	.word	0x00000000
        /*0070*/ 	.short	0x0003
        /*0072*/ 	.short	0x0018
        /*0074*/ 	.byte	0x00, 0xf5, 0x21, 0x00


	//----- nvinfo : EIATTR_KPARAM_INFO
	.align		4
.L_478:
        /*0078*/ 	.byte	0x04, 0x17
        /*007a*/ 	.short	(.L_480 - .L_479)
.L_479:
        /*007c*/ 	.word	0x00000000
        /*0080*/ 	.short	0x0002
        /*0082*/ 	.short	0x0010
        /*0084*/ 	.byte	0x00, 0xf5, 0x21, 0x00


	//----- nvinfo : EIATTR_KPARAM_INFO
	.align		4
.L_480:
        /*0088*/ 	.byte	0x04, 0x17
        /*008a*/ 	.short	(.L_482 - .L_481)
.L_481:
        /*008c*/ 	.word	0x00000000
        /*0090*/ 	.short	0x0001
        /*0092*/ 	.short	0x0008
        /*0094*/ 	.byte	0x00, 0xf5, 0x21, 0x00


	//----- nvinfo : EIATTR_KPARAM_INFO
	.align		4
.L_482:
        /*0098*/ 	.byte	0x04, 0x17
        /*009a*/ 	.short	(.L_484 - .L_483)
.L_483:
        /*009c*/ 	.word	0x00000000
        /*00a0*/ 	.short	0x0000
        /*00a2*/ 	.short	0x0000
        /*00a4*/ 	.byte	0x00, 0xf5, 0x21, 0x00


	//----- nvinfo : EIATTR_SPARSE_MMA_MASK
	.align		4
.L_484:
        /*00a8*/ 	.byte	0x03, 0x50
        /*00aa*/ 	.short	0x0000


	//----- nvinfo : EIATTR_MAXREG_COUNT
	.align		4
        /*00ac*/ 	.byte	0x03, 0x1b
        /*00ae*/ 	.short	0x00ff


	//----- nvinfo : EIATTR_NUM_BARRIERS
	.align		4
        /*00b0*/ 	.byte	0x02, 0x4c
        /*00b2*/ 	.byte	0x01
	.zero		1


	//----- nvinfo : EIATTR_MERCURY_ISA_VERSION
	.align		4
        /*00b4*/ 	.byte	0x03, 0x5f
        /*00b6*/ 	.short	0x0101


	//----- nvinfo : EIATTR_COOP_GROUP_MASK_REGIDS
	.align		4
        /*00b8*/ 	.byte	0x04, 0x29
        /*00ba*/ 	.short	(.L_486 - .L_485)


	//   ....[0]....
.L_485:
        /*00bc*/ 	.word	0xffffffff


	//   ....[1]....
        /*00c0*/ 	.word	0xffffffff


	//   ....[2]....
        /*00c4*/ 	.word	0xffffffff


	//   ....[3]....
        /*00c8*/ 	.word	0xffffffff


	//   ....[4]....
        /*00cc*/ 	.word	0xffffffff


	//   ....[5]....
        /*00d0*/ 	.word	0xffffffff


	//   ....[6]....
        /*00d4*/ 	.word	0xffffffff


	//   ....[7]....
        /*00d8*/ 	.word	0xffffffff


	//   ....[8]....
        /*00dc*/ 	.word	0xffffffff


	//   ....[9]....
        /*00e0*/ 	.word	0xffffffff


	//   ....[10]....
        /*00e4*/ 	.word	0xffffffff


	//   ....[11]....
        /*00e8*/ 	.word	0xffffffff


	//   ....[12]....
        /*00ec*/ 	.word	0xffffffff


	//   ....[13]....
        /*00f0*/ 	.word	0xffffffff


	//   ....[14]....
        /*00f4*/ 	.word	0xffffffff


	//   ....[15]....
        /*00f8*/ 	.word	0xffffffff


	//   ....[16]....
        /*00fc*/ 	.word	0xffffffff


	//   ....[17]....
        /*0100*/ 	.word	0xffffffff


	//   ....[18]....
        /*0104*/ 	.word	0xffffffff


	//   ....[19]....
        /*0108*/ 	.word	0xffffffff


	//   ....[20]....
        /*010c*/ 	.word	0xffffffff


	//   ....[21]....
        /*0110*/ 	.word	0xffffffff


	//   ....[22]....
        /*0114*/ 	.word	0xffffffff


	//   ....[23]....
        /*0118*/ 	.word	0xffffffff


	//   ....[24]....
        /*011c*/ 	.word	0xffffffff


	//   ....[25]....
        /*0120*/ 	.word	0xffffffff


	//   ....[26]....
        /*0124*/ 	.word	0xffffffff


	//   ....[27]....
        /*0128*/ 	.word	0xffffffff


	//   ....[28]....
        /*012c*/ 	.word	0xffffffff


	//   ....[29]....
        /*0130*/ 	.word	0xffffffff


	//   ....[30]....
        /*0134*/ 	.word	0xffffffff


	//   ....[31]....
        /*0138*/ 	.word	0xffffffff


	//   ....[32]....
        /*013c*/ 	.word	0xffffffff


	//   ....[33]....
        /*0140*/ 	.word	0xffffffff


	//   ....[34]....
        /*0144*/ 	.word	0xffffffff


	//   ....[35]....
        /*0148*/ 	.word	0xffffffff


	//   ....[36]....
        /*014c*/ 	.word	0xffffffff


	//   ....[37]....
        /*0150*/ 	.word	0xffffffff


	//   ....[38]....
        /*0154*/ 	.word	0xffffffff


	//   ....[39]....
        /*0158*/ 	.word	0xffffffff


	//   ....[40]....
        /*015c*/ 	.word	0xffffffff


	//   ....[41]....
        /*0160*/ 	.word	0xffffffff


	//   ....[42]....
        /*0164*/ 	.word	0xffffffff


	//   ....[43]....
        /*0168*/ 	.word	0xffffffff


	//   ....[44]....
        /*016c*/ 	.word	0xffffffff


	//   ....[45]....
        /*0170*/ 	.word	0xffffffff


	//   ....[46]....
        /*0174*/ 	.word	0xffffffff


	//   ....[47]....
        /*0178*/ 	.word	0xffffffff


	//   ....[48]....
        /*017c*/ 	.word	0xffffffff


	//   ....[49]....
        /*0180*/ 	.word	0xffffffff


	//   ....[50]....
        /*0184*/ 	.word	0xffffffff


	//   ....[51]....
        /*0188*/ 	.word	0xffffffff


	//   ....[52]....
        /*018c*/ 	.word	0xffffffff


	//   ....[53]....
        /*0190*/ 	.word	0xffffffff


	//   ....[54]....
        /*0194*/ 	.word	0xffffffff


	//   ....[55]....
        /*0198*/ 	.word	0xffffffff


	//   ....[56]....
        /*019c*/ 	.word	0xffffffff


	//   ....[57]....
        /*01a0*/ 	.word	0xffffffff


	//   ....[58]....
        /*01a4*/ 	.word	0xffffffff


	//   ....[59]....
        /*01a8*/ 	.word	0xffffffff


	//   ....[60]....
        /*01ac*/ 	.word	0xffffffff


	//   ....[61]....
        /*01b0*/ 	.word	0xffffffff


	//   ....[62]....
        /*01b4*/ 	.word	0xffffffff


	//   ....[63]....
        /*01b8*/ 	.word	0xffffffff


	//   ....[64]....
        /*01bc*/ 	.word	0xffffffff


	//   ....[65]....
        /*01c0*/ 	.word	0xffffffff


	//   ....[66]....
        /*01c4*/ 	.word	0xffffffff


	//   ....[67]....
        /*01c8*/ 	.word	0xffffffff


	//   ....[68]....
        /*01cc*/ 	.word	0xffffffff


	//   ....[69]....
        /*01d0*/ 	.word	0xffffffff


	//   ....[70]....
        /*01d4*/ 	.word	0xffffffff


	//   ....[71]....
        /*01d8*/ 	.word	0xffffffff


	//   ....[72]....
        /*01dc*/ 	.word	0xffffffff


	//   ....[73]....
        /*01e0*/ 	.word	0xffffffff


	//   ....[74]....
        /*01e4*/ 	.word	0xffffffff


	//   ....[75]....
        /*01e8*/ 	.word	0xffffffff


	//   ....[76]....
        /*01ec*/ 	.word	0xffffffff


	//   ....[77]....
        /*01f0*/ 	.word	0xffffffff


	//   ....[78]....
        /*01f4*/ 	.word	0xffffffff


	//   ....[79]....
        /*01f8*/ 	.word	0xffffffff


	//   ....[80]....
        /*01fc*/ 	.word	0xffffffff


	//   ....[81]....
        /*0200*/ 	.word	0xffffffff


	//   ....[82]....
        /*0204*/ 	.word	0xffffffff


	//   ....[83]....
        /*0208*/ 	.word	0xffffffff


	//   ....[84]....
        /*020c*/ 	.word	0xffffffff


	//   ....[85]....
        /*0210*/ 	.word	0xffffffff


	//   ....[86]....
        /*0214*/ 	.word	0xffffffff


	//   ....[87]....
        /*0218*/ 	.word	0xffffffff


	//   ....[88]....
        /*021c*/ 	.word	0xffffffff


	//   ....[89]....
        /*0220*/ 	.word	0xffffffff


	//   ....[90]....
        /*0224*/ 	.word	0xffffffff


	//   ....[91]....
        /*0228*/ 	.word	0xffffffff


	//   ....[92]....
        /*022c*/ 	.word	0xffffffff


	//   ....[93]....
        /*0230*/ 	.word	0xffffffff


	//   ....[94]....
        /*0234*/ 	.word	0xffffffff


	//   ....[95]....
        /*0238*/ 	.word	0xffffffff


	//   ....[96]....
        /*023c*/ 	.word	0xffffffff


	//   ....[97]....
        /*0240*/ 	.word	0xffffffff


	//   ....[98]....
        /*0244*/ 	.word	0xffffffff


	//   ....[99]....
        /*0248*/ 	.word	0xffffffff


	//   ....[100]....
        /*024c*/ 	.word	0xffffffff


	//   ....[101]....
        /*0250*/ 	.word	0xffffffff


	//   ....[102]....
        /*0254*/ 	.word	0xffffffff


	//   ....[103]....
        /*0258*/ 	.word	0xffffffff


	//   ....[104]....
        /*025c*/ 	.word	0xffffffff


	//   ....[105]....
        /*0260*/ 	.word	0xffffffff


	//   ....[106]....
        /*0264*/ 	.word	0xffffffff


	//   ....[107]....
        /*0268*/ 	.word	0xffffffff


	//   ....[108]....
        /*026c*/ 	.word	0x05000014


	//   ....[109]....
        /*0270*/ 	.word	0x05000014


	//   ....[110]....
        /*0274*/ 	.word	0x05000014


	//   ....[111]....
        /*0278*/ 	.word	0x05000014


	//   ....[112]....
        /*027c*/ 	.word	0x05000014


	//   ....[113]....
        /*0280*/ 	.word	0x05000014


	//   ....[114]....
        /*0284*/ 	.word	0x05000014


	//   ....[115]....
        /*0288*/ 	.word	0x05000014


	//   ....[116]....
        /*028c*/ 	.word	0x05000014


	//   ....[117]....
        /*0290*/ 	.word	0x05000014


	//   ....[118]....
        /*0294*/ 	.word	0x05000014


	//   ....[119]....
        /*0298*/ 	.word	0x05000014


	//   ....[120]....
        /*029c*/ 	.word	0x05000014


	//   ....[121]....
        /*02a0*/ 	.word	0x05000014


	//   ....[122]....
        /*02a4*/ 	.word	0x05000014


	//   ....[123]....
        /*02a8*/ 	.word	0x05000014


	//   ....[124]....
        /*02ac*/ 	.word	0x05000014


	//   ....[125]....
        /*02b0*/ 	.word	0x05000014


	//   ....[126]....
        /*02b4*/ 	.word	0x05000014


	//   ....[127]....
        /*02b8*/ 	.word	0x05000014


	//   ....[128]....
        /*02bc*/ 	.word	0x05000014


	//   ....[129]....
        /*02c0*/ 	.word	0x05000014


	//   ....[130]....
        /*02c4*/ 	.word	0x05000014


	//   ....[131]....
        /*02c8*/ 	.word	0x05000014


	//   ....[132]....
        /*02cc*/ 	.word	0x05000014


	//   ....[133]....
        /*02d0*/ 	.word	0x05000014


	//   ....[134]....
        /*02d4*/ 	.word	0x05000014


	//   ....[135]....
        /*02d8*/ 	.word	0x05000014


	//   ....[136]....
        /*02dc*/ 	.word	0x05000014


	//   ....[137]....
        /*02e0*/ 	.word	0x05000014


	//   ....[138]....
        /*02e4*/ 	.word	0x05000014


	//   ....[139]....
        /*02e8*/ 	.word	0x05000014


	//   ....[140]....
        /*02ec*/ 	.word	0x05000014


	//   ....[141]....
        /*02f0*/ 	.word	0x05000014


	//   ....[142]....
        /*02f4*/ 	.word	0x05000014


	//   ....[143]....
        /*02f8*/ 	.word	0x05000014


	//   ....[144]....
        /*02fc*/ 	.word	0x05000014


	//   ....[145]....
        /*0300*/ 	.word	0x05000014


	//   ....[146]....
        /*0304*/ 	.word	0x05000014


	//   ....[147]....
        /*0308*/ 	.word	0x05000014


	//   ....[148]....
        /*030c*/ 	.word	0x05000014


	//   ....[149]....
        /*0310*/ 	.word	0x05000014


	//   ....[150]....
        /*0314*/ 	.word	0x05000014


	//   ....[151]....
        /*0318*/ 	.word	0x05000014


	//   ....[152]....
        /*031c*/ 	.word	0x05000014


	//   ....[153]....
        /*0320*/ 	.word	0x05000014


	//   ....[154]....
        /*0324*/ 	.word	0x05000014


	//   ....[155]....
        /*0328*/ 	.word	0x05000014


	//   ....[156]....
        /*032c*/ 	.word	0x05000014


	//   ....[157]....
        /*0330*/ 	.word	0x05000014


	//   ....[158]....
        /*0334*/ 	.word	0x05000014


	//   ....[159]....
        /*0338*/ 	.word	0x05000014


	//----- nvinfo : EIATTR_COOP_GROUP_INSTR_OFFSETS
	.align		4
.L_486:
        /*033c*/ 	.byte	0x04, 0x28
        /*033e*/ 	.short	(.L_488 - .L_487)


	//   ....[0]....
.L_487:
        /*0340*/ 	.word	0x000003a0


	//   ....[1]....
        /*0344*/ 	.word	0x00000550


	//   ....[2]....
        /*0348*/ 	.word	0x00000860


	//   ....[3]....
        /*034c*/ 	.word	0x000008c0


	//   ....[4]....
        /*0350*/ 	.word	0x000008f0


	//   ....[5]....
        /*0354*/ 	.word	0x00000960


	//   ....[6]....
        /*0358*/ 	.word	0x00000970


	//   ....[7]....
        /*035c*/ 	.word	0x000009c0


	//   ....[8]....
        /*0360*/ 	.word	0x00000a00


	//   ....[9]....
        /*0364*/ 	.word	0x00000a60


	//   ....[10]....
        /*0368*/ 	.word	0x00000a70


	//   ....[11]....
        /*036c*/ 	.word	0x00000ab0


	//   ....[12]....
        /*0370*/ 	.word	0x00000c80


	//   ....[13]....
        /*0374*/ 	.word	0x00000d00


	//   ....[14]....
        /*0378*/ 	.word	0x000024f0


	//   ....[15]....
        /*037c*/ 	.word	0x00002660


	//   ....[16]....
        /*0380*/ 	.word	0x000029d0


	//   ....[17]....
        /*0384*/ 	.word	0x000029f0


	//   ....[18]....
        /*0388*/ 	.word	0x00002a70


	//   ....[19]....
        /*038c*/ 	.word	0x00002a90


	//   ....[20]....
        /*0390*/ 	.word	0x00002af0


	//   ....[21]....
        /*0394*/ 	.word	0x00002b10


	//   ....[22]....
        /*0398*/ 	.word	0x00002b70


	//   ....[23]....
        /*039c*/ 	.word	0x00002b90


	//   ....[24]....
        /*03a0*/ 	.word	0x00002bf0


	//   ....[25]....
        /*03a4*/ 	.word	0x00002c10


	//   ....[26]....
        /*03a8*/ 	.word	0x00002ca0


	//   ....[27]....
        /*03ac*/ 	.word	0x00002d40


	//   ....[28]....
        /*03b0*/ 	.word	0x000031a0


	//   ....[29]....
        /*03b4*/ 	.word	0x00003210


	//   ....[30]....
        /*03b8*/ 	.word	0x000032b0


	//   ....[31]....
        /*03bc*/ 	.word	0x000032d0


	//   ....[32]....
        /*03c0*/ 	.word	0x00003340


	//   ....[33]....
        /*03c4*/ 	.word	0x00003370


	//   ....[34]....
        /*03c8*/ 	.word	0x000033c0


	//   ....[35]....
        /*03cc*/ 	.word	0x00003400


	//   ....[36]....
        /*03d0*/ 	.word	0x00003450


	//   ....[37]....
        /*03d4*/ 	.word	0x00003490


	//   ....[38]....
        /*03d8*/ 	.word	0x000034e0


	//   ....[39]....
        /*03dc*/ 	.word	0x00003510


	//   ....[40]....
        /*03e0*/ 	.word	0x00003560


	//   ....[41]....
        /*03e4*/ 	.word	0x00003650


	//   ....[42]....
        /*03e8*/ 	.word	0x000036b0


	//   ....[43]....
        /*03ec*/ 	.word	0x00003740


	//   ....[44]....
        /*03f0*/ 	.word	0x00003760


	//   ....[45]....
        /*03f4*/ 	.word	0x000037d0


	//   ....[46]....
        /*03f8*/ 	.word	0x00003800


	//   ....[47]....
        /*03fc*/ 	.word	0x00003860


	//   ....[48]....
        /*0400*/ 	.word	0x00003890


	//   ....[49]....
        /*0404*/ 	.word	0x000038f0


	//   ....[50]....
        /*0408*/ 	.word	0x00003920


	//   ....[51]....
        /*040c*/ 	.word	0x00003990


	//   ....[52]....
        /*0410*/ 	.word	0x000039b0


	//   ....[53]....
        /*0414*/ 	.word	0x000039d0


	//   ....[54]....
        /*0418*/ 	.word	0x00005590


	//   ....[55]....
        /*041c*/ 	.word	0x000056e0


	//   ....[56]....
        /*0420*/ 	.word	0x00005ba0


	//   ....[57]....
        /*0424*/ 	.word	0x00005c00


	//   ....[58]....
        /*0428*/ 	.word	0x00005c30


	//   ....[59]....
        /*042c*/ 	.word	0x00005ca0


	//   ....[60]....
        /*0430*/ 	.word	0x00005cb0


	//   ....[61]....
        /*0434*/ 	.word	0x00005ce0


	//   ....[62]....
        /*0438*/ 	.word	0x00005d40


	//   ....[63]....
        /*043c*/ 	.word	0x00005da0


	//   ....[64]....
        /*0440*/ 	.word	0x00005db0


	//   ....[65]....
        /*0444*/ 	.word	0x00005df0


	//   ....[66]....
        /*0448*/ 	.word	0x000060a0


	//   ....[67]....
        /*044c*/ 	.word	0x00006150


	//   ....[68]....
        /*0450*/ 	.word	0x00007b90


	//   ....[69]....
        /*0454*/ 	.word	0x00007ce0


	//   ....[70]....
        /*0458*/ 	.word	0x00008180


	//   ....[71]....
        /*045c*/ 	.word	0x00008190


	//   ....[72]....
        /*0460*/ 	.word	0x00008200


	//   ....[73]....
        /*0464*/ 	.word	0x00008210


	//   ....[74]....
        /*0468*/ 	.word	0x00008280


	//   ....[75]....
        /*046c*/ 	.word	0x00008290


	//   ....[76]....
        /*0470*/ 	.word	0x00008300


	//   ....[77]....
        /*0474*/ 	.word	0x00008310


	//   ....[78]....
        /*0478*/ 	.word	0x00008380


	//   ....[79]....
        /*047c*/ 	.word	0x00008390


	//   ....[80]....
        /*0480*/ 	.word	0x00008550


	//   ....[81]....
        /*0484*/ 	.word	0x00008680


	//   ....[82]....
        /*0488*/ 	.word	0x00008970


	//   ....[83]....
        /*048c*/ 	.word	0x000089e0


	//   ....[84]....
        /*0490*/ 	.word	0x00008a50


	//   ....[85]....
        /*0494*/ 	.word	0x00008a70


	//   ....[86]....
        /*0498*/ 	.word	0x00008af0


	//   ....[87]....
        /*049c*/ 	.word	0x00008b10


	//   ....[88]....
        /*04a0*/ 	.word	0x00008b60


	//   ....[89]....
        /*04a4*/ 	.word	0x00008ba0


	//   ....[90]....
        /*04a8*/ 	.word	0x00008bf0


	//   ....[91]....
        /*04ac*/ 	.word	0x00008c30


	//   ....[92]....
        /*04b0*/ 	.word	0x00008c90


	//   ....[93]....
        /*04b4*/ 	.word	0x00008cc0


	//   ....[94]....
        /*04b8*/ 	.word	0x00008d10


	//   ....[95]....
        /*04bc*/ 	.word	0x00008e30


	//   ....[96]....
        /*04c0*/ 	.word	0x00008e90


	//   ....[97]....
        /*04c4*/ 	.word	0x00008f10


	//   ....[98]....
        /*04c8*/ 	.word	0x00008f30


	//   ....[99]....
        /*04cc*/ 	.word	0x00008fa0


	//   ....[100]....
        /*04d0*/ 	.word	0x00008fd0


	//   ....[101]....
        /*04d4*/ 	.word	0x00009030


	//   ....[102]....
        /*04d8*/ 	.word	0x00009060


	//   ....[103]....
        /*04dc*/ 	.word	0x000090b0


	//   ....[104]....
        /*04e0*/ 	.word	0x000090f0


	//   ....[105]....
        /*04e4*/ 	.word	0x00009150


	//   ....[106]....
        /*04e8*/ 	.word	0x00009180


	//   ....[107]....
        /*04ec*/ 	.word	0x000091a0


	//   ....[108]....
        /*04f0*/ 	.word	0x0000a980


	//   ....[109]....
        /*04f4*/ 	.word	0x0000aa30


	//   ....[110]....
        /*04f8*/ 	.word	0x0000ab20


	//   ....[111]....
        /*04fc*/ 	.word	0x0000ab70


	//   ....[112]....
        /*0500*/ 	.word	0x0000ac40


	//   ....[113]....
        /*0504*/ 	.word	0x0000ac90


	//   ....[114]....
        /*0508*/ 	.word	0x0000ad50


	//   ....[115]....
        /*050c*/ 	.word	0x0000ada0


	//   ....[116]....
        /*0510*/ 	.word	0x0000ae60


	//   ....[117]....
        /*0514*/ 	.word	0x0000aeb0


	//   ....[118]....
        /*0518*/ 	.word	0x0000af70


	//   ....[119]....
        /*051c*/ 	.word	0x0000afc0


	//   ....[120]....
        /*0520*/ 	.word	0x0000aff0


	//   ....[121]....
        /*0524*/ 	.word	0x0000b100


	//   ....[122]....
        /*0528*/ 	.word	0x0000b1a0


	//   ....[123]....
        /*052c*/ 	.word	0x0000b280


	//   ....[124]....
        /*0530*/ 	.word	0x0000b2d0


	//   ....[125]....
        /*0534*/ 	.word	0x0000b3b0


	//   ....[126]....
        /*0538*/ 	.word	0x0000b410


	//   ....[127]....
        /*053c*/ 	.word	0x0000b480


	//   ....[128]....
        /*0540*/ 	.word	0x0000b530


	//   ....[129]....
        /*0544*/ 	.word	0x0000b590


	//   ....[130]....
        /*0548*/ 	.word	0x0000b620


	//   ....[131]....
        /*054c*/ 	.word	0x0000b6a0


	//   ....[132]....
        /*0550*/ 	.word	0x0000b730


	//   ....[133]....
        /*0554*/ 	.word	0x0000b760


	//   ....[134]....
        /*0558*/ 	.word	0x0000b850


	//   ....[135]....
        /*055c*/ 	.word	0x0000b900


	//   ....[136]....
        /*0560*/ 	.word	0x0000b9d0


	//   ....[137]....
        /*0564*/ 	.word	0x0000ba20


	//   ....[138]....
        /*0568*/ 	.word	0x0000bb00


	//   ....[139]....
        /*056c*/ 	.word	0x0000bb50


	//   ....[140]....
        /*0570*/ 	.word	0x0000bc00


	//   ....[141]....
        /*0574*/ 	.word	0x0000bc60


	//   ....[142]....
        /*0578*/ 	.word	0x0000bce0


	//   ....[143]....
        /*057c*/ 	.word	0x0000bd80


	//   ....[144]....
        /*0580*/ 	.word	0x0000bdf0


	//   ....[145]....
        /*0584*/ 	.word	0x0000be70


	//   ....[146]....
        /*0588*/ 	.word	0x0000bea0


	//   ....[147]....
        /*058c*/ 	.word	0x0000bfc0


	//   ....[148]....
        /*0590*/ 	.word	0x0000c060


	//   ....[149]....
        /*0594*/ 	.word	0x0000c140


	//   ....[150]....
        /*0598*/ 	.word	0x0000c190


	//   ....[151]....
        /*059c*/ 	.word	0x0000c270


	//   ....[152]....
        /*05a0*/ 	.word	0x0000c2c0


	//   ....[153]....
        /*05a4*/ 	.word	0x0000c360


	//   ....[154]....
        /*05a8*/ 	.word	0x0000c3f0


	//   ....[155]....
        /*05ac*/ 	.word	0x0000c450


	//   ....[156]....
        /*05b0*/ 	.word	0x0000c4e0


	//   ....[157]....
        /*05b4*/ 	.word	0x0000c560


	//   ....[158]....
        /*05b8*/ 	.word	0x0000c5e0


	//   ....[159]....
        /*05bc*/ 	.word	0x0000c610


	//----- nvinfo : EIATTR_VRC_CTA_INIT_COUNT
	.align		4
.L_488:
        /*05c0*/ 	.byte	0x02, 0x4a
	.zero		1
	.zero		1


	//----- nvinfo : EIATTR_EXIT_INSTR_OFFSETS
	.align		4
        /*05c4*/ 	.byte	0x04, 0x1c
        /*05c6*/ 	.short	(.L_490 - .L_489)


	//   ....[0]....
.L_489:
        /*05c8*/ 	.word	0x000012c0


	//   ....[1]....
        /*05cc*/ 	.word	0x00001560


	//   ....[2]....
        /*05d0*/ 	.word	0x00001ce0


	//   ....[3]....
        /*05d4*/ 	.word	0x00001db0


	//   ....[4]....
        /*05d8*/ 	.word	0x00002140


	//   ....[5]....
        /*05dc*/ 	.word	0x000021b0


	//   ....[6]....
        /*05e0*/ 	.word	0x00004150


	//   ....[7]....
        /*05e4*/ 	.word	0x00004320


	//   ....[8]....
        /*05e8*/ 	.word	0x00004ae0


	//   ....[9]....
        /*05ec*/ 	.word	0x00004bd0


	//   ....[10]....
        /*05f0*/ 	.word	0x00004f70


	//   ....[11]....
        /*05f4*/ 	.word	0x00004fe0


	//   ....[12]....
        /*05f8*/ 	.word	0x00005000


	//   ....[13]....
        /*05fc*/ 	.word	0x00007510


	//   ....[14]....
        /*0600*/ 	.word	0x000075c0


	//   ....[15]....
        /*0604*/ 	.word	0x0000a880


	//   ....[16]....
        /*0608*/ 	.word	0x0000a930


	//----- nvinfo : EIATTR_MAX_THREADS
	.align		4
.L_490:
        /*060c*/ 	.byte	0x04, 0x05
        /*060e*/ 	.short	(.L_492 - .L_491)
.L_491:
        /*0610*/ 	.word	0x00000100
        /*0614*/ 	.word	0x00000001
        /*0618*/ 	.word	0x00000001


	//----- nvinfo : EIATTR_CRS_STACK_SIZE
	.align		4
.L_492:
        /*061c*/ 	.byte	0x04, 0x1e
        /*061e*/ 	.short	(.L_494 - .L_493)
.L_493:
        /*0620*/ 	.word	0x00000000


	//----- nvinfo : EIATTR_CBANK_PARAM_SIZE
	.align		4
.L_494:
        /*0624*/ 	.byte	0x03, 0x19
        /*0626*/ 	.short	0x003c


	//----- nvinfo : EIATTR_PARAM_CBANK
	.align		4
        /*0628*/ 	.byte	0x04, 0x0a
        /*062a*/ 	.short	(.L_496 - .L_495)
	.align		4
.L_495:
        /*062c*/ 	.word	index@(.nv.constant0._ZN6thrust24THRUST_300001_SM_1000_NS8cuda_cub4core6detail13_kernel_agentINS1_15__reduce_by_key16ReduceByKeyAgentIPiPfS7_S8_N4cuda3std3__48equal_toIiEENSB_4plusIfEES7_iEEJS7_S8_S7_S8_S7_N3cub18CUB_300001_SM_100024ReduceByKeyScanTileStateIfiLb1EEESD_SF_iiEEEvDpT0_)
        /*0630*/ 	.short	0x0380
        /*0632*/ 	.short	0x003c


	//----- nvinfo : EIATTR_SW_WAR
	.align		4
.L_496:
        /*0634*/ 	.byte	0x04, 0x36
        /*0636*/ 	.short	(.L_498 - .L_497)
.L_497:
        /*0638*/ 	.word	0x00000008
.L_498:


//--------------------- .nv.info._ZN6thrust24THRUST_300001_SM_1000_NS8cuda_cub4core6detail13_kernel_agentINS1_15__reduce_by_key9InitAgentIN3cub18CUB_300001_SM_100024ReduceByKeyScanTileStateIfiLb1EEEiPiEEJSA_iSB_EEEvDpT0_ --------------------------
	.section	.nv.info._ZN6thrust24THRUST_300001_SM_1000_NS8cuda_cub4core6detail13_kernel_agentINS1_15__reduce_by_key9InitAgentIN3cub18CUB_300001_SM_100024ReduceByKeyScanTileStateIfiLb1EEEiPiEEJSA_iSB_EEEvDpT0_,"",@"SHT_CUDA_INFO"
	.sectionflags	@""
	.align	4


	//----- nvinfo : EIATTR_CUDA_API_VERSION
	.align		4
        /*0000*/ 	.byte	0x04, 0x37
        /*0002*/ 	.short	(.L_500 - .L_499)
.L_499:
        /*0004*/ 	.word	0x00000082


	//----- nvinfo : EIATTR_KPARAM_INFO
	.align		4
.L_500:
        /*0008*/ 	.byte	0x04, 0x17
        /*000a*/ 	.short	(.L_502 - .L_501)
.L_501:
        /*000c*/ 	.word	0x00000000
        /*0010*/ 	.short	0x0002
        /*0012*/ 	.short	0x0010
        /*0014*/ 	.byte	0x00, 0xf5, 0x21, 0x00


	//----- nvinfo : EIATTR_KPARAM_INFO
	.align		4
.L_502:
        /*0018*/ 	.byte	0x04, 0x17
        /*001a*/ 	.short	(.L_504 - .L_503)
.L_503:
        /*001c*/ 	.word	0x00000000
        /*0020*/ 	.short	0x0001
        /*0022*/ 	.short	0x0008
        /*0024*/ 	.byte	0x00, 0xf0, 0x11, 0x00


	//----- nvinfo : EIATTR_KPARAM_INFO
	.align		4
.L_504:
        /*0028*/ 	.byte	0x04, 0x17
        /*002a*/ 	.short	(.L_506 - .L_505)
.L_505:
        /*002c*/ 	.word	0x00000000
        /*0030*/ 	.short	0x0000
        /*0032*/ 	.short	0x0000
        /*0034*/ 	.byte	0x00, 0xf0, 0x21, 0x00


	//----- nvinfo : EIATTR_SPARSE_MMA_MASK
	.align		4
.L_506:
        /*0038*/ 	.byte	0x03, 0x50
        /*003a*/ 	.short	0x0000


	//----- nvinfo : EIATTR_MAXREG_COUNT
	.align		4
        /*003c*/ 	.byte	0x03, 0x1b
        /*003e*/ 	.short	0x00ff


	//----- nvinfo : EIATTR_MERCURY_ISA_VERSION
	.align		4
        /*0040*/ 	.byte	0x03, 0x5f
        /*0042*/ 	.short	0x0101


	//----- nvinfo : EIATTR_VRC_CTA_INIT_COUNT
	.align		4
        /*0044*/ 	.byte	0x02, 0x4a
	.zero		1
	.zero		1


	//----- nvinfo : EIATTR_EXIT_INSTR_OFFSETS
	.align		4
        /*0048*/ 	.byte	0x04, 0x1c
        /*004a*/ 	.short	(.L_508 - .L_507)


	//   ....[0]....
.L_507:
        /*004c*/ 	.word	0x00000140


	//   ....[1]....
        /*0050*/ 	.word	0x00000170


	//----- nvinfo : EIATTR_MAX_THREADS
	.align		4
.L_508:
        /*0054*/ 	.byte	0x04, 0x05
        /*0056*/ 	.short	(.L_510 - .L_509)
.L_509:
        /*0058*/ 	.word	0x00000080
        /*005c*/ 	.word	0x00000001
        /*0060*/ 	.word	0x00000001


	//----- nvinfo : EIATTR_CBANK_PARAM_SIZE
	.align		4
.L_510:
        /*0064*/ 	.byte	0x03, 0x19
        /*0066*/ 	.short	0x0018


	//----- nvinfo : EIATTR_PARAM_CBANK
	.align		4
        /*0068*/ 	.byte	0x04, 0x0a
        /*006a*/ 	.short	(.L_512 - .L_511)
	.align		4
.L_511:
        /*006c*/ 	.word	index@(.nv.constant0._ZN6thrust24THRUST_300001_SM_1000_NS8cuda_cub4core6detail13_kernel_agentINS1_15__reduce_by_key9InitAgentIN3cub18CUB_300001_SM_100024ReduceByKeyScanTileStateIfiLb1EEEiPiEEJSA_iSB_EEEvDpT0_)
        /*0070*/ 	.short	0x0380
        /*0072*/ 	.short	0x0018


	//----- nvinfo : EIATTR_SW_WAR
	.align		4
.L_512:
        /*0074*/ 	.byte	0x04, 0x36
        /*0076*/ 	.short	(.L_514 - .L_513)
.L_513:
        /*0078*/ 	.word	0x00000008
.L_514:


//--------------------- .nv.info._Z20set_prediction_valueP4nodePfii --------------------------
	.section	.nv.info._Z20set_prediction_valueP4nodePfii,"",@"SHT_CUDA_INFO"
	.sectionflags	@""
	.align	4


	//----- nvinfo : EIATTR_CUDA_API_VERSION
	.align		4
        /*0000*/ 	.byte	0x04, 0x37
        /*0002*/ 	.short	(.L_516 - .L_515)
.L_515:
        /*0004*/ 	.word	0x00000082


	//----- nvinfo : EIATTR_KPARAM_INFO
	.align		4
.L_516:
        /*0008*/ 	.byte	0x04, 0x17
        /*000a*/ 	.short	(.L_518 - .L_517)
.L_517:
        /*000c*/ 	.word	0x00000000
        /*0010*/ 	.short	0x0003
        /*0012*/ 	.short	0x0014
        /*0014*/ 	.byte	0x00, 0xf0, 0x11, 0x00


	//----- nvinfo : EIATTR_KPARAM_INFO
	.align		4
.L_518:
        /*0018*/ 	.byte	0x04, 0x17
        /*001a*/ 	.short	(.L_520 - .L_519)
.L_519:
        /*001c*/ 	.word	0x00000000
        /*0020*/ 	.short	0x0002
        /*0022*/ 	.short	0x0010
        /*0024*/ 	.byte	0x00, 0xf0, 0x11, 0x00


	//----- nvinfo : EIATTR_KPARAM_INFO
	.align		4
.L_520:
        /*0028*/ 	.byte	0x04, 0x17
        /*002a*/ 	.short	(.L_522 - .L_521)
.L_521:
        /*002c*/ 	.word	0x00000000
        /*0030*/ 	.short	0x0001
        /*0032*/ 	.short	0x0008
        /*0034*/ 	.byte	0x00, 0xf5, 0x21, 0x00


	//----- nvinfo : EIATTR_KPARAM_INFO
	.align		4
.L_522:
        /*0038*/ 	.byte	0x04, 0x17
        /*003a*/ 	.short	(.L_524 - .L_523)
.L_523:
        /*003c*/ 	.word	0x00000000
        /*0040*/ 	.short	0x0000
        /*0042*/ 	.short	0x0000
        /*0044*/ 	.byte	0x00, 0xf5, 0x21, 0x00


	//----- nvinfo : EIATTR_SPARSE_MMA_MASK
	.align		4
.L_524:
        /*0048*/ 	.byte	0x03, 0x50
        /*004a*/ 	.short	0x0000


	//----- nvinfo : EIATTR_MAXREG_COUNT
	.align		4
        /*004c*/ 	.byte	0x03, 0x1b
        /*004e*/ 	.short	0x00ff


	//----- nvinfo : EIATTR_MERCURY_ISA_VERSION
	.align		4
        /*0050*/ 	.byte	0x03, 0x5f
        /*0052*/ 	.short	0x0101


	//----- nvinfo : EIATTR_VRC_CTA_INIT_COUNT
	.align		4
        /*0054*/ 	.byte	0x02, 0x4a
	.zero		1
	.zero		1


	//----- nvinfo : EIATTR_EXIT_INSTR_OFFSETS
	.align		4
        /*0058*/ 	.byte	0x04, 0x1c
        /*005a*/ 	.short	(.L_526 - .L_525)


	//   ....[0]....
.L_525:
        /*005c*/ 	.word	0x00000070


	//   ....[1]....
        /*0060*/ 	.word	0x00000200


	//----- nvinfo : EIATTR_CRS_STACK_SIZE
	.align		4
.L_526:
        /*0064*/ 	.byte	0x04, 0x1e
        /*0066*/ 	.short	(.L_528 - .L_527)
.L_527:
        /*0068*/ 	.word	0x00000000


	//----- nvinfo : EIATTR_CBANK_PARAM_SIZE
	.align		4
.L_528:
        /*006c*/ 	.byte	0x03, 0x19
        /*006e*/ 	.short	0x0018


	//----- nvinfo : EIATTR_PARAM_CBANK
	.align		4
        /*0070*/ 	.byte	0x04, 0x0a
        /*0072*/ 	.short	(.L_530 - .L_529)
	.align		4
.L_529:
        /*0074*/ 	.word	index@(.nv.constant0._Z20set_prediction_valueP4nodePfii)
        /*0078*/ 	.short	0x0380
        /*007a*/ 	.short	0x0018


	//----- nvinfo : EIATTR_SW_WAR
	.align		4
.L_530:
        /*007c*/ 	.byte	0x04, 0x36
        /*007e*/ 	.short	(.L_532 - .L_531)
.L_531:
        /*0080*/ 	.word	0x00000008
.L_532:


//--------------------- .nv.info._Z35set_key_buffer_for_prediction_valueP4nodePfiP17attribute_id_pairiPiS1_ --------------------------
	.section	.nv.info._Z35set_key_buffer_for_prediction_valueP4nodePfiP17attribute_id_pairiPiS1_,"",@"SHT_CUDA_INFO"
	.sectionflags	@""
	.align	4


	//----- nvinfo : EIATTR_CUDA_API_VERSION
	.align		4
        /*0000*/ 	.byte	0x04, 0x37
        /*0002*/ 	.short	(.L_534 - .L_533)
.L_533:
        /*0004*/ 	.word	0x00000082


	//----- nvinfo : EIATTR_KPARAM_INFO
	.align		4
.L_534:
        /*0008*/ 	.byte	0x04, 0x17
        /*000a*/ 	.short	(.L_536 - .L_535)
.L_535:
        /*000c*/ 	.word	0x00000000
        /*0010*/ 	.short	0x0006
        /*0012*/ 	.short	0x0030
        /*0014*/ 	.byte	0x00, 0xf5, 0x21, 0x00


	//----- nvinfo : EIATTR_KPARAM_INFO
	.align		4
.L_536:
        /*0018*/ 	.byte	0x04, 0x17
        /*001a*/ 	.short	(.L_538 - .L_537)
.L_537:
        /*001c*/ 	.word	0x00000000
        /*0020*/ 	.short	0x0005
        /*0022*/ 	.short	0x0028
        /*0024*/ 	.byte	0x00, 0xf5, 0x21, 0x00


	//----- nvinfo : EIATTR_KPARAM_INFO
	.align		4
.L_538:
        /*0028*/ 	.byte	0x04, 0x17
        /*002a*/ 	.short	(.L_540 - .L_539)
.L_539:
        /*002c*/ 	.word	0x00000000
        /*0030*/ 	.short	0x0004
        /*0032*/ 	.short	0x0020
        /*0034*/ 	.byte	0x00, 0xf0, 0x11, 0x00


	//----- nvinfo : EIATTR_KPARAM_INFO
	.align		4
.L_540:
        /*0038*/ 	.byte	0x04, 0x17
        /*003a*/ 	.short	(.L_542 - .L_541)
.L_541:
        /*003c*/ 	.word	0x00000000
        /*0040*/ 	.short	0x0003
        /*0042*/ 	.short	0x0018
        /*0044*/ 	.byte	0x00, 0xf5, 0x21, 0x00


	//----- nvinfo : EIATTR_KPARAM_INFO
	.align		4
.L_542:
        /*0048*/ 	.byte	0x04, 0x17
        /*004a*/ 	.short	(.L_544 - .L_543)
.L_543:
        /*004c*/ 	.word	0x00000000
        /*0050*/ 	.short	0x0002
        /*0052*/ 	.short	0x0010
        /*0054*/ 	.byte	0x00, 0xf0, 0x11, 0x00


	//----- nvinfo : EIATTR_KPARAM_INFO
	.align		4
.L_544:
        /*0058*/ 	.byte	0x04, 0x17
        /*005a*/ 	.short	(.L_546 - .L_545)
.L_545:
        /*005c*/ 	.word	0x00000000
        /*0060*/ 	.short	0x0001
        /*0062*/ 	.short	0x0008
        /*0064*/ 	.byte	0x00, 0xf5, 0x21, 0x00


	//----- nvinfo : EIATTR_KPARAM_INFO
	.align		4
.L_546:
        /*0068*/ 	.byte	0x04, 0x17
        /*006a*/ 	.short	(.L_548 - .L_547)
.L_547:
        /*006c*/ 	.word	0x00000000
        /*0070*/ 	.short	0x0000
        /*0072*/ 	.short	0x0000
        /*0074*/ 	.byte	0x00, 0xf5, 0x21, 0x00


	//----- nvinfo : EIATTR_SPARSE_MMA_MASK
	.align		4
.L_548:
        /*0078*/ 	.byte	0x03, 0x50
        /*007a*/ 	.short	0x0000


	//----- nvinfo : EIATTR_MAXREG_COUNT
	.align		4
        /*007c*/ 	.byte	0x03, 0x1b
        /*007e*/ 	.short	0x00ff


	//----- nvinfo : EIATTR_NUM_BARRIERS
	.align		4
        /*0080*/ 	.byte	0x02, 0x4c
        /*0082*/ 	.byte	0x01
	.zero		1


	//----- nvinfo : EIATTR_MERCURY_ISA_VERSION
	.align		4
        /*0084*/ 	.byte	0x03, 0x5f
        /*0086*/ 	.short	0x0101


	//----- nvinfo : EIATTR_VRC_CTA_INIT_COUNT
	.align		4
        /*0088*/ 	.byte	0x02, 0x4a
	.zero		1
	.zero		1


	//----- nvinfo : EIATTR_EXIT_INSTR_OFFSETS
	.align		4
        /*008c*/ 	.byte	0x04, 0x1c
        /*008e*/ 	.short	(.L_550 - .L_549)


	//   ....[0]....
.L_549:
        /*0090*/ 	.word	0x00000180


	//   ....[1]....
        /*0094*/ 	.word	0x000002d0


	//----- nvinfo : EIATTR_CRS_STACK_SIZE
	.align		4
.L_550:
        /*0098*/ 	.byte	0x04, 0x1e
        /*009a*/ 	.short	(.L_552 - .L_551)
.L_551:
        /*009c*/ 	.word	0x00000000


	//----- nvinfo : EIATTR_CBANK_PARAM_SIZE
	.align		4
.L_552:
        /*00a0*/ 	.byte	0x03, 0x19
        /*00a2*/ 	.short	0x0038


	//----- nvinfo : EIATTR_PARAM_CBANK
	.align		4
        /*00a4*/ 	.byte	0x04, 0x0a
        /*00a6*/ 	.short	(.L_554 - .L_553)
	.align		4
.L_553:
        /*00a8*/ 	.word	index@(.nv.constant0._Z35set_key_buffer_for_prediction_valueP4nodePfiP17attribute_id_pairiPiS1_)
        /*00ac*/ 	.short	0x0380
        /*00ae*/ 	.short	0x0038


	//----- nvinfo : EIATTR_SW_WAR
	.align		4
.L_554:
        /*00b0*/ 	.byte	0x04, 0x36
        /*00b2*/ 	.short	(.L_556 - .L_555)
.L_555:
        /*00b4*/ 	.word	0x00000008
.L_556:


//--------------------- .nv.info._Z10split_nodeP4nodePiiPbP17attribute_id_pairS4_ --------------------------
	.section	.nv.info._Z10split_nodeP4nodePiiPbP17attribute_id_pairS4_,"",@"SHT_CUDA_INFO"
	.sectionflags	@""
	.align	4


	//----- nvinfo : EIATTR_CUDA_API_VERSION
	.align		4
        /*0000*/ 	.byte	0x04, 0x37
        /*0002*/ 	.short	(.L_558 - .L_557)
.L_557:
        /*0004*/ 	.word	0x00000082


	//----- nvinfo : EIATTR_KPARAM_INFO
	.align		4
.L_558:
        /*0008*/ 	.byte	0x04, 0x17
        /*000a*/ 	.short	(.L_560 - .L_559)
.L_559:
        /*000c*/ 	.word	0x00000000
        /*0010*/ 	.short	0x0005
        /*0012*/ 	.short	0x0028
        /*0014*/ 	.byte	0x00, 0xf5, 0x21, 0x00


	//----- nvinfo : EIATTR_KPARAM_INFO
	.align		4
.L_560:
        /*0018*/ 	.byte	0x04, 0x17
        /*001a*/ 	.short	(.L_562 - .L_561)
.L_561:
        /*001c*/ 	.word	0x00000000
        /*0020*/ 	.short	0x0004
        /*0022*/ 	.short	0x0020
        /*0024*/ 	.byte	0x00, 0xf5, 0x21, 0x00


	//----- nvinfo : EIATTR_KPARAM_INFO
	.align		4
.L_562:
        /*0028*/ 	.byte	0x04, 0x17
        /*002a*/ 	.short	(.L_564 - .L_563)
.L_563:
        /*002c*/ 	.word	0x00000000
        /*0030*/ 	.short	0x0003
        /*0032*/ 	.short	0x0018
        /*0034*/ 	.byte	0x00, 0xf5, 0x21, 0x00


	//----- nvinfo : EIATTR_KPARAM_INFO
	.align		4
.L_564:
        /*0038*/ 	.byte	0x04, 0x17
        /*003a*/ 	.short	(.L_566 - .L_565)
.L_565:
        /*003c*/ 	.word	0x00000000
        /*0040*/ 	.short	0x0002
        /*0042*/ 	.short	0x0010
        /*0044*/ 	.byte	0x00, 0xf0, 0x11, 0x00


	//----- nvinfo : EIATTR_KPARAM_INFO
	.align		4
.L_566:
        /*0048*/ 	.byte	0x04, 0x17
        /*004a*/ 	.short	(.L_568 - .L_567)
.L_567:
        /*004c*/ 	.word	0x00000000
        /*0050*/ 	.short	0x0001
        /*0052*/ 	.short	0x0008
        /*0054*/ 	.byte	0x00, 0xf5, 0x21, 0x00


	//----- nvinfo : EIATTR_KPARAM_INFO
	.align		4
.L_568:
        /*0058*/ 	.byte	0x04, 0x17
        /*005a*/ 	.short	(.L_570 - .L_569)
.L_569:
        /*005c*/ 	.word	0x00000000
        /*0060*/ 	.short	0x0000
        /*0062*/ 	.short	0x0000
        /*0064*/ 	.byte	0x00, 0xf5, 0x21, 0x00


	//----- nvinfo : EIATTR_SPARSE_MMA_MASK
	.align		4
.L_570:
        /*0068*/ 	.byte	0x03, 0x50
        /*006a*/ 	.short	0x0000


	//----- nvinfo : EIATTR_MAXREG_COUNT
	.align		4
        /*006c*/ 	.byte	0x03, 0x1b
        /*006e*/ 	.short	0x00ff


	//----- nvinfo : EIATTR_NUM_BARRIERS
	.align		4
        /*0070*/ 	.byte	0x02, 0x4c
        /*0072*/ 	.byte	0x01
	.zero		1


	//----- nvinfo : EIATTR_MERCURY_ISA_VERSION
	.align		4
        /*0074*/ 	.byte	0x03, 0x5f
        /*0076*/ 	.short	0x0101


	//----- nvinfo : EIATTR_UNUSED_LOAD_BYTE_OFFSET
	.align		4
        /*0078*/ 	.byte	0x04, 0x44
        /*007a*/ 	.short	(.L_572 - .L_571)


	//   ....[0]....
.L_571:
        /*007c*/ 	.word	0x00000180
        /*0080*/ 	.word	0x00000fff


	//----- nvinfo : EIATTR_VRC_CTA_INIT_COUNT
	.align		4
.L_572:
        /*0084*/ 	.byte	0x02, 0x4a
	.zero		1
	.zero		1


	//----- nvinfo : EIATTR_EXIT_INSTR_OFFSETS
	.align		4
        /*0088*/ 	.byte	0x04, 0x1c
        /*008a*/ 	.short	(.L_574 - .L_573)


	//   ....[0]....
.L_573:
        /*008c*/ 	.word	0x000001a0


	//   ....[1]....
        /*0090*/ 	.word	0x000001d0


	//   ....[2]....
        /*0094*/ 	.word	0x000003a0


	//   ....[3]....
        /*0098*/ 	.word	0x00000690


	//   ....[4]....
        /*009c*/ 	.word	0x00000af0


	//----- nvinfo : EIATTR_CRS_STACK_SIZE
	.align		4
.L_574:
        /*00a0*/ 	.byte	0x04, 0x1e
        /*00a2*/ 	.short	(.L_576 - .L_575)
.L_575:
        /*00a4*/ 	.word	0x00000000


	//----- nvinfo : EIATTR_CBANK_PARAM_SIZE
	.align		4
.L_576:
        /*00a8*/ 	.byte	0x03, 0x19
        /*00aa*/ 	.short	0x0030


	//----- nvinfo : EIATTR_PARAM_CBANK
	.align		4
        /*00ac*/ 	.byte	0x04, 0x0a
        /*00ae*/ 	.short	(.L_578 - .L_577)
	.align		4
.L_577:
        /*00b0*/ 	.word	index@(.nv.constant0._Z10split_nodeP4nodePiiPbP17attribute_id_pairS4_)
        /*00b4*/ 	.short	0x0380
        /*00b6*/ 	.short	0x0030


	//----- nvinfo : EIATTR_SW_WAR
	.align		4
.L_578:
        /*00b8*/ 	.byte	0x04, 0x36
        /*00ba*/ 	.short	(.L_580 - .L_579)
.L_579:
        /*00bc*/ 	.word	0x00000008
.L_580:


//--------------------- .nv.info._Z17creat_child_nodesP4nodeiPiS1_i --------------------------
	.section	.nv.info._Z17creat_child_nodesP4nodeiPiS1_i,"",@"SHT_CUDA_INFO"
	.sectionflags	@""
	.align	4


	//----- nvinfo : EIATTR_CUDA_API_VERSION
	.align		4
        /*0000*/ 	.byte	0x04, 0x37
        /*0002*/ 	.short	(.L_582 - .L_581)
.L_581:
        /*0004*/ 	.word	0x00000082


	//----- nvinfo : EIATTR_KPARAM_INFO
	.align		4
.L_582:
        /*0008*/ 	.byte	0x04, 0x17
        /*000a*/ 	.short	(.L_584 - .L_583)
.L_583:
        /*000c*/ 	.word	0x00000000
        /*0010*/ 	.short	0x0004
        /*0012*/ 	.short	0x0020
        /*0014*/ 	.byte	0x00, 0xf0, 0x11, 0x00


	//----- nvinfo : EIATTR_KPARAM_INFO
	.align		4
.L_584:
        /*0018*/ 	.byte	0x04, 0x17
        /*001a*/ 	.short	(.L_586 - .L_585)
.L_585:
        /*001c*/ 	.word	0x00000000
        /*0020*/ 	.short	0x0003
        /*0022*/ 	.short	0x0018
        /*0024*/ 	.byte	0x00, 0xf5, 0x21, 0x00


	//----- nvinfo : EIATTR_KPARAM_INFO
	.align		4
.L_586:
        /*0028*/ 	.byte	0x04, 0x17
        /*002a*/ 	.short	(.L_588 - .L_587)
.L_587:
        /*002c*/ 	.word	0x00000000
        /*0030*/ 	.short	0x0002
        /*0032*/ 	.short	0x0010
        /*0034*/ 	.byte	0x00, 0xf5, 0x21, 0x00


	//----- nvinfo : EIATTR_KPARAM_INFO
	.align		4
.L_588:
        /*0038*/ 	.byte	0x04, 0x17
        /*003a*/ 	.short	(.L_590 - .L_589)
.L_589:
        /*003c*/ 	.word	0x00000000
        /*0040*/ 	.short	0x0001
        /*0042*/ 	.short	0x0008
        /*0044*/ 	.byte	0x00, 0xf0, 0x11, 0x00


	//----- nvinfo : EIATTR_KPARAM_INFO
	.align		4
.L_590:
        /*0048*/ 	.byte	0x04, 0x17
        /*004a*/ 	.short	(.L_592 - .L_591)
.L_591:
        /*004c*/ 	.word	0x00000000
        /*0050*/ 	.short	0x0000
        /*0052*/ 	.short	0x0000
        /*0054*/ 	.byte	0x00, 0xf5, 0x21, 0x00


	//----- nvinfo : EIATTR_SPARSE_MMA_MASK
	.align		4
.L_592:
        /*0058*/ 	.byte	0x03, 0x50
        /*005a*/ 	.short	0x0000


	//----- nvinfo : EIATTR_MAXREG_COUNT
	.align		4
        /*005c*/ 	.byte	0x03, 0x1b
        /*005e*/ 	.short	0x00ff


	//----- nvinfo : EIATTR_NUM_BARRIERS
	.align		4
        /*0060*/ 	.byte	0x02, 0x4c
        /*0062*/ 	.byte	0x01
	.zero		1


	//----- nvinfo : EIATTR_MERCURY_ISA_VERSION
	.align		4
        /*0064*/ 	.byte	0x03, 0x5f
        /*0066*/ 	.short	0x0101


	//----- nvinfo : EIATTR_INT_WARP_WIDE_INSTR_OFFSETS
	.align		4
        /*0068*/ 	.byte	0x04, 0x31
        /*006a*/ 	.short	(.L_594 - .L_593)


	//   ....[0]....
.L_593:
        /*006c*/ 	.word	0x000002d0


	//----- nvinfo : EIATTR_VRC_CTA_INIT_COUNT
	.align		4
.L_594:
        /*0070*/ 	.byte	0x02, 0x4a
	.zero		1
	.zero		1


	//----- nvinfo : EIATTR_EXIT_INSTR_OFFSETS
	.align		4
        /*0074*/ 	.byte	0x04, 0x1c
        /*0076*/ 	.short	(.L_596 - .L_595)


	//   ....[0]....
.L_595:
        /*0078*/ 	.word	0x000001d0


	//   ....[1]....
        /*007c*/ 	.word	0x00000210


	//   ....[2]....
        /*0080*/ 	.word	0x00000720


	//----- nvinfo : EIATTR_CRS_STACK_SIZE
	.align		4
.L_596:
        /*0084*/ 	.byte	0x04, 0x1e
        /*0086*/ 	.short	(.L_598 - .L_597)
.L_597:
        /*0088*/ 	.word	0x00000000


	//----- nvinfo : EIATTR_CBANK_PARAM_SIZE
	.align		4
.L_598:
        /*008c*/ 	.byte	0x03, 0x19
        /*008e*/ 	.short	0x0024


	//----- nvinfo : EIATTR_PARAM_CBANK
	.align		4
        /*0090*/ 	.byte	0x04, 0x0a
        /*0092*/ 	.short	(.L_600 - .L_599)
	.align		4
.L_599:
        /*0094*/ 	.word	index@(.nv.constant0._Z17creat_child_nodesP4nodeiPiS1_i)
        /*0098*/ 	.short	0x0380
        /*009a*/ 	.short	0x0024


	//----- nvinfo : EIATTR_SW_WAR
	.align		4
.L_600:
        /*009c*/ 	.byte	0x04, 0x36
        /*009e*/ 	.short	(.L_602 - .L_601)
.L_601:
        /*00a0*/ 	.word	0x00000008
.L_602:


//--------------------- .nv.info._Z11set_counterP4nodePfPiS2_iPbP17attribute_id_pair --------------------------
	.section	.nv.info._Z11set_counterP4nodePfPiS2_iPbP17attribute_id_pair,"",@"SHT_CUDA_INFO"
	.sectionflags	@""
	.align	4


	//----- nvinfo : EIATTR_CUDA_API_VERSION
	.align		4
        /*0000*/ 	.byte	0x04, 0x37
        /*0002*/ 	.short	(.L_604 - .L_603)
.L_603:
        /*0004*/ 	.word	0x00000082


	//----- nvinfo : EIATTR_KPARAM_INFO
	.align		4
.L_604:
        /*0008*/ 	.byte	0x04, 0x17
        /*000a*/ 	.short	(.L_606 - .L_605)
.L_605:
        /*000c*/ 	.word	0x00000000
        /*0010*/ 	.short	0x0006
        /*0012*/ 	.short	0x0030
        /*0014*/ 	.byte	0x00, 0xf5, 0x21, 0x00


	//----- nvinfo : EIATTR_KPARAM_INFO
	.align		4
.L_606:
        /*0018*/ 	.byte	0x04, 0x17
        /*001a*/ 	.short	(.L_608 - .L_607)
.L_607:
        /*001c*/ 	.word	0x00000000
        /*0020*/ 	.short	0x0005
        /*0022*/ 	.short	0x0028
        /*0024*/ 	.byte	0x00, 0xf5, 0x21, 0x00


	//----- nvinfo : EIATTR_KPARAM_INFO
	.align		4
.L_608:
        /*0028*/ 	.byte	0x04, 0x17
        /*002a*/ 	.short	(.L_610 - .L_609)
.L_609:
        /*002c*/ 	.word	0x00000000
        /*0030*/ 	.short	0x0004
        /*0032*/ 	.short	0x0020
        /*0034*/ 	.byte	0x00, 0xf0, 0x11, 0x00


	//----- nvinfo : EIATTR_KPARAM_INFO
	.align		4
.L_610:
        /*0038*/ 	.byte	0x04, 0x17
        /*003a*/ 	.short	(.L_612 - .L_611)
.L_611:
        /*003c*/ 	.word	0x00000000
        /*0040*/ 	.short	0x0003
        /*0042*/ 	.short	0x0018
        /*0044*/ 	.byte	0x00, 0xf5, 0x21, 0x00


	//----- nvinfo : EIATTR_KPARAM_INFO
	.align		4
.L_612:
        /*0048*/ 	.byte	0x04, 0x17
        /*004a*/ 	.short	(.L_614 - .L_613)
.L_613:
        /*004c*/ 	.word	0x00000000
        /*0050*/ 	.short	0x0002
        /*0052*/ 	.short	0x0010
        /*0054*/ 	.byte	0x00, 0xf5, 0x21, 0x00


	//----- nvinfo : EIATTR_KPARAM_INFO
	.align		4
.L_614:
        /*0058*/ 	.byte	0x04, 0x17
        /*005a*/ 	.short	(.L_616 - .L_615)
.L_615:
        /*005c*/ 	.word	0x00000000
        /*0060*/ 	.short	0x0001
        /*0062*/ 	.short	0x0008
        /*0064*/ 	.byte	0x00, 0xf5, 0x21, 0x00


	//----- nvinfo : EIATTR_KPARAM_INFO
	.align		4
.L_616:
        /*0068*/ 	.byte	0x04, 0x17
        /*006a*/ 	.short	(.L_618 - .L_617)
.L_617:
        /*006c*/ 	.word	0x00000000
        /*0070*/ 	.short	0x0000
        /*0072*/ 	.short	0x0000
        /*0074*/ 	.byte	0x00, 0xf5, 0x21, 0x00


	//----- nvinfo : EIATTR_SPARSE_MMA_MASK
	.align		4
.L_618:
        /*0078*/ 	.byte	0x03, 0x50
        /*007a*/ 	.short	0x0000


	//----- nvinfo : EIATTR_MAXREG_COUNT
	.align		4
        /*007c*/ 	.byte	0x03, 0x1b
        /*007e*/ 	.short	0x00ff


	//----- nvinfo : EIATTR_NUM_BARRIERS
	.align		4
        /*0080*/ 	.byte	0x02, 0x4c
        /*0082*/ 	.byte	0x01
	.zero		1


	//----- nvinfo : EIATTR_MERCURY_ISA_VERSION
	.align		4
        /*0084*/ 	.byte	0x03, 0x5f
        /*0086*/ 	.short	0x0101


	//----- nvinfo : EIATTR_VRC_CTA_INIT_COUNT
	.align		4
        /*0088*/ 	.byte	0x02, 0x4a
	.zero		1
	.zero		1


	//----- nvinfo : EIATTR_EXIT_INSTR_OFFSETS
	.align		4
        /*008c*/ 	.byte	0x04, 0x1c
        /*008e*/ 	.short	(.L_620 - .L_619)


	//   ....[0]....
.L_619:
        /*0090*/ 	.word	0x000001a0


	//   ....[1]....
        /*0094*/ 	.word	0x000001d0


	//   ....[2]....
        /*0098*/ 	.word	0x00000b70


	//----- nvinfo : EIATTR_CRS_STACK_SIZE
	.align		4
.L_620:
        /*009c*/ 	.byte	0x04, 0x1e
        /*009e*/ 	.short	(.L_622 - .L_621)
.L_621:
        /*00a0*/ 	.word	0x00000000


	//----- nvinfo : EIATTR_CBANK_PARAM_SIZE
	.align		4
.L_622:
        /*00a4*/ 	.byte	0x03, 0x19
        /*00a6*/ 	.short	0x0038


	//----- nvinfo : EIATTR_PARAM_CBANK
	.align		4
        /*00a8*/ 	.byte	0x04, 0x0a
        /*00aa*/ 	.short	(.L_624 - .L_623)
	.align		4
.L_623:
        /*00ac*/ 	.word	index@(.nv.constant0._Z11set_counterP4nodePfPiS2_iPbP17attribute_id_pair)
        /*00b0*/ 	.short	0x0380
        /*00b2*/ 	.short	0x0038


	//----- nvinfo : EIATTR_SW_WAR
	.align		4
.L_624:
        /*00b4*/ 	.byte	0x04, 0x36
        /*00b6*/ 	.short	(.L_626 - .L_625)
.L_625:
        /*00b8*/ 	.word	0x00000008
.L_626:


//--------------------- .nv.info._Z20get_best_split_pointP4nodePfiP17attribute_id_pair --------------------------
	.section	.nv.info._Z20get_best_split_pointP4nodePfiP17attribute_id_pair,"",@"SHT_CUDA_INFO"
	.sectionflags	@""
	.align	4


	//----- nvinfo : EIATTR_CUDA_API_VERSION
	.align		4
        /*0000*/ 	.byte	0x04, 0x37
        /*0002*/ 	.short	(.L_628 - .L_627)
.L_627:
        /*0004*/ 	.word	0x00000082


	//----- nvinfo : EIATTR_KPARAM_INFO
	.align		4
.L_628:
        /*0008*/ 	.byte	0x04, 0x17
        /*000a*/ 	.short	(.L_630 - .L_629)
.L_629:
        /*000c*/ 	.word	0x00000000
        /*0010*/ 	.short	0x0003
        /*0012*/ 	.short	0x0018
        /*0014*/ 	.byte	0x00, 0xf5, 0x21, 0x00


	//----- nvinfo : EIATTR_KPARAM_INFO
	.align		4
.L_630:
        /*0018*/ 	.byte	0x04, 0x17
        /*001a*/ 	.short	(.L_632 - .L_631)
.L_631:
        /*001c*/ 	.word	0x00000000
        /*0020*/ 	.short	0x0002
        /*0022*/ 	.short	0x0010
        /*0024*/ 	.byte	0x00, 0xf0, 0x11, 0x00


	//----- nvinfo : EIATTR_KPARAM_INFO
	.align		4
.L_632:
        /*0028*/ 	.byte	0x04, 0x17
        /*002a*/ 	.short	(.L_634 - .L_633)
.L_633:
        /*002c*/ 	.word	0x00000000
        /*0030*/ 	.short	0x0001
        /*0032*/ 	.short	0x0008
        /*0034*/ 	.byte	0x00, 0xf5, 0x21, 0x00


	//----- nvinfo : EIATTR_KPARAM_INFO
	.align		4
.L_634:
        /*0038*/ 	.byte	0x04, 0x17
        /*003a*/ 	.short	(.L_636 - .L_635)
.L_635:
        /*003c*/ 	.word	0x00000000
        /*0040*/ 	.short	0x0000
        /*0042*/ 	.short	0x0000
        /*0044*/ 	.byte	0x00, 0xf5, 0x21, 0x00


	//----- nvinfo : EIATTR_SPARSE_MMA_MASK
	.align		4
.L_636:
        /*0048*/ 	.byte	0x03, 0x50
        /*004a*/ 	.short	0x0000


	//----- nvinfo : EIATTR_MAXREG_COUNT
	.align		4
        /*004c*/ 	.byte	0x03, 0x1b
        /*004e*/ 	.short	0x00ff


	//----- nvinfo : EIATTR_NUM_BARRIERS
	.align		4
        /*0050*/ 	.byte	0x02, 0x4c
        /*0052*/ 	.byte	0x01
	.zero		1


	//----- nvinfo : EIATTR_MERCURY_ISA_VERSION
	.align		4
        /*0054*/ 	.byte	0x03, 0x5f
        /*0056*/ 	.short	0x0101


	//----- nvinfo : EIATTR_VRC_CTA_INIT_COUNT
	.align		4
        /*0058*/ 	.byte	0x02, 0x4a
	.zero		1
	.zero		1


	//----- nvinfo : EIATTR_EXIT_INSTR_OFFSETS
	.align		4
        /*005c*/ 	.byte	0x04, 0x1c
        /*005e*/ 	.short	(.L_638 - .L_637)


	//   ....[0]....
.L_637:
        /*0060*/ 	.word	0x00000190


	//   ....[1]....
        /*0064*/ 	.word	0x000015d0


	//   ....[2]....
        /*0068*/ 	.word	0x00001810


	//----- nvinfo : EIATTR_CRS_STACK_SIZE
	.align		4
.L_638:
        /*006c*/ 	.byte	0x04, 0x1e
        /*006e*/ 	.short	(.L_640 - .L_639)
.L_639:
        /*0070*/ 	.word	0x00000000


	//----- nvinfo : EIATTR_CBANK_PARAM_SIZE
	.align		4
.L_640:
        /*0074*/ 	.byte	0x03, 0x19
        /*0076*/ 	.short	0x0020


	//----- nvinfo : EIATTR_PARAM_CBANK
	.align		4
        /*0078*/ 	.byte	0x04, 0x0a
        /*007a*/ 	.short	(.L_642 - .L_641)
	.align		4
.L_641:
        /*007c*/ 	.word	index@(.nv.constant0._Z20get_best_split_pointP4nodePfiP17attribute_id_pair)
        /*0080*/ 	.short	0x0380
        /*0082*/ 	.short	0x0020


	//----- nvinfo : EIATTR_SW_WAR
	.align		4
.L_642:
        /*0084*/ 	.byte	0x04, 0x36
        /*0086*/ 	.short	(.L_644 - .L_643)
.L_643:
        /*0088*/ 	.word	0x00000008
.L_644:


//--------------------- .nv.info._Z8get_gainP4nodePfi --------------------------
	.section	.nv.info._Z8get_gainP4nodePfi,"",@"SHT_CUDA_INFO"
	.sectionflags	@""
	.align	4


	//----- nvinfo : EIATTR_CUDA_API_VERSION
	.align		4
        /*0000*/ 	.byte	0x04, 0x37
        /*0002*/ 	.short	(.L_646 - .L_645)
.L_645:
        /*0004*/ 	.word	0x00000082


	//----- nvinfo : EIATTR_KPARAM_INFO
	.align		4
.L_646:
        /*0008*/ 	.byte	0x04, 0x17
        /*000a*/ 	.short	(.L_648 - .L_647)
.L_647:
        /*000c*/ 	.word	0x00000000
        /*0010*/ 	.short	0x0002
        /*0012*/ 	.short	0x0010
        /*0014*/ 	.byte	0x00, 0xf0, 0x11, 0x00


	//----- nvinfo : EIATTR_KPARAM_INFO
	.align		4
.L_648:
        /*0018*/ 	.byte	0x04, 0x17
        /*001a*/ 	.short	(.L_650 - .L_649)
.L_649:
        /*001c*/ 	.word	0x00000000
        /*0020*/ 	.short	0x0001
        /*0022*/ 	.short	0x0008
        /*0024*/ 	.byte	0x00, 0xf5, 0x21, 0x00


	//----- nvinfo : EIATTR_KPARAM_INFO
	.align		4
.L_650:
        /*0028*/ 	.byte	0x04, 0x17
        /*002a*/ 	.short	(.L_652 - .L_651)
.L_651:
        /*002c*/ 	.word	0x00000000
        /*0030*/ 	.short	0x0000
        /*0032*/ 	.short	0x0000
        /*0034*/ 	.byte	0x00, 0xf5, 0x21, 0x00


	//----- nvinfo : EIATTR_SPARSE_MMA_MASK
	.align		4
.L_652:
        /*0038*/ 	.byte	0x03, 0x50
        /*003a*/ 	.short	0x0000


	//----- nvinfo : EIATTR_MAXREG_COUNT
	.align		4
        /*003c*/ 	.byte	0x03, 0x1b
        /*003e*/ 	.short	0x00ff


	//----- nvinfo : EIATTR_NUM_BARRIERS
	.align		4
        /*0040*/ 	.byte	0x02, 0x4c
        /*0042*/ 	.byte	0x01
	.zero		1


	//----- nvinfo : EIATTR_MERCURY_ISA_VERSION
	.align		4
        /*0044*/ 	.byte	0x03, 0x5f
        /*0046*/ 	.short	0x0101


	//----- nvinfo : EIATTR_VRC_CTA_INIT_COUNT
	.align		4
        /*0048*/ 	.byte	0x02, 0x4a
	.zero		1
	.zero		1


	//----- nvinfo : EIATTR_EXIT_INSTR_OFFSETS
	.align		4
        /*004c*/ 	.byte	0x04, 0x1c
        /*004e*/ 	.short	(.L_654 - .L_653)


	//   ....[0]....
.L_653:
        /*0050*/ 	.word	0x00000980


	//   ....[1]....
        /*0054*/ 	.word	0x00000cb0


	//   ....[2]....
        /*0058*/ 	.word	0x00000d80


	//----- nvinfo : EIATTR_CRS_STACK_SIZE
	.align		4
.L_654:
        /*005c*/ 	.byte	0x04, 0x1e
        /*005e*/ 	.short	(.L_656 - .L_655)
.L_655:
        /*0060*/ 	.word	0x00000000


	//----- nvinfo : EIATTR_CBANK_PARAM_SIZE
	.align		4
.L_656:
        /*0064*/ 	.byte	0x03, 0x19
        /*0066*/ 	.short	0x0014


	//----- nvinfo : EIATTR_PARAM_CBANK
	.align		4
        /*0068*/ 	.byte	0x04, 0x0a
        /*006a*/ 	.short	(.L_658 - .L_657)
	.align		4
.L_657:
        /*006c*/ 	.word	index@(.nv.constant0._Z8get_gainP4nodePfi)
        /*0070*/ 	.short	0x0380
        /*0072*/ 	.short	0x0014


	//----- nvinfo : EIATTR_SW_WAR
	.align		4
.L_658:
        /*0074*/ 	.byte	0x04, 0x36
        /*0076*/ 	.short	(.L_660 - .L_659)
.L_659:
        /*0078*/ 	.word	0x00000008
.L_660:


//--------------------- .nv.info._Z15set_key_segmentP4nodePii --------------------------
	.section	.nv.info._Z15set_key_segmentP4nodePii,"",@"SHT_CUDA_INFO"
	.sectionflags	@""
	.align	4


	//----- nvinfo : EIATTR_CUDA_API_VERSION
	.align		4
        /*0000*/ 	.byte	0x04, 0x37
        /*0002*/ 	.short	(.L_662 - .L_661)
.L_661:
        /*0004*/ 	.word	0x00000082


	//----- nvinfo : EIATTR_KPARAM_INFO
	.align		4
.L_662:
        /*0008*/ 	.byte	0x04, 0x17
        /*000a*/ 	.short	(.L_664 - .L_663)
.L_663:
        /*000c*/ 	.word	0x00000000
        /*0010*/ 	.short	0x0002
        /*0012*/ 	.short	0x0010
        /*0014*/ 	.byte	0x00, 0xf0, 0x11, 0x00


	//----- nvinfo : EIATTR_KPARAM_INFO
	.align		4
.L_664:
        /*0018*/ 	.byte	0x04, 0x17
        /*001a*/ 	.short	(.L_666 - .L_665)
.L_665:
        /*001c*/ 	.word	0x00000000
        /*0020*/ 	.short	0x0001
        /*0022*/ 	.short	0x0008
        /*0024*/ 	.byte	0x00, 0xf5, 0x21, 0x00


	//----- nvinfo : EIATTR_KPARAM_INFO
	.align		4
.L_666:
        /*0028*/ 	.byte	0x04, 0x17
        /*002a*/ 	.short	(.L_668 - .L_667)
.L_667:
        /*002c*/ 	.word	0x00000000
        /*0030*/ 	.short	0x0000
        /*0032*/ 	.short	0x0000
        /*0034*/ 	.byte	0x00, 0xf5, 0x21, 0x00


	//----- nvinfo : EIATTR_SPARSE_MMA_MASK
	.align		4
.L_668:
        /*0038*/ 	.byte	0x03, 0x50
        /*003a*/ 	.short	0x0000


	//----- nvinfo : EIATTR_MAXREG_COUNT
	.align		4
        /*003c*/ 	.byte	0x03, 0x1b
        /*003e*/ 	.short	0x00ff


	//----- nvinfo : EIATTR_NUM_BARRIERS
	.align		4
        /*0040*/ 	.byte	0x02, 0x4c
        /*0042*/ 	.byte	0x01
	.zero		1


	//----- nvinfo : EIATTR_MERCURY_ISA_VERSION
	.align		4
        /*0044*/ 	.byte	0x03, 0x5f
        /*0046*/ 	.short	0x0101


	//----- nvinfo : EIATTR_VRC_CTA_INIT_COUNT
	.align		4
        /*0048*/ 	.byte	0x02, 0x4a
	.zero		1
	.zero		1


	//----- nvinfo : EIATTR_EXIT_INSTR_OFFSETS
	.align		4
        /*004c*/ 	.byte	0x04, 0x1c
        /*004e*/ 	.short	(.L_670 - .L_669)


	//   ....[0]....
.L_669:
        /*0050*/ 	.word	0x00000190


	//   ....[1]....
        /*0054*/ 	.word	0x000003e0


	//----- nvinfo : EIATTR_CRS_STACK_SIZE
	.align		4
.L_670:
        /*0058*/ 	.byte	0x04, 0x1e
        /*005a*/ 	.short	(.L_672 - .L_671)
.L_671:
        /*005c*/ 	.word	0x00000000


	//----- nvinfo : EIATTR_CBANK_PARAM_SIZE
	.align		4
.L_672:
        /*0060*/ 	.byte	0x03, 0x19
        /*0062*/ 	.short	0x0014


	//----- nvinfo : EIATTR_PARAM_CBANK
	.align		4
        /*0064*/ 	.byte	0x04, 0x0a
        /*0066*/ 	.short	(.L_674 - .L_673)
	.align		4
.L_673:
        /*0068*/ 	.word	index@(.nv.constant0._Z15set_key_segmentP4nodePii)
        /*006c*/ 	.short	0x0380
        /*006e*/ 	.short	0x0014


	//----- nvinfo : EIATTR_SW_WAR
	.align		4
.L_674:
        /*0070*/ 	.byte	0x04, 0x36
        /*0072*/ 	.short	(.L_676 - .L_675)
.L_675:
        /*0074*/ 	.word	0x00000008
.L_676:


//--------------------- .nv.info._Z12get_gradientP4nodeP17attribute_id_pairPfS3_i --------------------------
	.section	.nv.info._Z12get_gradientP4nodeP17attribute_id_pairPfS3_i,"",@"SHT_CUDA_INFO"
	.sectionflags	@""
	.align	4


	//----- nvinfo : EIATTR_CUDA_API_VERSION
	.align		4
        /*0000*/ 	.byte	0x04, 0x37
        /*0002*/ 	.short	(.L_678 - .L_677)
.L_677:
        /*0004*/ 	.word	0x00000082


	//----- nvinfo : EIATTR_KPARAM_INFO
	.align		4
.L_678:
        /*0008*/ 	.byte	0x04, 0x17
        /*000a*/ 	.short	(.L_680 - .L_679)
.L_679:
        /*000c*/ 	.word	0x00000000
        /*0010*/ 	.short	0x0004
        /*0012*/ 	.short	0x0020
        /*0014*/ 	.byte	0x00, 0xf0, 0x11, 0x00


	//----- nvinfo : EIATTR_KPARAM_INFO
	.align		4
.L_680:
        /*0018*/ 	.byte	0x04, 0x17
        /*001a*/ 	.short	(.L_682 - .L_681)
.L_681:
        /*001c*/ 	.word	0x00000000
        /*0020*/ 	.short	0x0003
        /*0022*/ 	.short	0x0018
        /*0024*/ 	.byte	0x00, 0xf5, 0x21, 0x00


	//----- nvinfo : EIATTR_KPARAM_INFO
	.align		4
.L_682:
        /*0028*/ 	.byte	0x04, 0x17
        /*002a*/ 	.short	(.L_684 - .L_683)
.L_683:
        /*002c*/ 	.word	0x00000000
        /*0030*/ 	.short	0x0002
        /*0032*/ 	.short	0x0010
        /*0034*/ 	.byte	0x00, 0xf5, 0x21, 0x00


	//----- nvinfo : EIATTR_KPARAM_INFO
	.align		4
.L_684:
        /*0038*/ 	.byte	0x04, 0x17
        /*003a*/ 	.short	(.L_686 - .L_685)
.L_685:
        /*003c*/ 	.word	0x00000000
        /*0040*/ 	.short	0x0001
        /*0042*/ 	.short	0x0008
        /*0044*/ 	.byte	0x00, 0xf5, 0x21, 0x00


	//----- nvinfo : EIATTR_KPARAM_INFO
	.align		4
.L_686:
        /*0048*/ 	.byte	0x04, 0x17
        /*004a*/ 	.short	(.L_688 - .L_687)
.L_687:
        /*004c*/ 	.word	0x00000000
        /*0050*/ 	.short	0x0000
        /*0052*/ 	.short	0x0000
        /*0054*/ 	.byte	0x00, 0xf5, 0x21, 0x00


	//----- nvinfo : EIATTR_SPARSE_MMA_MASK
	.align		4
.L_688:
        /*0058*/ 	.byte	0x03, 0x50
        /*005a*/ 	.short	0x0000


	//----- nvinfo : EIATTR_MAXREG_COUNT
	.align		4
        /*005c*/ 	.byte	0x03, 0x1b
        /*005e*/ 	.short	0x00ff


	//----- nvinfo : EIATTR_NUM_BARRIERS
	.align		4
        /*0060*/ 	.byte	0x02, 0x4c
        /*0062*/ 	.byte	0x01
	.zero		1


	//----- nvinfo : EIATTR_MERCURY_ISA_VERSION
	.align		4
        /*0064*/ 	.byte	0x03, 0x5f
        /*0066*/ 	.short	0x0101


	//----- nvinfo : EIATTR_UNUSED_LOAD_BYTE_OFFSET
	.align		4
        /*0068*/ 	.byte	0x04, 0x44
        /*006a*/ 	.short	(.L_690 - .L_689)


	//   ....[0]....
.L_689:
        /*006c*/ 	.word	0x00000180
        /*0070*/ 	.word	0x00000fff


	//----- nvinfo : EIATTR_VRC_CTA_INIT_COUNT
	.align		4
.L_690:
        /*0074*/ 	.byte	0x02, 0x4a
	.zero		1
	.zero		1


	//----- nvinfo : EIATTR_EXIT_INSTR_OFFSETS
	.align		4
        /*0078*/ 	.byte	0x04, 0x1c
        /*007a*/ 	.short	(.L_692 - .L_691)


	//   ....[0]....
.L_691:
        /*007c*/ 	.word	0x000001b0


	//   ....[1]....
        /*0080*/ 	.word	0x000002d0


	//----- nvinfo : EIATTR_CRS_STACK_SIZE
	.align		4
.L_692:
        /*0084*/ 	.byte	0x04, 0x1e
        /*0086*/ 	.short	(.L_694 - .L_693)
.L_693:
        /*0088*/ 	.word	0x00000000


	//----- nvinfo : EIATTR_CBANK_PARAM_SIZE
	.align		4
.L_694:
        /*008c*/ 	.byte	0x03, 0x19
        /*008e*/ 	.short	0x0024


	//----- nvinfo : EIATTR_PARAM_CBANK
	.align		4
        /*0090*/ 	.byte	0x04, 0x0a
        /*0092*/ 	.short	(.L_696 - .L_695)
	.align		4
.L_695:
        /*0094*/ 	.word	index@(.nv.constant0._Z12get_gradientP4nodeP17attribute_id_pairPfS3_i)
        /*0098*/ 	.short	0x0380
        /*009a*/ 	.short	0x0024


	//----- nvinfo : EIATTR_SW_WAR
	.align		4
.L_696:
        /*009c*/ 	.byte	0x04, 0x36
        /*009e*/ 	.short	(.L_698 - .L_697)
.L_697:
        /*00a0*/ 	.word	0x00000008
.L_698:


//--------------------- .nv.callgraph             --------------------------
	.section	.nv.callgraph,"",@"SHT_CUDA_CALLGRAPH"
	.align	4
	.sectionentsize	8
	.align		4
        /*0000*/ 	.word	0x00000000
	.align		4
        /*0004*/ 	.word	0xffffffff
	.align		4
        /*0008*/ 	.word	0x00000000
	.align		4
        /*000c*/ 	.word	0xfffffffe
	.align		4
        /*0010*/ 	.word	0x00000000
	.align		4
        /*0014*/ 	.word	0xfffffffd
	.align		4
        /*0018*/ 	.word	0x00000000
	.align		4
        /*001c*/ 	.word	0xfffffffc


//--------------------- .nv.constant4             --------------------------
	.section	.nv.constant4,"a",@progbits
	.align	8
	.align		8
.nv.constant4:
        /*0000*/ 	.dword	_ZN34_INTERNAL_2076b4ec_4_k_cu_b23e1bcc4cuda3std3__45__cpo5beginE
	.align		8
        /*0008*/ 	.dword	_ZN34_INTERNAL_2076b4ec_4_k_cu_b23e1bcc4cuda3std3__45__cpo3endE
	.align		8
        /*0010*/ 	.dword	_ZN34_INTERNAL_2076b4ec_4_k_cu_b23e1bcc4cuda3std3__45__cpo6cbeginE
	.align		8
        /*0018*/ 	.dword	_ZN34_INTERNAL_2076b4ec_4_k_cu_b23e1bcc4cuda3std3__45__cpo4cendE
	.align		8
        /*0020*/ 	.dword	_ZN34_INTERNAL_2076b4ec_4_k_cu_b23e1bcc4cuda3std3__45__cpo6rbeginE
	.align		8
        /*0028*/ 	.dword	_ZN34_INTERNAL_2076b4ec_4_k_cu_b23e1bcc4cuda3std3__45__cpo4rendE
	.align		8
        /*0030*/ 	.dword	_ZN34_INTERNAL_2076b4ec_4_k_cu_b23e1bcc4cuda3std3__45__cpo7crbeginE
	.align		8
        /*0038*/ 	.dword	_ZN34_INTERNAL_2076b4ec_4_k_cu_b23e1bcc4cuda3std3__45__cpo5crendE
	.align		8
        /*0040*/ 	.dword	_ZN34_INTERNAL_2076b4ec_4_k_cu_b23e1bcc4cuda3std3__436_GLOBAL__N__2076b4ec_4_k_cu_b23e1bcc6ignoreE
	.align		8
        /*0048*/ 	.dword	_ZN34_INTERNAL_2076b4ec_4_k_cu_b23e1bcc4cuda3std3__419piecewise_constructE
	.align		8
        /*0050*/ 	.dword	_ZN34_INTERNAL_2076b4ec_4_k_cu_b23e1bcc4cuda3std3__48in_placeE
	.align		8
        /*0058*/ 	.dword	_ZN34_INTERNAL_2076b4ec_4_k_cu_b23e1bcc4cuda3std3__420unreachable_sentinelE
	.align		8
        /*0060*/ 	.dword	_ZN34_INTERNAL_2076b4ec_4_k_cu_b23e1bcc4cuda3std3__47nulloptE
	.align		8
        /*0068*/ 	.dword	_ZN34_INTERNAL_2076b4ec_4_k_cu_b23e1bcc4cuda3std3__48unexpectE
	.align		8
        /*0070*/ 	.dword	_ZN34_INTERNAL_2076b4ec_4_k_cu_b23e1bcc4cuda3std6ranges3__45__cpo4swapE
	.align		8
        /*0078*/ 	.dword	_ZN34_INTERNAL_2076b4ec_4_k_cu_b23e1bcc4cuda3std6ranges3__45__cpo9iter_moveE
	.align		8
        /*0080*/ 	.dword	_ZN34_INTERNAL_2076b4ec_4_k_cu_b23e1bcc4cuda3std6ranges3__45__cpo5beginE
	.align		8
        /*0088*/ 	.dword	_ZN34_INTERNAL_2076b4ec_4_k_cu_b23e1bcc4cuda3std6ranges3__45__cpo3endE
	.align		8
        /*0090*/ 	.dword	_ZN34_INTERNAL_2076b4ec_4_k_cu_b23e1bcc4cuda3std6ranges3__45__cpo6cbeginE
	.align		8
        /*0098*/ 	.dword	_ZN34_INTERNAL_2076b4ec_4_k_cu_b23e1bcc4cuda3std6ranges3__45__cpo4cendE
	.align		8
        /*00a0*/ 	.dword	_ZN34_INTERNAL_2076b4ec_4_k_cu_b23e1bcc4cuda3std6ranges3__45__cpo7advanceE
	.align		8
        /*00a8*/ 	.dword	_ZN34_INTERNAL_2076b4ec_4_k_cu_b23e1bcc4cuda3std6ranges3__45__cpo9iter_swapE
	.align		8
        /*00b0*/ 	.dword	_ZN34_INTERNAL_2076b4ec_4_k_cu_b23e1bcc4cuda3std6ranges3__45__cpo4nextE
	.align		8
        /*00b8*/ 	.dword	_ZN34_INTERNAL_2076b4ec_4_k_cu_b23e1bcc4cuda3std6ranges3__45__cpo4prevE
	.align		8
        /*00c0*/ 	.dword	_ZN34_INTERNAL_2076b4ec_4_k_cu_b23e1bcc4cuda3std6ranges3__45__cpo4dataE
	.align		8
        /*00c8*/ 	.dword	_ZN34_INTERNAL_2076b4ec_4_k_cu_b23e1bcc4cuda3std6ranges3__45__cpo5cdataE
	.align		8
        /*00d0*/ 	.dword	_ZN34_INTERNAL_2076b4ec_4_k_cu_b23e1bcc4cuda3std6ranges3__45__cpo4sizeE
	.align		8
        /*00d8*/ 	.dword	_ZN34_INTERNAL_2076b4ec_4_k_cu_b23e1bcc4cuda3std6ranges3__45__cpo5ssizeE
	.align		8
        /*00e0*/ 	.dword	_ZN34_INTERNAL_2076b4ec_4_k_cu_b23e1bcc4cuda3std6ranges3__45__cpo8distanceE
	.align		8
        /*00e8*/ 	.dword	_ZN34_INTERNAL_2076b4ec_4_k_cu_b23e1bcc6thrust24THRUST_300001_SM_1000_NS8cuda_cub3parE
	.align		8
        /*00f0*/ 	.dword	_ZN34_INTERNAL_2076b4ec_4_k_cu_b23e1bcc6thrust24THRUST_300001_SM_1000_NS8cuda_cub10par_nosyncE
	.align		8
        /*00f8*/ 	.dword	_ZN34_INTERNAL_2076b4ec_4_k_cu_b23e1bcc6thrust24THRUST_300001_SM_1000_NS6system6detail10sequential3seqE
	.align		8
        /*0100*/ 	.dword	_ZN34_INTERNAL_2076b4ec_4_k_cu_b23e1bcc6thrust24THRUST_300001_SM_1000_NS6system3cpp3parE
	.align		8
        /*0108*/ 	.dword	_ZN34_INTERNAL_2076b4ec_4_k_cu_b23e1bcc6thrust24THRUST_300001_SM_1000_NS12placeholders2_1E
	.align		8
        /*0110*/ 	.dword	_ZN34_INTERNAL_2076b4ec_4_k_cu_b23e1bcc6thrust24THRUST_300001_SM_1000_NS12placeholders2_2E
	.align		8
        /*0118*/ 	.dword	_ZN34_INTERNAL_2076b4ec_4_k_cu_b23e1bcc6thrust24THRUST_300001_SM_1000_NS12placeholders2_3E
	.align		8
        /*0120*/ 	.dword	_ZN34_INTERNAL_2076b4ec_4_k_cu_b23e1bcc6thrust24THRUST_300001_SM_1000_NS12placeholders2_4E
	.align		8
        /*0128*/ 	.dword	_ZN34_INTERNAL_2076b4ec_4_k_cu_b23e1bcc6thrust24THRUST_300001_SM_1000_NS12placeholders2_5E
	.align		8
        /*0130*/ 	.dword	_ZN34_INTERNAL_2076b4ec_4_k_cu_b23e1bcc6thrust24THRUST_300001_SM_1000_NS12placeholders2_6E
	.align		8
        /*0138*/ 	.dword	_ZN34_INTERNAL_2076b4ec_4_k_cu_b23e1bcc6thrust24THRUST_300001_SM_1000_NS12placeholders2_7E
	.align		8
        /*0140*/ 	.dword	_ZN34_INTERNAL_2076b4ec_4_k_cu_b23e1bcc6thrust24THRUST_300001_SM_1000_NS12placeholders2_8E
	.align		8
        /*0148*/ 	.dword	_ZN34_INTERNAL_2076b4ec_4_k_cu_b23e1bcc6thrust24THRUST_300001_SM_1000_NS12placeholders2_9E
	.align		8
        /*0150*/ 	.dword	_ZN34_INTERNAL_2076b4ec_4_k_cu_b23e1bcc6thrust24THRUST_300001_SM_1000_NS12placeholders3_10E
	.align		8
        /*0158*/ 	.dword	_ZN34_INTERNAL_2076b4ec_4_k_cu_b23e1bcc6thrust24THRUST_300001_SM_1000_NS3seqE
	.align		8
        /*0160*/ 	.dword	_ZN34_INTERNAL_2076b4ec_4_k_cu_b23e1bcc6thrust24THRUST_300001_SM_1000_NS6deviceE


//--------------------- .text._ZN3cub18CUB_300001_SM_10006detail11scan_by_key21DeviceScanByKeyKernelINS2_10policy_hubIPiiiN4cuda3std3__44plusIvEEE10Policy1000ES5_S5_S5_NS0_24ReduceByKeyScanTileStateIiiLb1EEENS8_8equal_toIvEESA_imiiEEvT0_PT9_T1_T2_T3_iT4_T5_T6_T7_ --------------------------
	.section	.text._ZN3cub18CUB_300001_SM_10006detail11scan_by_key21DeviceScanByKeyKernelINS2_10policy_hubIPiiiN4cuda3std3__44plusIvEEE10Policy1000ES5_S5_S5_NS0_24ReduceByKeyScanTileStateIiiLb1EEENS8_8equal_toIvEESA_imiiEEvT0_PT9_T1_T2_T3_iT4_T5_T6_T7_,"ax",@progbits
	.align	128
        .global         _ZN3cub18CUB_300001_SM_10006detail11scan_by_key21DeviceScanByKeyKernelINS2_10policy_hubIPiiiN4cuda3std3__44plusIvEEE10Policy1000ES5_S5_S5_NS0_24ReduceByKeyScanTileStateIiiLb1EEENS8_8equal_toIvEESA_imiiEEvT0_PT9_T1_T2_T3_iT4_T5_T6_T7_
        .type           _ZN3cub18CUB_300001_SM_10006detail11scan_by_key21DeviceScanByKeyKernelINS2_10policy_hubIPiiiN4cuda3std3__44plusIvEEE10Policy1000ES5_S5_S5_NS0_24ReduceByKeyScanTileStateIiiLb1EEENS8_8equal_toIvEESA_imiiEEvT0_PT9_T1_T2_T3_iT4_T5_T6_T7_,@function
        .size           _ZN3cub18CUB_300001_SM_10006detail11scan_by_key21DeviceScanByKeyKernelINS2_10policy_hubIPiiiN4cuda3std3__44plusIvEEE10Policy1000ES5_S5_S5_NS0_24ReduceByKeyScanTileStateIiiLb1EEENS8_8equal_toIvEESA_imiiEEvT0_PT9_T1_T2_T3_iT4_T5_T6_T7_,(.L_x_1006 - _ZN3cub18CUB_300001_SM_10006detail11scan_by_key21DeviceScanByKeyKernelINS2_10policy_hubIPiiiN4cuda3std3__44plusIvEEE10Policy1000ES5_S5_S5_NS0_24ReduceByKeyScanTileStateIiiLb1EEENS8_8equal_toIvEESA_imiiEEvT0_PT9_T1_T2_T3_iT4_T5_T6_T7_)
        .other          _ZN3cub18CUB_300001_SM_10006detail11scan_by_key21DeviceScanByKeyKernelINS2_10policy_hubIPiiiN4cuda3std3__44plusIvEEE10Policy1000ES5_S5_S5_NS0_24ReduceByKeyScanTileStateIiiLb1EEENS8_8equal_toIvEESA_imiiEEvT0_PT9_T1_T2_T3_iT4_T5_T6_T7_,@"STO_CUDA_ENTRY STV_DEFAULT"
_ZN3cub18CUB_300001_SM_10006detail11scan_by_key21DeviceScanByKeyKernelINS2_10policy_hubIPiiiN4cuda3std3__44plusIvEEE10Policy1000ES5_S5_S5_NS0_24ReduceByKeyScanTileStateIiiLb1EEENS8_8equal_toIvEESA_imiiEEvT0_PT9_T1_T2_T3_iT4_T5_T6_T7_:
.text._ZN3cub18CUB_300001_SM_10006detail11scan_by_key21DeviceScanByKeyKernelINS2_10policy_hubIPiiiN4cuda3std3__44plusIvEEE10Policy1000ES5_S5_S5_NS0_24ReduceByKeyScanTileStateIiiLb1EEENS8_8equal_toIvEESA_imiiEEvT0_PT9_T1_T2_T3_iT4_T5_T6_T7_:
[----:B------:R-:W-:Y:S01]  /*0000*/  LDC R1, c[0x0][0x37c] ;  /* 0x0000df00ff017b82 */ /* 0x000fe20000000800 */
[----:B------:R-:W0:Y:S01]  /*0010*/  S2R R69, SR_CTAID.X ;  /* 0x0000000000457919 */ /* 0x000e220000002500 */
[----:B------:R-:W1:Y:S01]  /*0020*/  LDCU.64 UR4, c[0x0][0x3b8] ;  /* 0x00007700ff0477ac */ /* 0x000e620008000a00 */
[----:B------:R-:W2:Y:S01]  /*0030*/  LDCU.64 UR18, c[0x0][0x358] ;  /* 0x00006b00ff1277ac */ /* 0x000ea20008000a00 */
[----:B0-----:R-:W-:-:S03]  /*0040*/  IMAD.WIDE.U32 R4, R69, 0x1180, RZ ;  /* 0x0000118045047825 */ /* 0x001fc600078e00ff */
[----:B-1----:R-:W-:-:S04]  /*0050*/  IADD3 R52, P0, PT, -R4, UR4, RZ ;  /* 0x0000000404347c10 */ /* 0x002fc8000ff1e1ff */
[----:B------:R-:W-:Y:S02]  /*0060*/  IADD3.X R60, PT, PT, ~R5, UR5, RZ, P0, !PT ;  /* 0x00000005053c7c10 */ /* 0x000fe400087fe5ff */
[----:B------:R-:W-:-:S04]  /*0070*/  ISETP.GE.U32.AND P0, PT, R52, 0x1181, PT ;  /* 0x000011813400780c */ /* 0x000fc80003f06070 */
[----:B------:R-:W-:-:S13]  /*0080*/  ISETP.GE.U32.AND.EX P0, PT, R60, RZ, PT, P0 ;  /* 0x000000ff3c00720c */ /* 0x000fda0003f06100 */
[----:B--2---:R-:W-:Y:S05]  /*0090*/  @!P0 BRA `(.L_x_0) ;  /* 0x0000004400a88947 */ /* 0x004fea0003800000 */
[----:B------:R-:W0:Y:S01]  /*00a0*/  S2R R73, SR_TID.X ;  /* 0x0000000000497919 */ /* 0x000e220000002100 */
[----:B------:R-:W1:Y:S01]  /*00b0*/  LDCU.64 UR4, c[0x0][0x380] ;  /* 0x00007000ff0477ac */ /* 0x000e620008000a00 */
[----:B------:R-:W2:Y:S01]  /*00c0*/  S2R R22, SR_LANEID ;  /* 0x0000000000167919 */ /* 0x000ea20000000000 */
[----:B------:R-:W3:Y:S01]  /*00d0*/  LDCU.64 UR6, c[0x0][0x390] ;  /* 0x00007200ff0677ac */ /* 0x000ee20008000a00 */
[C---:B0-----:R-:W-:Y:S02]  /*00e0*/  LOP3.LUT R0, R73.reuse, 0x1f, RZ, 0xc0, !PT ;  /* 0x0000001f49007812 */ /* 0x041fe400078ec0ff */
[----:B------:R-:W-:-:S05]  /*00f0*/  LOP3.LUT R3, R73, 0x3e0, RZ, 0xc0, !PT ;  /* 0x000003e049037812 */ /* 0x000fca00078ec0ff */
[----:B------:R-:W-:-:S05]  /*0100*/  IMAD R0, R3, 0x14, R0 ;  /* 0x0000001403007824 */ /* 0x000fca00078e0200 */
[----:B------:R-:W-:-:S05]  /*0110*/  IADD3 R2, P0, PT, R4, R0, RZ ;  /* 0x0000000004027210 */ /* 0x000fca0007f1e0ff */
[----:B------:R-:W-:Y:S02]  /*0120*/  IMAD.X R3, RZ, RZ, R5, P0 ;  /* 0x000000ffff037224 */ /* 0x000fe400000e0605 */
[----:B------:R-:W-:-:S03]  /*0130*/  IMAD.SHL.U32 R0, R2, 0x4, RZ ;  /* 0x0000000402007824 */ /* 0x000fc600078e00ff */
[----:B------:R-:W-:Y:S02]  /*0140*/  SHF.L.U64.HI R2, R2, 0x2, R3 ;  /* 0x0000000202027819 */ /* 0x000fe40000010203 */
[----:B-1----:R-:W-:-:S04]  /*0150*/  IADD3 R4, P0, PT, R0, UR4, RZ ;  /* 0x0000000400047c10 */ /* 0x002fc8000ff1e0ff */
[----:B------:R-:W-:-:S05]  /*0160*/  IADD3.X R5, PT, PT, R2, UR5, RZ, P0, !PT ;  /* 0x0000000502057c10 */ /* 0x000fca00087fe4ff */
[----:B------:R-:W4:Y:S04]  /*0170*/  LD.E.STRONG.SM R6, desc[UR18][R4.64] ;  /* 0x0000001204067980 */ /* 0x000f28000c10b900 */
[----:B------:R-:W5:Y:S04]  /*0180*/  LD.E.STRONG.SM R8, desc[UR18][R4.64+0x80] ;  /* 0x0000801204087980 */ /* 0x000f68000c10b900 */
        /* <DEDUP_REMOVED lines=17> */
[----:B------:R3:W5:Y:S01]  /*02a0*/  LD.E.STRONG.SM R62, desc[UR18][R4.64+0x980] ;  /* 0x00098012043e7980 */ /* 0x000762000c10b900 */
[----:B------:R-:W0:Y:S01]  /*02b0*/  S2UR UR5, SR_CgaCtaId ;  /* 0x00000000000579c3 */ /* 0x000e220000008800 */
[----:B------:R-:W-:Y:S01]  /*02c0*/  SHF.R.U32.HI R63, RZ, 0x5, R73 ;  /* 0x00000005ff3f7819 */ /* 0x000fe20000011649 */
[----:B------:R-:W-:-:S04]  /*02d0*/  UMOV UR4, 0x400 ;  /* 0x0000040000047882 */ /* 0x000fc80000000000 */
[----:B--2---:R-:W-:Y:S01]  /*02e0*/  IMAD R3, R63, 0x280, R22 ;  /* 0x000002803f037824 */ /* 0x004fe200078e0216 */
[----:B---3--:R-:W-:-:S04]  /*02f0*/  IADD3 R4, P0, PT, R0, UR6, RZ ;  /* 0x0000000600047c10 */ /* 0x008fc8000ff1e0ff */
[----:B------:R-:W-:Y:S01]  /*0300*/  IADD3.X R5, PT, PT, R2, UR7, RZ, P0, !PT ;  /* 0x0000000702057c10 */ /* 0x000fe200087fe4ff */
[----:B0-----:R-:W-:-:S06]  /*0310*/  ULEA UR5, UR5, UR4, 0x18 ;  /* 0x0000000405057291 */ /* 0x001fcc000f8ec0ff */
[----:B------:R-:W-:-:S05]  /*0320*/  LEA R3, R3, UR5, 0x2 ;  /* 0x0000000503037c11 */ /* 0x000fca000f8e10ff */
[----:B------:R-:W-:Y:S01]  /*0330*/  IMAD R21, R22, 0x4c, R3 ;  /* 0x0000004c16157824 */ /* 0x000fe200078e0203 */
[----:B----4-:R0:W-:Y:S04]  /*0340*/  STS [R3], R6 ;  /* 0x0000000603007388 */ /* 0x0101e80000000800 */
[----:B-----5:R1:W-:Y:S04]  /*0350*/  STS [R3+0x80], R8 ;  /* 0x0000800803007388 */ /* 0x0203e80000000800 */
[----:B------:R2:W-:Y:S04]  /*0360*/  STS [R3+0x100], R10 ;  /* 0x0001000a03007388 */ /* 0x0005e80000000800 */
        /* <DEDUP_REMOVED lines=9> */
[----:B------:R-:W-:Y:S04]  /*0400*/  STS [R3+0x600], R32 ;  /* 0x0006002003007388 */ /* 0x000fe80000000800 */
[----:B------:R-:W-:Y:S04]  /*0410*/  STS [R3+0x680], R34 ;  /* 0x0006802203007388 */ /* 0x000fe80000000800 */
[----:B------:R-:W-:Y:S04]  /*0420*/  STS [R3+0x700], R36 ;  /* 0x0007002403007388 */ /* 0x000fe80000000800 */
[----:B------:R-:W-:Y:S04]  /*0430*/  STS [R3+0x780], R38 ;  /* 0x0007802603007388 */ /* 0x000fe80000000800 */
[----:B------:R5:W-:Y:S04]  /*0440*/  STS [R3+0x800], R56 ;  /* 0x0008003803007388 */ /* 0x000be80000000800 */
[----:B------:R5:W-:Y:S04]  /*0450*/  STS [R3+0x880], R58 ;  /* 0x0008803a03007388 */ /* 0x000be80000000800 */
[----:B------:R5:W-:Y:S04]  /*0460*/  STS [R3+0x900], R60 ;  /* 0x0009003c03007388 */ /* 0x000be80000000800 */
[----:B------:R5:W-:Y:S01]  /*0470*/  STS [R3+0x980], R62 ;  /* 0x0009803e03007388 */ /* 0x000be20000000800 */
[----:B------:R-:W-:-:S03]  /*0480*/  NOP ;  /* 0x0000000000007918 */ /* 0x000fc60000000000 */
[----:B------:R0:W5:Y:S04]  /*0490*/  LDS.128 R52, [R21] ;  /* 0x0000000015347984 */ /* 0x0001680000000c00 */
[----:B------:R0:W5:Y:S04]  /*04a0*/  LDS.128 R48, [R21+0x10] ;  /* 0x0000100015307984 */ /* 0x0001680000000c00 */
[----:B------:R0:W5:Y:S04]  /*04b0*/  LDS.128 R44, [R21+0x20] ;  /* 0x00002000152c7984 */ /* 0x0001680000000c00 */
[----:B------:R0:W5:Y:S04]  /*04c0*/  LDS.128 R40, [R21+0x30] ;  /* 0x0000300015287984 */ /* 0x0001680000000c00 */
[----:B------:R1:W5:Y:S01]  /*04d0*/  LDS.128 R36, [R21+0x40] ;  /* 0x0000400015247984 */ /* 0x0003620000000c00 */
[----:B------:R-:W-:Y:S06]  /*04e0*/  BAR.SYNC.DEFER_BLOCKING 0x0 ;  /* 0x0000000000007b1d */ /* 0x000fec0000010000 */
[----:B0-----:R-:W5:Y:S04]  /*04f0*/  LD.E.STRONG.SM R6, desc[UR18][R4.64] ;  /* 0x0000001204067980 */ /* 0x001f68000c10b900 */
[----:B-1----:R-:W5:Y:S04]  /*0500*/  LD.E.STRONG.SM R8, desc[UR18][R4.64+0x80] ;  /* 0x0000801204087980 */ /* 0x002f68000c10b900 */
[----:B--2---:R-:W2:Y:S04]  /*0510*/  LD.E.STRONG.SM R10, desc[UR18][R4.64+0x100] ;  /* 0x00010012040a7980 */ /* 0x004ea8000c10b900 */
[----:B---3--:R-:W3:Y:S04]  /*0520*/  LD.E.STRONG.SM R12, desc[UR18][R4.64+0x180] ;  /* 0x00018012040c7980 */ /* 0x008ee8000c10b900 */
[----:B----4-:R-:W4:Y:S04]  /*0530*/  LD.E.STRONG.SM R14, desc[UR18][R4.64+0x200] ;  /* 0x00020012040e7980 */ /* 0x010f28000c10b900 */
[----:B-----5:R-:W5:Y:S04]  /*0540*/  LD.E.STRONG.SM R16, desc[UR18][R4.64+0x280] ;  /* 0x0002801204107980 */ /* 0x020f68000c10b900 */
        /* <DEDUP_REMOVED lines=13> */
[----:B------:R-:W5:Y:S01]  /*0620*/  LD.E.STRONG.SM R70, desc[UR18][R4.64+0x980] ;  /* 0x0009801204467980 */ /* 0x000f62000c10b900 */
[----:B------:R-:W-:Y:S01]  /*0630*/  ISETP.NE.AND P0, PT, R69, RZ, PT ;  /* 0x000000ff4500720c */ /* 0x000fe20003f05270 */
[----:B------:R-:W-:Y:S01]  /*0640*/  UMOV UR4, URZ ;  /* 0x000000ff00047c82 */ /* 0x000fe20008000000 */
[----:B------:R-:W-:Y:S01]  /*0650*/  BSSY.RECONVERGENT B0, `(.L_x_1) ;  /* 0x000038a000007945 */ /* 0x000fe20003800200 */
[----:B------:R0:W-:Y:S04]  /*0660*/  STS [R3], R6 ;  /* 0x0000000603007388 */ /* 0x0001e80000000800 */
[----:B------:R0:W-:Y:S04]  /*0670*/  STS [R3+0x80], R8 ;  /* 0x0000800803007388 */ /* 0x0001e80000000800 */
[----:B--2---:R0:W-:Y:S04]  /*0680*/  STS [R3+0x100], R10 ;  /* 0x0001000a03007388 */ /* 0x0041e80000000800 */
[----:B---3--:R0:W-:Y:S04]  /*0690*/  STS [R3+0x180], R12 ;  /* 0x0001800c03007388 */ /* 0x0081e80000000800 */
[----:B----4-:R0:W-:Y:S04]  /*06a0*/  STS [R3+0x200], R14 ;  /* 0x0002000e03007388 */ /* 0x0101e80000000800 */
        /* <DEDUP_REMOVED lines=14> */
[----:B------:R0:W-:Y:S01]  /*0790*/  STS [R3+0x980], R70 ;  /* 0x0009804603007388 */ /* 0x0001e20000000800 */
[----:B------:R-:W-:-:S03]  /*07a0*/  NOP ;  /* 0x0000000000007918 */ /* 0x000fc60000000000 */
[----:B------:R0:W1:Y:S04]  /*07b0*/  LDS.128 R32, [R21] ;  /* 0x0000000015207984 */ /* 0x0000680000000c00 */
[----:B------:R0:W2:Y:S04]  /*07c0*/  LDS.128 R28, [R21+0x10] ;  /* 0x00001000151c7984 */ /* 0x0000a80000000c00 */
[----:B------:R0:W3:Y:S04]  /*07d0*/  LDS.128 R24, [R21+0x20] ;  /* 0x0000200015187984 */ /* 0x0000e80000000c00 */
[----:B------:R0:W4:Y:S04]  /*07e0*/  LDS.128 R12, [R21+0x30] ;  /* 0x00003000150c7984 */ /* 0x0001280000000c00 */
[----:B------:R0:W0:Y:S01]  /*07f0*/  LDS.128 R4, [R21+0x40] ;  /* 0x0000400015047984 */ /* 0x0000220000000c00 */
[----:B------:R-:W-:Y:S06]  /*0800*/  BAR.SYNC.DEFER_BLOCKING 0x0 ;  /* 0x0000000000007b1d */ /* 0x000fec0000010000 */
[----:B------:R-:W-:Y:S05]  /*0810*/  @P0 BRA `(.L_x_2) ;  /* 0x0000001400a80947 */ /* 0x000fea0003800000 */
[C---:B0-----:R-:W-:Y:S01]  /*0820*/  LEA R8, R73.reuse, UR5, 0x2 ;  /* 0x0000000549087c11 */ /* 0x041fe2000f8e10ff */
[----:B------:R-:W-:Y:S01]  /*0830*/  IMAD.MOV.U32 R60, RZ, RZ, 0x1 ;  /* 0x00000001ff3c7424 */ /* 0x000fe200078e00ff */
[----:B------:R-:W-:Y:S02]  /*0840*/  ISETP.NE.AND P6, PT, R73, RZ, PT ;  /* 0x000000ff4900720c */ /* 0x000fe40003fc5270 */
[----:B------:R-:W-:Y:S01]  /*0850*/  ISETP.NE.AND P5, PT, R52, R53, PT ;  /* 0x000000353400720c */ /* 0x000fe20003fa5270 */
[----:B------:R-:W-:Y:S01]  /*0860*/  STS [R8+0x3fc], R39 ;  /* 0x0003fc2708007388 */ /* 0x000fe20000000800 */
[----:B------:R-:W-:Y:S02]  /*0870*/  BAR.SYNC.DEFER_BLOCKING 0x0 ;  /* 0x0000000000007b1d */ /* 0x000fe40000010000 */
[----:B-1----:R-:W-:Y:S02]  /*0880*/  SEL R10, R32, RZ, !P5 ;  /* 0x000000ff200a7207 */ /* 0x002fe40006800000 */
[----:B------:R-:W-:-:S02]  /*0890*/  ISETP.NE.AND P4, PT, R53, R54, PT ;  /* 0x000000363500720c */ /* 0x000fc40003f85270 */
[----:B------:R-:W-:Y:S01]  /*08a0*/  ISETP.NE.AND P3, PT, R54, R55, PT ;  /* 0x000000373600720c */ /* 0x000fe20003f65270 */
[----:B------:R-:W-:Y:S01]  /*08b0*/  IMAD.IADD R10, R33, 0x1, R10 ;  /* 0x00000001210a7824 */ /* 0x000fe200078e020a */
[----:B------:R-:W-:Y:S02]  /*08c0*/  ISETP.NE.AND P2, PT, R55, R48, PT ;  /* 0x000000303700720c */ /* 0x000fe40003f45270 */
[----:B------:R-:W-:Y:S02]  /*08d0*/  ISETP.NE.AND P1, PT, R48, R49, PT ;  /* 0x000000313000720c */ /* 0x000fe40003f25270 */
[----:B------:R-:W-:Y:S02]  /*08e0*/  SEL R17, R10, RZ, !P4 ;  /* 0x000000ff0a117207 */ /* 0x000fe40006000000 */
[----:B------:R-:W-:Y:S02]  /*08f0*/  LOP3.LUT R11, R11, 0xfffffffe, RZ, 0xc0, !PT ;  /* 0xfffffffe0b0b7812 */ /* 0x000fe400078ec0ff */
[----:B------:R-:W-:Y:S01]  /*0900*/  P2R R19, PR, RZ, 0x20 ;  /* 0x00000020ff137803 */ /* 0x000fe20000000000 */
[----:B------:R-:W-:-:S05]  /*0910*/  IMAD.IADD R17, R34, 0x1, R17 ;  /* 0x0000000122117824 */ /* 0x000fca00078e0211 */
[----:B------:R-:W-:Y:S01]  /*0920*/  SEL R10, R17, RZ, !P3 ;  /* 0x000000ff110a7207 */ /* 0x000fe20005800000 */
[----:B------:R0:W1:Y:S04]  /*0930*/  @P6 LDS R9, [R8+0x3f8] ;  /* 0x0003f80008096984 */ /* 0x0000680000000800 */
[----:B------:R-:W-:-:S05]  /*0940*/  IMAD.IADD R10, R35, 0x1, R10 ;  /* 0x00000001230a7824 */ /* 0x000fca00078e020a */
[----:B------:R-:W-:-:S05]  /*0950*/  SEL R17, R10, RZ, !P2 ;  /* 0x000000ff0a117207 */ /* 0x000fca0005000000 */
[----:B--2---:R-:W-:-:S05]  /*0960*/  IMAD.IADD R17, R28, 0x1, R17 ;  /* 0x000000011c117824 */ /* 0x004fca00078e0211 */
[----:B0-----:R-:W-:-:S05]  /*0970*/  SEL R8, R17, RZ, !P1 ;  /* 0x000000ff11087207 */ /* 0x001fca0004800000 */
[----:B------:R-:W-:Y:S01]  /*0980*/  IMAD.IADD R8, R29, 0x1, R8 ;  /* 0x000000011d087824 */ /* 0x000fe200078e0208 */
[----:B-1----:R-:W-:-:S04]  /*0990*/  @P6 ISETP.NE.AND P0, PT, R9, R52, PT ;  /* 0x000000340900620c */ /* 0x002fc80003f05270 */
[----:B------:R-:W-:Y:S02]  /*09a0*/  @P6 SEL R60, RZ, 0x1, !P0 ;  /* 0x00000001ff3c6807 */ /* 0x000fe40004000000 */
[----:B------:R-:W-:Y:S02]  /*09b0*/  ISETP.NE.AND P6, PT, R49, R50, PT ;  /* 0x000000323100720c */ /* 0x000fe40003fc5270 */
[----:B------:R-:W-:Y:S02]  /*09c0*/  ISETP.NE.AND P0, PT, R50, R51, PT ;  /* 0x000000333200720c */ /* 0x000fe40003f05270 */
[----:B------:R-:W-:-:S05]  /*09d0*/  SEL R9, R8, RZ, !P6 ;  /* 0x000000ff08097207 */ /* 0x000fca0007000000 */
[----:B------:R-:W-:-:S04]  /*09e0*/  IMAD.IADD R9, R30, 0x1, R9 ;  /* 0x000000011e097824 */ /* 0x000fc800078e0209 */
[----:B------:R-:W-:Y:S02]  /*09f0*/  @P6 LOP3.LUT R11, R11, 0x1, RZ, 0xfc, !PT ;  /* 0x000000010b0b6812 */ /* 0x000fe400078efcff */
[----:B------:R-:W-:Y:S02]  /*0a00*/  SEL R8, R9, RZ, !P0 ;  /* 0x000000ff09087207 */ /* 0x000fe40004000000 */
[----:B------:R-:W-:Y:S02]  /*0a10*/  LOP3.LUT R11, R11, 0xfffffffd, RZ, 0xc0, !PT ;  /* 0xfffffffd0b0b7812 */ /* 0x000fe400078ec0ff */
[----:B------:R-:W-:Y:S01]  /*0a20*/  ISETP.NE.AND P6, PT, R36, R37, PT ;  /* 0x000000252400720c */ /* 0x000fe20003fc5270 */
[----:B------:R-:W-:Y:S01]  /*0a30*/  IMAD.IADD R8, R31, 0x1, R8 ;  /* 0x000000011f087824 */ /* 0x000fe200078e0208 */
[----:B------:R-:W-:Y:S02]  /*0a40*/  @P0 LOP3.LUT R11, R11, 0x2, RZ, 0xfc, !PT ;  /* 0x000000020b0b0812 */ /* 0x000fe400078efcff */
[----:B------:R-:W-:-:S02]  /*0a50*/  ISETP.NE.AND P0, PT, R51, R44, PT ;  /* 0x0000002c3300720c */ /* 0x000fc40003f05270 */
[----:B------:R-:W-:Y:S02]  /*0a60*/  LOP3.LUT R11, R11, 0xfffffffb, RZ, 0xc0, !PT ;  /* 0xfffffffb0b0b7812 */ /* 0x000fe400078ec0ff */
[----:B------:R-:W-:-:S05]  /*0a70*/  SEL R9, R8, RZ, !P0 ;  /* 0x000000ff08097207 */ /* 0x000fca0004000000 */
[----:B---3--:R-:W-:-:S04]  /*0a80*/  IMAD.IADD R9, R24, 0x1, R9 ;  /* 0x0000000118097824 */ /* 0x008fc800078e0209 */
[----:B------:R-:W-:Y:S02]  /*0a90*/  @P0 LOP3.LUT R11, R11, 0x4, RZ, 0xfc, !PT ;  /* 0x000000040b0b0812 */ /* 0x000fe400078efcff */
[----:B------:R-:W-:Y:S02]  /*0aa0*/  ISETP.NE.AND P0, PT, R44, R45, PT ;  /* 0x0000002d2c00720c */ /* 0x000fe40003f05270 */
[----:B------:R-:W-:Y:S02]  /*0ab0*/  LOP3.LUT R11, R11, 0xfffffff7, RZ, 0xc0, !PT ;  /* 0xfffffff70b0b7812 */ /* 0x000fe400078ec0ff */
[----:B------:R-:W-:-:S05]  /*0ac0*/  SEL R8, R9, RZ, !P0 ;  /* 0x000000ff09087207 */ /* 0x000fca0004000000 */
[----:B------:R-:W-:-:S04]  /*0ad0*/  IMAD.IADD R8, R25, 0x1, R8 ;  /* 0x0000000119087824 */ /* 0x000fc800078e0208 */
        /* <DEDUP_REMOVED lines=14> */
[----:B----4-:R-:W-:-:S04]  /*0bc0*/  IMAD.IADD R9, R12, 0x1, R9 ;  /* 0x000000010c097824 */ /* 0x010fc800078e0209 */
[----:B------:R-:W-:Y:S02]  /*0bd0*/  @P0 LOP3.LUT R11, R11, 0x4000, RZ, 0xfc, !PT ;  /* 0x000040000b0b0812 */ /* 0x000fe400078efcff */
[----:B------:R-:W-:Y:S02]  /*0be0*/  ISETP.NE.AND P0, PT, R40, R41, PT ;  /* 0x000000292800720c */ /* 0x000fe40003f05270 */
[----:B------:R-:W-:Y:S02]  /*0bf0*/  LOP3.LUT R11, R11, 0xffff7fff, RZ, 0xc0, !PT ;  /* 0xffff7fff0b0b7812 */ /* 0x000fe400078ec0ff */
[----:B------:R-:W-:Y:S02]  /*0c00*/  SEL R8, R9, RZ, !P0 ;  /* 0x000000ff09087207 */ /* 0x000fe40004000000 */
[----:B------:R-:W-:Y:S02]  /*0c10*/  SEL R9, RZ, 0x1, !P5 ;  /* 0x00000001ff097807 */ /* 0x000fe40006800000 */
[----:B------:R-:W-:Y:S01]  /*0c20*/  ISETP.NE.AND P5, PT, R43, R36, PT ;  /* 0x000000242b00720c */ /* 0x000fe20003fa5270 */
[----:B------:R-:W-:-:S03]  /*0c30*/  IMAD.IADD R8, R13, 0x1, R8 ;  /* 0x000000010d087824 */ /* 0x000fc600078e0208 */
[----:B------:R-:W-:Y:S02]  /*0c40*/  P2R R46, PR, RZ, 0x20 ;  /* 0x00000020ff2e7803 */ /* 0x000fe40000000000 */
        /* <DEDUP_REMOVED lines=12> */
[----:B------:R-:W-:Y:S02]  /*0d10*/  SEL R17, R8, RZ, !P5 ;  /* 0x000000ff08117207 */ /* 0x000fe40006800000 */
[----:B------:R-:W-:Y:S02]  /*0d20*/  SEL R10, RZ, 0x1, !P0 ;  /* 0x00000001ff0a7807 */ /* 0x000fe40004000000 */
[----:B------:R-:W-:Y:S01]  /*0d30*/  P2R R39, PR, RZ, 0x1 ;  /* 0x00000001ff277803 */ /* 0x000fe20000000000 */
[----:B------:R-:W-:Y:S01]  /*0d40*/  IMAD.IADD R17, R4, 0x1, R17 ;  /* 0x0000000104117824 */ /* 0x000fe200078e0211 */
[----:B------:R-:W-:-:S02]  /*0d50*/  LOP3.LUT P0, RZ, R11, 0x4, RZ, 0xc0, !PT ;  /* 0x000000040bff7812 */ /* 0x000fc4000780c0ff */
[----:B------:R-:W-:Y:S02]  /*0d60*/  LOP3.LUT R18, R9, R60, R10, 0xfe, !PT ;  /* 0x0000003c09127212 */ /* 0x000fe400078efe0a */
[----:B------:R-:W-:Y:S02]  /*0d70*/  P2R R23, PR, RZ, 0x1 ;  /* 0x00000001ff177803 */ /* 0x000fe40000000000 */
[C---:B------:R-:W-:Y:S02]  /*0d80*/  LOP3.LUT P0, RZ, R11.reuse, 0x2, RZ, 0xc0, !PT ;  /* 0x000000020bff7812 */ /* 0x040fe4000780c0ff */
[----:B------:R-:W-:Y:S02]  /*0d90*/  SEL R8, RZ, 0x1, !P4 ;  /* 0x00000001ff087807 */ /* 0x000fe40006000000 */
[----:B------:R-:W-:Y:S02]  /*0da0*/  P2R R20, PR, RZ, 0x1 ;  /* 0x00000001ff147803 */ /* 0x000fe40000000000 */
[----:B------:R-:W-:-:S02]  /*0db0*/  LOP3.LUT P0, RZ, R11, 0x1, RZ, 0xc0, !PT ;  /* 0x000000010bff7812 */ /* 0x000fc4000780c0ff */
[----:B------:R-:W-:Y:S02]  /*0dc0*/  LOP3.LUT R11, R11, 0xfffbffff, RZ, 0xc0, !PT ;  /* 0xfffbffff0b0b7812 */ /* 0x000fe400078ec0ff */
[----:B------:R-:W-:Y:S02]  /*0dd0*/  SEL R9, RZ, 0x1, !P3 ;  /* 0x00000001ff097807 */ /* 0x000fe40005800000 */
[----:B------:R-:W-:Y:S02]  /*0de0*/  @P5 LOP3.LUT R11, R11, 0x40000, RZ, 0xfc, !PT ;  /* 0x000400000b0b5812 */ /* 0x000fe400078efcff */
[----:B------:R-:W-:Y:S02]  /*0df0*/  SEL R16, R17, RZ, !P6 ;  /* 0x000000ff11107207 */ /* 0x000fe40007000000 */
[----:B------:R-:W-:Y:S02]  /*0e00*/  LOP3.LUT P5, RZ, R11, 0x20000, RZ, 0xc0, !PT ;  /* 0x000200000bff7812 */ /* 0x000fe400078ac0ff */
[----:B------:R-:W-:Y:S01]  /*0e10*/  LOP3.LUT R18, R9, R18, R8, 0xfe, !PT ;  /* 0x0000001209127212 */ /* 0x000fe200078efe08 */
[----:B------:R-:W-:Y:S01]  /*0e20*/  IMAD.IADD R16, R5, 0x1, R16 ;  /* 0x0000000105107824 */ /* 0x000fe200078e0210 */
[----:B------:R-:W-:-:S02]  /*0e30*/  P2R R45, PR, RZ, 0x20 ;  /* 0x00000020ff2d7803 */ /* 0x000fc40000000000 */
[C---:B------:R-:W-:Y:S02]  /*0e40*/  LOP3.LUT P5, RZ, R11.reuse, 0x10000, RZ, 0xc0, !PT ;  /* 0x000100000bff7812 */ /* 0x040fe400078ac0ff */
[----:B------:R-:W-:Y:S02]  /*0e50*/  SEL R10, RZ, 0x1, !P2 ;  /* 0x00000001ff0a7807 */ /* 0x000fe40005000000 */
[----:B------:R-:W-:Y:S02]  /*0e60*/  P2R R44, PR, RZ, 0x20 ;  /* 0x00000020ff2c7803 */ /* 0x000fe40000000000 */
[----:B------:R-:W-:Y:S02]  /*0e70*/  LOP3.LUT P5, RZ, R11, 0x8000, RZ, 0xc0, !PT ;  /* 0x000080000bff7812 */ /* 0x000fe400078ac0ff */
[----:B------:R-:W-:Y:S02]  /*0e80*/  SEL R9, RZ, 0x1, !P1 ;  /* 0x00000001ff097807 */ /* 0x000fe40004800000 */
[----:B------:R-:W-:-:S02]  /*0e90*/  P2R R43, PR, RZ, 0x20 ;  /* 0x00000020ff2b7803 */ /* 0x000fc40000000000 */
[C---:B------:R-:W-:Y:S02]  /*0ea0*/  LOP3.LUT P5, RZ, R11.reuse, 0x4000, RZ, 0xc0, !PT ;  /* 0x000040000bff7812 */ /* 0x040fe400078ac0ff */
[----:B------:R-:W-:Y:S02]  /*0eb0*/  SEL R8, RZ, 0x1, !P0 ;  /* 0x00000001ff087807 */ /* 0x000fe40004000000 */
[----:B------:R-:W-:Y:S02]  /*0ec0*/  P2R R42, PR, RZ, 0x20 ;  /* 0x00000020ff2a7803 */ /* 0x000fe40000000000 */
[----:B------:R-:W-:Y:S02]  /*0ed0*/  LOP3.LUT P5, RZ, R11, 0x2000, RZ, 0xc0, !PT ;  /* 0x000020000bff7812 */ /* 0x000fe400078ac0ff */
[----:B------:R-:W-:Y:S02]  /*0ee0*/  ISETP.NE.AND P0, PT, R20, RZ, PT ;  /* 0x000000ff1400720c */ /* 0x000fe40003f05270 */
[----:B------:R-:W-:-:S02]  /*0ef0*/  P2R R41, PR, RZ, 0x20 ;  /* 0x00000020ff297803 */ /* 0x000fc40000000000 */
[----:B------:R-:W-:Y:S02]  /*0f00*/  LOP3.LUT P5, RZ, R11, 0x1000, RZ, 0xc0, !PT ;  /* 0x000010000bff7812 */ /* 0x000fe400078ac0ff */
[----:B------:R-:W-:Y:S02]  /*0f10*/  LOP3.LUT R18, R9, R18, R10, 0xfe, !PT ;  /* 0x0000001209127212 */ /* 0x000fe400078efe0a */
[----:B------:R-:W-:Y:S02]  /*0f20*/  P2R R40, PR, RZ, 0x20 ;  /* 0x00000020ff287803 */ /* 0x000fe40000000000 */
[C---:B------:R-:W-:Y:S02]  /*0f30*/  LOP3.LUT P5, RZ, R11.reuse, 0x8, RZ, 0xc0, !PT ;  /* 0x000000080bff7812 */ /* 0x040fe400078ac0ff */
[----:B------:R-:W-:Y:S02]  /*0f40*/  LOP3.LUT R11, R11, 0xfff7ffff, RZ, 0xc0, !PT ;  /* 0xfff7ffff0b0b7812 */ /* 0x000fe400078ec0ff */
[----:B------:R-:W-:-:S02]  /*0f50*/  SEL R9, RZ, 0x1, !P0 ;  /* 0x00000001ff097807 */ /* 0x000fc40004000000 */
[----:B------:R-:W-:Y:S02]  /*0f60*/  @P6 LOP3.LUT R11, R11, 0x80000, RZ, 0xfc, !PT ;  /* 0x000800000b0b6812 */ /* 0x000fe400078efcff */
[----:B------:R-:W-:Y:S02]  /*0f70*/  ISETP.NE.AND P6, PT, R37, R38, PT ;  /* 0x000000262500720c */ /* 0x000fe40003fc5270 */
[----:B------:R-:W-:Y:S02]  /*0f80*/  ISETP.NE.AND P0, PT, R23, RZ, PT ;  /* 0x000000ff1700720c */ /* 0x000fe40003f05270 */
[----:B------:R-:W-:Y:S02]  /*0f90*/  SEL R17, R16, RZ, !P6 ;  /* 0x000000ff10117207 */ /* 0x000fe40007000000 */
[----:B------:R-:W-:Y:S02]  /*0fa0*/  SEL R10, RZ, 0x1, !P0 ;  /* 0x00000001ff0a7807 */ /* 0x000fe40004000000 */
[----:B------:R-:W-:Y:S01]  /*0fb0*/  ISETP.NE.AND P0, PT, R39, RZ, PT ;  /* 0x000000ff2700720c */ /* 0x000fe20003f05270 */
[----:B------:R-:W-:Y:S01]  /*0fc0*/  IMAD.IADD R17, R6, 0x1, R17 ;  /* 0x0000000106117824 */ /* 0x000fe200078e0211 */
[----:B------:R-:W-:-:S02]  /*0fd0*/  LOP3.LUT R8, R9, R18, R8, 0xfe, !PT ;  /* 0x0000001209087212 */ /* 0x000fc400078efe08 */
[----:B------:R-:W-:Y:S02]  /*0fe0*/  SEL R9, RZ, 0x1, !P5 ;  /* 0x00000001ff097807 */ /* 0x000fe40006800000 */
[----:B------:R-:W-:Y:S02]  /*0ff0*/  SEL R16, R17, RZ, !P0 ;  /* 0x000000ff11107207 */ /* 0x000fe40004000000 */
[----:B------:R-:W-:Y:S02]  /*1000*/  ISETP.NE.AND P5, PT, R40, RZ, PT ;  /* 0x000000ff2800720c */ /* 0x000fe40003fa5270 */
[----:B------:R-:W-:Y:S01]  /*1010*/  LOP3.LUT R10, R9, R8, R10, 0xfe, !PT ;  /* 0x00000008090a7212 */ /* 0x000fe200078efe0a */
[----:B------:R-:W-:Y:S01]  /*1020*/  IMAD.IADD R16, R7, 0x1, R16 ;  /* 0x0000000107107824 */ /* 0x000fe200078e0210 */
[----:B------:R-:W-:Y:S02]  /*1030*/  SEL R7, RZ, 0x1, !P5 ;  /* 0x00000001ff077807 */ /* 0x000fe40006800000 */
[----:B------:R-:W-:-:S02]  /*1040*/  ISETP.NE.AND P5, PT, R41, RZ, PT ;  /* 0x000000ff2900720c */ /* 0x000fc40003fa5270 */
[----:B------:R-:W-:Y:S01]  /*1050*/  LOP3.LUT R11, R11, 0xffefffff, RZ, 0xc0, !PT ;  /* 0xffefffff0b0b7812 */ /* 0x000fe200078ec0ff */
[----:B------:R-:W0:Y:S01]  /*1060*/  SHFL.UP PT, R17, R16, 0x1, RZ ;  /* 0x0420000010117989 */ /* 0x000e2200000e00ff */
[----:B------:R-:W-:Y:S02]  /*1070*/  SEL R8, RZ, 0x1, !P5 ;  /* 0x00000001ff087807 */ /* 0x000fe40006800000 */
[----:B------:R-:W-:Y:S02]  /*1080*/  ISETP.NE.AND P5, PT, R42, RZ, PT ;  /* 0x000000ff2a00720c */ /* 0x000fe40003fa5270 */
[----:B------:R-:W-:Y:S02]  /*1090*/  LOP3.LUT R10, R8, R10, R7, 0xfe, !PT ;  /* 0x0000000a080a7212 */ /* 0x000fe400078efe07 */
[----:B------:R-:W-:Y:S02]  /*10a0*/  SEL R9, RZ, 0x1, !P5 ;  /* 0x00000001ff097807 */ /* 0x000fe40006800000 */
[----:B------:R-:W-:-:S02]  /*10b0*/  ISETP.NE.AND P5, PT, R43, RZ, PT ;  /* 0x000000ff2b00720c */ /* 0x000fc40003fa5270 */
[----:B------:R-:W-:Y:S02]  /*10c0*/  @P6 LOP3.LUT R11, R11, 0x100000, RZ, 0xfc, !PT ;  /* 0x001000000b0b6812 */ /* 0x000fe400078efcff */
[----:B------:R-:W-:Y:S02]  /*10d0*/  SEL R8, RZ, 0x1, !P5 ;  /* 0x00000001ff087807 */ /* 0x000fe40006800000 */
[----:B------:R-:W-:Y:S02]  /*10e0*/  ISETP.NE.AND P5, PT, R44, RZ, PT ;  /* 0x000000ff2c00720c */ /* 0x000fe40003fa5270 */
[----:B------:R-:W-:Y:S02]  /*10f0*/  LOP3.LUT R10, R8, R10, R9, 0xfe, !PT ;  /* 0x0000000a080a7212 */ /* 0x000fe400078efe09 */
[----:B------:R-:W-:Y:S02]  /*1100*/  SEL R7, RZ, 0x1, !P5 ;  /* 0x00000001ff077807 */ /* 0x000fe40006800000 */
[----:B------:R-:W-:-:S02]  /*1110*/  ISETP.NE.AND P5, PT, R45, RZ, PT ;  /* 0x000000ff2d00720c */ /* 0x000fc40003fa5270 */
[----:B------:R-:W-:Y:S02]  /*1120*/  P2R R23, PR, RZ, 0x1 ;  /* 0x00000001ff177803 */ /* 0x000fe40000000000 */
[----:B------:R-:W-:Y:S02]  /*1130*/  SEL R8, RZ, 0x1, !P5 ;  /* 0x00000001ff087807 */ /* 0x000fe40006800000 */
[----:B------:R-:W-:Y:S02]  /*1140*/  LOP3.LUT P0, RZ, R11, 0x80000, RZ, 0xc0, !PT ;  /* 0x000800000bff7812 */ /* 0x000fe4000780c0ff */
[----:B------:R-:W-:Y:S02]  /*1150*/  ISETP.NE.AND P5, PT, R46, RZ, PT ;  /* 0x000000ff2e00720c */ /* 0x000fe40003fa5270 */
[----:B------:R-:W-:Y:S02]  /*1160*/  LOP3.LUT R10, R8, R10, R7, 0xfe, !PT ;  /* 0x0000000a080a7212 */ /* 0x000fe400078efe07 */
[----:B------:R-:W-:-:S02]  /*1170*/  SEL R9, RZ, 0x1, !P5 ;  /* 0x00000001ff097807 */ /* 0x000fc40006800000 */
[----:B------:R-:W-:Y:S02]  /*1180*/  SEL R8, RZ, 0x1, !P0 ;  /* 0x00000001ff087807 */ /* 0x000fe40004000000 */
[----:B------:R-:W-:Y:S02]  /*1190*/  SEL R7, RZ, 0x1, !P6 ;  /* 0x00000001ff077807 */ /* 0x000fe40007000000 */
[----:B------:R-:W-:Y:S02]  /*11a0*/  LOP3.LUT R8, R8, R10, R9, 0xfe, !PT ;  /* 0x0000000a08087212 */ /* 0x000fe400078efe09 */
[----:B------:R-:W-:Y:S02]  /*11b0*/  ISETP.NE.AND P5, PT, R19, RZ, PT ;  /* 0x000000ff1300720c */ /* 0x000fe40003fa5270 */
[----:B------:R-:W-:Y:S02]  /*11c0*/  LOP3.LUT P6, R7, R8, RZ, R7, 0xfa, !PT ;  /* 0x000000ff08077212 */ /* 0x000fe400078cfa07 */
[----:B------:R-:W-:-:S02]  /*11d0*/  P2R R46, PR, RZ, 0x1 ;  /* 0x00000001ff2e7803 */ /* 0x000fc40000000000 */
[----:B0-----:R-:W-:Y:S01]  /*11e0*/  SEL R17, R17, RZ, !P6 ;  /* 0x000000ff11117207 */ /* 0x001fe20007000000 */
[----:B------:R-:W0:Y:S01]  /*11f0*/  SHFL.UP PT, R8, R7, 0x1, RZ ;  /* 0x0420000007087989 */ /* 0x000e2200000e00ff */
[----:B------:R-:W-:Y:S02]  /*1200*/  ISETP.GE.AND P6, PT, R22, 0x1, PT ;  /* 0x000000011600780c */ /* 0x000fe40003fc6270 */
[----:B------:R-:W-:Y:S02]  /*1210*/  ISETP.GE.U32.AND P0, PT, R73, 0x20, PT ;  /* 0x000000204900780c */ /* 0x000fe40003f06070 */
[----:B------:R-:W-:-:S05]  /*1220*/  SEL R17, R17, RZ, P6 ;  /* 0x000000ff11117207 */ /* 0x000fca0003000000 */
[----:B------:R-:W-:-:S05]  /*1230*/  IMAD.IADD R17, R16, 0x1, R17 ;  /* 0x0000000110117824 */ /* 0x000fca00078e0211 */
[----:B------:R-:W1:Y:S01]  /*1240*/  SHFL.UP PT, R9, R17, 0x2, RZ ;  /* 0x0440000011097989 */ /* 0x000e6200000e00ff */
[----:B0-----:R-:W-:-:S04]  /*1250*/  SEL R8, R8, RZ, P6 ;  /* 0x000000ff08087207 */ /* 0x001fc80003000000 */
[----:B------:R-:W-:-:S04]  /*1260*/  LOP3.LUT P6, R8, R8, RZ, R7, 0xfa, !PT ;  /* 0x000000ff08087212 */ /* 0x000fc800078cfa07 */
[----:B-1----:R-:W-:Y:S02]  /*1270*/  SEL R10, R9, RZ, !P6 ;  /* 0x000000ff090a7207 */ /* 0x002fe40007000000 */
[----:B------:R-:W-:Y:S01]  /*1280*/  ISETP.GE.AND P6, PT, R22, 0x2, PT ;  /* 0x000000021600780c */ /* 0x000fe20003fc6270 */
[----:B------:R-:W0:Y:S03]  /*1290*/  SHFL.UP PT, R9, R8, 0x2, RZ ;  /* 0x0440000008097989 */ /* 0x000e2600000e00ff */
[----:B------:R-:W-:-:S05]  /*12a0*/  SEL R10, R10, RZ, P6 ;  /* 0x000000ff0a0a7207 */ /* 0x000fca0003000000 */
[----:B------:R-:W-:-:S05]  /*12b0*/  IMAD.IADD R10, R17, 0x1, R10 ;  /* 0x00000001110a7824 */ /* 0x000fca00078e020a */
[----:B------:R-:W1:Y:S01]  /*12c0*/  SHFL.UP PT, R7, R10, 0x4, RZ ;  /* 0x048000000a077989 */ /* 0x000e6200000e00ff */
[----:B0-----:R-:W-:-:S04]  /*12d0*/  SEL R9, R9, RZ, P6 ;  /* 0x000000ff09097207 */ /* 0x001fc80003000000 */
[----:B------:R-:W-:-:S04]  /*12e0*/  LOP3.LUT P6, R9, R9, RZ, R8, 0xfa, !PT ;  /* 0x000000ff09097212 */ /* 0x000fc800078cfa08 */
[----:B-1----:R-:W-:Y:S02]  /*12f0*/  SEL R16, R7, RZ, !P6 ;  /* 0x000000ff07107207 */ /* 0x002fe40007000000 */
[----:B------:R-:W0:Y:S01]  /*1300*/  SHFL.UP PT, R7, R9, 0x4, RZ ;  /* 0x0480000009077989 */ /* 0x000e2200000e00ff */
[----:B------:R-:W-:-:S04]  /*1310*/  ISETP.GE.AND P6, PT, R22, 0x4, PT ;  /* 0x000000041600780c */ /* 0x000fc80003fc6270 */
[----:B------:R-:W-:-:S05]  /*1320*/  SEL R17, R16, RZ, P6 ;  /* 0x000000ff10117207 */ /* 0x000fca0003000000 */
[----:B------:R-:W-:Y:S01]  /*1330*/  IMAD.IADD R17, R10, 0x1, R17 ;  /* 0x000000010a117824 */ /* 0x000fe200078e0211 */
[----:B0-----:R-:W-:-:S04]  /*1340*/  SEL R8, R7, RZ, P6 ;  /* 0x000000ff07087207 */ /* 0x001fc80003000000 */
[----:B------:R-:W0:Y:S01]  /*1350*/  SHFL.UP PT, R7, R17, 0x8, RZ ;  /* 0x0500000011077989 */ /* 0x000e2200000e00ff */
[----:B------:R-:W-:-:S04]  /*1360*/  LOP3.LUT P6, R8, R8, RZ, R9, 0xfa, !PT ;  /* 0x000000ff08087212 */ /* 0x000fc800078cfa09 */
[----:B0-----:R-:W-:Y:S02]  /*1370*/  SEL R16, R7, RZ, !P6 ;  /* 0x000000ff07107207 */ /* 0x001fe40007000000 */
        /* <DEDUP_REMOVED lines=12> */
[----:B0-----:R-:W-:Y:S02]  /*1440*/  SEL R44, R9, RZ, P6 ;  /* 0x000000ff092c7207 */ /* 0x001fe40003000000 */
[----:B------:R-:W-:Y:S02]  /*1450*/  ISETP.NE.AND P6, PT, R22, 0x1f, PT ;  /* 0x0000001f1600780c */ /* 0x000fe40003fc5270 */
[----:B------:R-:W-:-:S11]  /*1460*/  LOP3.LUT R44, R44, R7, RZ, 0xfc, !PT ;  /* 0x000000072c2c7212 */ /* 0x000fd600078efcff */
[----:B------:R-:W-:-:S05]  /*1470*/  @!P6 LEA R8, R63, UR5, 0x3 ;  /* 0x000000053f08ec11 */ /* 0x000fca000f8e18ff */
[----:B------:R-:W-:Y:S01]  /*1480*/  @!P6 STS.64 [R8], R44 ;  /* 0x0000002c0800e388 */ /* 0x000fe20000000a00 */
[----:B------:R-:W-:Y:S06]  /*1490*/  BAR.SYNC.DEFER_BLOCKING 0x0 ;  /* 0x0000000000007b1d */ /* 0x000fec0000010000 */
[----:B------:R-:W-:Y:S04]  /*14a0*/  SHFL.UP PT, R44, R44, 0x1, RZ ;  /* 0x042000002c2c7989 */ /* 0x000fe800000e00ff */
[----:B------:R-:W0:Y:S04]  /*14b0*/  LDS.128 R16, [UR5] ;  /* 0x00000005ff107984 */ /* 0x000e280008000c00 */
[----:B------:R-:W1:Y:S04]  /*14c0*/  LDS.128 R36, [UR5+0x10] ;  /* 0x00001005ff247984 */ /* 0x000e680008000c00 */
[----:B------:R-:W2:Y:S01]  /*14d0*/  LDS.128 R40, [UR5+0x20] ;  /* 0x00002005ff287984 */ /* 0x000ea20008000c00 */
[----:B0-----:R-:W-:-:S04]  /*14e0*/  ISETP.NE.AND P6, PT, R18, RZ, PT ;  /* 0x000000ff1200720c */ /* 0x001fc80003fc5270 */
[----:B------:R-:W-:Y:S02]  /*14f0*/  SEL R10, R17, RZ, !P6 ;  /* 0x000000ff110a7207 */ /* 0x000fe40007000000 */
[----:B-1----:R-:W-:-:S03]  /*1500*/  ISETP.NE.AND P6, PT, R36, RZ, PT ;  /* 0x000000ff2400720c */ /* 0x002fc60003fc5270 */
[----:B------:R-:W-:-:S05]  /*1510*/  IMAD.IADD R10, R19, 0x1, R10 ;  /* 0x00000001130a7824 */ /* 0x000fca00078e020a */
[----:B------:R-:W-:Y:S02]  /*1520*/  SEL R20, R10, RZ, !P6 ;  /* 0x000000ff0a147207 */ /* 0x000fe40007000000 */
[----:B------:R-:W-:-:S03]  /*1530*/  ISETP.NE.AND P6, PT, R63, 0x2, PT ;  /* 0x000000023f00780c */ /* 0x000fc60003fc5270 */
[----:B------:R-:W-:Y:S01]  /*1540*/  IMAD.IADD R37, R37, 0x1, R20 ;  /* 0x0000000125257824 */ /* 0x000fe200078e0214 */
[----:B------:R-:W-:Y:S02]  /*1550*/  SEL R10, R10, R17, !P6 ;  /* 0x000000110a0a7207 */ /* 0x000fe40007000000 */
[----:B------:R-:W-:-:S04]  /*1560*/  ISETP.NE.AND P6, PT, R63, 0x3, PT ;  /* 0x000000033f00780c */ /* 0x000fc80003fc5270 */
[----:B------:R-:W-:Y:S02]  /*1570*/  SEL R10, R37, R10, !P6 ;  /* 0x0000000a250a7207 */ /* 0x000fe40007000000 */
[----:B------:R-:W-:-:S04]  /*1580*/  ISETP.NE.AND P6, PT, R38, RZ, PT ;  /* 0x000000ff2600720c */ /* 0x000fc80003fc5270 */
[----:B------:R-:W-:Y:S02]  /*1590*/  SEL R8, R37, RZ, !P6 ;  /* 0x000000ff25087207 */ /* 0x000fe40007000000 */
[----:B--2---:R-:W-:-:S03]  /*15a0*/  ISETP.NE.AND P6, PT, R40, RZ, PT ;  /* 0x000000ff2800720c */ /* 0x004fc60003fc5270 */
[----:B------:R-:W-:-:S05]  /*15b0*/  IMAD.IADD R39, R39, 0x1, R8 ;  /* 0x0000000127277824 */ /* 0x000fca00078e0208 */
[----:B------:R-:W-:Y:S02]  /*15c0*/  SEL R8, R39, RZ, !P6 ;  /* 0x000000ff27087207 */ /* 0x000fe40007000000 */
[----:B------:R-:W-:-:S03]  /*15d0*/  ISETP.NE.AND P6, PT, R63, 0x4, PT ;  /* 0x000000043f00780c */ /* 0x000fc60003fc5270 */
[----:B------:R-:W-:Y:S01]  /*15e0*/  IMAD.IADD R41, R41, 0x1, R8 ;  /* 0x0000000129297824 */ /* 0x000fe200078e0208 */
[----:B------:R-:W-:Y:S02]  /*15f0*/  SEL R10, R39, R10, !P6 ;  /* 0x0000000a270a7207 */ /* 0x000fe40007000000 */
[----:B------:R-:W-:Y:S01]  /*1600*/  ISETP.NE.AND P6, PT, R42, RZ, PT ;  /* 0x000000ff2a00720c */ /* 0x000fe20003fc5270 */
[----:B------:R-:W0:Y:S03]  /*1610*/  SHFL.UP PT, R39, R45, 0x1, RZ ;  /* 0x042000002d277989 */ /* 0x000e2600000e00ff */
[----:B------:R-:W-:Y:S02]  /*1620*/  SEL R8, R41, RZ, !P6 ;  /* 0x000000ff29087207 */ /* 0x000fe40007000000 */
[----:B------:R-:W-:-:S03]  /*1630*/  ISETP.NE.AND P6, PT, R63, 0x5, PT ;  /* 0x000000053f00780c */ /* 0x000fc60003fc5270 */
[----:B------:R-:W-:Y:S01]  /*1640*/  IMAD.IADD R43, R43, 0x1, R8 ;  /* 0x000000012b2b7824 */ /* 0x000fe200078e0208 */
[----:B------:R-:W-:Y:S02]  /*1650*/  SEL R10, R41, R10, !P6 ;  /* 0x0000000a290a7207 */ /* 0x000fe40007000000 */
[----:B------:R-:W-:-:S04]  /*1660*/  ISETP.NE.AND P6, PT, R63, 0x6, PT ;  /* 0x000000063f00780c */ /* 0x000fc80003fc5270 */
[----:B------:R-:W-:Y:S02]  /*1670*/  SEL R10, R43, R10, !P6 ;  /* 0x0000000a2b0a7207 */ /* 0x000fe40007000000 */
[----:B------:R-:W-:-:S04]  /*1680*/  @P0 ISETP.NE.AND P6, PT, R44, RZ, PT ;  /* 0x000000ff2c00020c */ /* 0x000fc80003fc5270 */
[----:B------:R-:W-:Y:S02]  /*1690*/  @P0 SEL R8, R10, RZ, !P6 ;  /* 0x000000ff0a080207 */ /* 0x000fe40007000000 */
[----:B------:R-:W-:-:S13]  /*16a0*/  ISETP.NE.AND P6, PT, R22, RZ, P0 ;  /* 0x000000ff1600720c */ /* 0x000fda00007c5270 */
[----:B0-----:R-:W-:Y:S01]  /*16b0*/  @P6 IMAD.IADD R10, R39, 0x1, R8 ;  /* 0x00000001270a6824 */ /* 0x001fe200078e0208 */
[----:B------:R-:W-:Y:S01]  /*16c0*/  ISETP.NE.U32.AND P6, PT, R60, RZ, PT ;  /* 0x000000ff3c00720c */ /* 0x000fe20003fc5070 */
[----:B------:R-:W0:Y:S02]  /*16d0*/  LDS.64 R8, [UR5+0x30] ;  /* 0x00003005ff087984 */ /* 0x000e240008000a00 */
[----:B------:R-:W-:Y:S01]  /*16e0*/  @P0 IMAD.MOV.U32 R39, RZ, RZ, R10 ;  /* 0x000000ffff270224 */ /* 0x000fe200078e000a */
[----:B------:R-:W-:Y:S02]  /*16f0*/  ISETP.NE.AND.EX P6, PT, RZ, UR4, PT, P6 ;  /* 0x00000004ff007c0c */ /* 0x000fe4000bfc5360 */
[----:B------:R-:W-:Y:S02]  /*1700*/  ISETP.NE.AND P0, PT, R73, RZ, PT ;  /* 0x000000ff4900720c */ /* 0x000fe40003f05270 */
[----:B------:R-:W-:-:S04]  /*1710*/  SEL R7, R39, RZ, !P6 ;  /* 0x000000ff27077207 */ /* 0x000fc80007000000 */
[----:B------:R-:W-:Y:S02]  /*1720*/  SEL R7, R7, RZ, P0 ;  /* 0x000000ff07077207 */ /* 0x000fe40000000000 */
[----:B------:R-:W-:-:S03]  /*1730*/  LOP3.LUT P0, RZ, R11, 0x40000, RZ, 0xc0, !PT ;  /* 0x000400000bff7812 */ /* 0x000fc6000780c0ff */
[----:B------:R-:W-:Y:S01]  /*1740*/  IMAD.IADD R32, R32, 0x1, R7 ;  /* 0x0000000120207824 */ /* 0x000fe200078e0207 */
[----:B------:R-:W-:Y:S02]  /*1750*/  P2R R19, PR, RZ, 0x1 ;  /* 0x00000001ff137803 */ /* 0x000fe40000000000 */
[C---:B------:R-:W-:Y:S02]  /*1760*/  LOP3.LUT P0, RZ, R11.reuse, 0x20000, RZ, 0xc0, !PT ;  /* 0x000200000bff7812 */ /* 0x040fe4000780c0ff */
[----:B------:R-:W-:Y:S02]  /*1770*/  SEL R10, R32, RZ, !P5 ;  /* 0x000000ff200a7207 */ /* 0x000fe40006800000 */
[----:B------:R-:W-:Y:S02]  /*1780*/  P2R R22, PR, RZ, 0x1 ;  /* 0x00000001ff167803 */ /* 0x000fe40000000000 */
[----:B------:R-:W-:Y:S01]  /*1790*/  LOP3.LUT P0, RZ, R11, 0x10000, RZ, 0xc0, !PT ;  /* 0x000100000bff7812 */ /* 0x000fe2000780c0ff */
[----:B------:R-:W-:-:S03]  /*17a0*/  IMAD.IADD R33, R33, 0x1, R10 ;  /* 0x0000000121217824 */ /* 0x000fc600078e020a */
[----:B------:R-:W-:Y:S02]  /*17b0*/  P2R R49, PR, RZ, 0x1 ;  /* 0x00000001ff317803 */ /* 0x000fe40000000000 */
[----:B------:R-:W-:Y:S02]  /*17c0*/  SEL R7, R33, RZ, !P4 ;  /* 0x000000ff21077207 */ /* 0x000fe40006000000 */
[----:B------:R-:W-:-:S03]  /*17d0*/  LOP3.LUT P0, RZ, R11, 0x8000, RZ, 0xc0, !PT ;  /* 0x000080000bff7812 */ /* 0x000fc6000780c0ff */
[----:B------:R-:W-:Y:S01]  /*17e0*/  IMAD.IADD R34, R34, 0x1, R7 ;  /* 0x0000000122227824 */ /* 0x000fe200078e0207 */
[----:B------:R-:W-:Y:S02]  /*17f0*/  P2R R48, PR, RZ, 0x1 ;  /* 0x00000001ff307803 */ /* 0x000fe40000000000 */
[C---:B------:R-:W-:Y:S02]  /*1800*/  LOP3.LUT P0, RZ, R11.reuse, 0x4000, RZ, 0xc0, !PT ;  /* 0x000040000bff7812 */ /* 0x040fe4000780c0ff */
[----:B------:R-:W-:Y:S02]  /*1810*/  SEL R10, R34, RZ, !P3 ;  /* 0x000000ff220a7207 */ /* 0x000fe40005800000 */
[----:B------:R-:W-:Y:S02]  /*1820*/  P2R R47, PR, RZ, 0x1 ;  /* 0x00000001ff2f7803 */ /* 0x000fe40000000000 */
[----:B------:R-:W-:Y:S01]  /*1830*/  LOP3.LUT P0, RZ, R11, 0x2000, RZ, 0xc0, !PT ;  /* 0x000020000bff7812 */ /* 0x000fe2000780c0ff */
[----:B------:R-:W-:Y:S01]  /*1840*/  IMAD.IADD R35, R35, 0x1, R10 ;  /* 0x0000000123237824 */ /* 0x000fe200078e020a */
[----:B0-----:R-:W-:-:S02]  /*1850*/  ISETP.NE.AND P6, PT, R8, RZ, PT ;  /* 0x000000ff0800720c */ /* 0x001fc40003fc5270 */
[----:B------:R-:W-:Y:S02]  /*1860*/  P2R R45, PR, RZ, 0x1 ;  /* 0x00000001ff2d7803 */ /* 0x000fe40000000000 */
[----:B------:R-:W-:Y:S02]  /*1870*/  LOP3.LUT P0, RZ, R11, 0x1000, RZ, 0xc0, !PT ;  /* 0x000010000bff7812 */ /* 0x000fe4000780c0ff */
[----:B------:R-:W-:Y:S02]  /*1880*/  SEL R7, R35, RZ, !P2 ;  /* 0x000000ff23077207 */ /* 0x000fe40005000000 */
[----:B------:R-:W-:Y:S02]  /*1890*/  P2R R44, PR, RZ, 0x1 ;  /* 0x00000001ff2c7803 */ /* 0x000fe40000000000 */
[----:B------:R-:W-:Y:S01]  /*18a0*/  LOP3.LUT P0, RZ, R11, 0x8, RZ, 0xc0, !PT ;  /* 0x000000080bff7812 */ /* 0x000fe2000780c0ff */
[----:B------:R-:W-:Y:S01]  /*18b0*/  IMAD.IADD R28, R28, 0x1, R7 ;  /* 0x000000011c1c7824 */ /* 0x000fe200078e0207 */
[----:B------:R-:W-:-:S02]  /*18c0*/  SEL R20, R43, RZ, !P6 ;  /* 0x000000ff2b147207 */ /* 0x000fc40007000000 */
[----:B------:R-:W-:Y:S02]  /*18d0*/  P2R R41, PR, RZ, 0x1 ;  /* 0x00000001ff297803 */ /* 0x000fe40000000000 */
[C---:B------:R-:W-:Y:S02]  /*18e0*/  LOP3.LUT P0, RZ, R11.reuse, 0x4, RZ, 0xc0, !PT ;  /* 0x000000040bff7812 */ /* 0x040fe4000780c0ff */
[----:B------:R-:W-:Y:S02]  /*18f0*/  SEL R10, R28, RZ, !P1 ;  /* 0x000000ff1c0a7207 */ /* 0x000fe40004800000 */
[----:B------:R-:W-:Y:S02]  /*1900*/  P2R R37, PR, RZ, 0x1 ;  /* 0x00000001ff257803 */ /* 0x000fe40000000000 */
[----:B------:R-:W-:Y:S01]  /*1910*/  LOP3.LUT P0, RZ, R11, 0x2, RZ, 0xc0, !PT ;  /* 0x000000020bff7812 */ /* 0x000fe2000780c0ff */
[----:B------:R-:W-:Y:S01]  /*1920*/  IMAD.IADD R29, R29, 0x1, R10 ;  /* 0x000000011d1d7824 */ /* 0x000fe200078e020a */
[----:B------:R-:W-:-:S02]  /*1930*/  LOP3.LUT P6, RZ, R11, 0x100000, RZ, 0xc0, !PT ;  /* 0x001000000bff7812 */ /* 0x000fc400078cc0ff */
[----:B------:R-:W-:Y:S02]  /*1940*/  P2R R17, PR, RZ, 0x1 ;  /* 0x00000001ff117803 */ /* 0x000fe40000000000 */
[C---:B------:R-:W-:Y:S02]  /*1950*/  LOP3.LUT P0, RZ, R11.reuse, 0x1, RZ, 0xc0, !PT ;  /* 0x000000010bff7812 */ /* 0x040fe4000780c0ff */
[----:B------:R-:W-:Y:S02]  /*1960*/  LOP3.LUT R11, R11, 0xfffff7ff, RZ, 0xc0, !PT ;  /* 0xfffff7ff0b0b7812 */ /* 0x000fe400078ec0ff */
[----:B------:R-:W-:Y:S02]  /*1970*/  SEL R7, R29, RZ, !P0 ;  /* 0x000000ff1d077207 */ /* 0x000fe40004000000 */
[----:B------:R-:W-:Y:S02]  /*1980*/  ISETP.NE.AND P0, PT, R17, RZ, PT ;  /* 0x000000ff1100720c */ /* 0x000fe40003f05270 */
[----:B------:R-:W-:Y:S01]  /*1990*/  @P5 LOP3.LUT R11, R11, 0x800, RZ, 0xfc, !PT ;  /* 0x000008000b0b5812 */ /* 0x000fe200078efcff */
[----:B------:R-:W-:-:S03]  /*19a0*/  IMAD.IADD R30, R30, 0x1, R7 ;  /* 0x000000011e1e7824 */ /* 0x000fc600078e0207 */
[----:B------:R-:W-:Y:S02]  /*19b0*/  LOP3.LUT R11, R11, 0xfffffbff, RZ, 0xc0, !PT ;  /* 0xfffffbff0b0b7812 */ /* 0x000fe400078ec0ff */
[----:B------:R-:W-:Y:S02]  /*19c0*/  SEL R10, R30, RZ, !P0 ;  /* 0x000000ff1e0a7207 */ /* 0x000fe40004000000 */
[----:B------:R-:W-:Y:S02]  /*19d0*/  ISETP.NE.AND P0, PT, R37, RZ, PT ;  /* 0x000000ff2500720c */ /* 0x000fe40003f05270 */
[----:B------:R-:W-:Y:S01]  /*19e0*/  @P4 LOP3.LUT R11, R11, 0x400, RZ, 0xfc, !PT ;  /* 0x000004000b0b4812 */ /* 0x000fe200078efcff */
[----:B------:R-:W-:-:S03]  /*19f0*/  IMAD.IADD R31, R31, 0x1, R10 ;  /* 0x000000011f1f7824 */ /* 0x000fc600078e020a */
[----:B------:R-:W-:Y:S02]  /*1a00*/  LOP3.LUT R11, R11, 0xfffffdff, RZ, 0xc0, !PT ;  /* 0xfffffdff0b0b7812 */ /* 0x000fe400078ec0ff */
[----:B------:R-:W-:Y:S02]  /*1a10*/  SEL R7, R31, RZ, !P0 ;  /* 0x000000ff1f077207 */ /* 0x000fe40004000000 */
[----:B------:R-:W-:Y:S02]  /*1a20*/  @P3 LOP3.LUT R11, R11, 0x200, RZ, 0xfc, !PT ;  /* 0x000002000b0b3812 */ /* 0x000fe400078efcff */
[----:B------:R-:W-:Y:S01]  /*1a30*/  ISETP.NE.AND P0, PT, R41, RZ, PT ;  /* 0x000000ff2900720c */ /* 0x000fe20003f05270 */
[----:B------:R-:W-:Y:S01]  /*1a40*/  IMAD.IADD R24, R24, 0x1, R7 ;  /* 0x0000000118187824 */ /* 0x000fe200078e0207 */
[----:B------:R-:W-:-:S04]  /*1a50*/  LOP3.LUT R11, R11, 0xfffffeff, RZ, 0xc0, !PT ;  /* 0xfffffeff0b0b7812 */ /* 0x000fc800078ec0ff */
        /* <DEDUP_REMOVED lines=9> */
[C---:B------:R-:W-:Y:S02]  /*1af0*/  LOP3.LUT P2, RZ, R11.reuse, 0x1, RZ, 0xc0, !PT ;  /* 0x000000010bff7812 */ /* 0x040fe4000784c0ff */
[----:B------:R-:W-:Y:S02]  /*1b00*/  LOP3.LUT P1, RZ, R11, 0x2, RZ, 0xc0, !PT ;  /* 0x000000020bff7812 */ /* 0x000fe4000782c0ff */
[----:B------:R-:W-:-:S02]  /*1b10*/  SEL R10, R26, RZ, !P0 ;  /* 0x000000ff1a0a7207 */ /* 0x000fc40004000000 */
[----:B------:R-:W-:Y:S02]  /*1b20*/  LOP3.LUT R11, R11, 0xffffffbf, RZ, 0xc0, !PT ;  /* 0xffffffbf0b0b7812 */ /* 0x000fe400078ec0ff */
[----:B------:R-:W-:Y:S01]  /*1b30*/  ISETP.NE.AND P0, PT, R47, RZ, PT ;  /* 0x000000ff2f00720c */ /* 0x000fe20003f05270 */
[----:B------:R-:W-:-:S04]  /*1b40*/  IMAD.IADD R27, R27, 0x1, R10 ;  /* 0x000000011b1b7824 */ /* 0x000fc800078e020a */
[----:B------:R-:W-:Y:S02]  /*1b50*/  @P2 LOP3.LUT R11, R11, 0x40, RZ, 0xfc, !PT ;  /* 0x000000400b0b2812 */ /* 0x000fe400078efcff */
[----:B------:R-:W-:Y:S02]  /*1b60*/  SEL R7, R27, RZ, !P0 ;  /* 0x000000ff1b077207 */ /* 0x000fe40004000000 */
[C---:B------:R-:W-:Y:S02]  /*1b70*/  LOP3.LUT P2, RZ, R11.reuse, 0x4, RZ, 0xc0, !PT ;  /* 0x000000040bff7812 */ /* 0x040fe4000784c0ff */
[----:B------:R-:W-:Y:S01]  /*1b80*/  LOP3.LUT R11, R11, 0xffffffdf, RZ, 0xc0, !PT ;  /* 0xffffffdf0b0b7812 */ /* 0x000fe200078ec0ff */
[----:B------:R-:W-:Y:S01]  /*1b90*/  IMAD.IADD R7, R12, 0x1, R7 ;  /* 0x000000010c077824 */ /* 0x000fe200078e0207 */
[----:B------:R-:W-:Y:S02]  /*1ba0*/  ISETP.NE.AND P0, PT, R48, RZ, PT ;  /* 0x000000ff3000720c */ /* 0x000fe40003f05270 */
[----:B------:R-:W-:-:S02]  /*1bb0*/  @P1 LOP3.LUT R11, R11, 0x20, RZ, 0xfc, !PT ;  /* 0x000000200b0b1812 */ /* 0x000fc400078efcff */
[----:B------:R-:W-:Y:S02]  /*1bc0*/  SEL R10, R7, RZ, !P0 ;  /* 0x000000ff070a7207 */ /* 0x000fe40004000000 */
[C---:B------:R-:W-:Y:S02]  /*1bd0*/  LOP3.LUT P1, RZ, R11.reuse, 0x8, RZ, 0xc0, !PT ;  /* 0x000000080bff7812 */ /* 0x040fe4000782c0ff */
[----:B------:R-:W-:Y:S01]  /*1be0*/  LOP3.LUT R11, R11, 0xffffffef, RZ, 0xc0, !PT ;  /* 0xffffffef0b0b7812 */ /* 0x000fe200078ec0ff */
[----:B------:R-:W-:Y:S01]  /*1bf0*/  IMAD.IADD R10, R13, 0x1, R10 ;  /* 0x000000010d0a7824 */ /* 0x000fe200078e020a */
[----:B------:R-:W-:Y:S02]  /*1c00*/  ISETP.NE.AND P0, PT, R49, RZ, PT ;  /* 0x000000ff3100720c */ /* 0x000fe40003f05270 */
[----:B------:R-:W-:Y:S02]  /*1c10*/  @P2 LOP3.LUT R11, R11, 0x10, RZ, 0xfc, !PT ;  /* 0x000000100b0b2812 */ /* 0x000fe400078efcff */
[----:B------:R-:W-:-:S02]  /*1c20*/  SEL R17, R10, RZ, !P0 ;  /* 0x000000ff0a117207 */ /* 0x000fc40004000000 */
[C---:B------:R-:W-:Y:S02]  /*1c30*/  LOP3.LUT P2, RZ, R11.reuse, 0x1000, RZ, 0xc0, !PT ;  /* 0x000010000bff7812 */ /* 0x040fe4000784c0ff */
[----:B------:R-:W-:Y:S01]  /*1c40*/  LOP3.LUT R11, R11, 0xfffffff7, RZ, 0xc0, !PT ;  /* 0xfffffff70b0b7812 */ /* 0x000fe200078ec0ff */
[----:B------:R-:W-:Y:S01]  /*1c50*/  IMAD.IADD R17, R14, 0x1, R17 ;  /* 0x000000010e117824 */ /* 0x000fe200078e0211 */
[----:B------:R-:W-:Y:S02]  /*1c60*/  ISETP.NE.AND P0, PT, R22, RZ, PT ;  /* 0x000000ff1600720c */ /* 0x000fe40003f05270 */
[----:B------:R-:W-:Y:S02]  /*1c70*/  @P1 LOP3.LUT R11, R11, 0x8, RZ, 0xfc, !PT ;  /* 0x000000080b0b1812 */ /* 0x000fe400078efcff */
[----:B------:R-:W-:Y:S02]  /*1c80*/  SEL R12, R17, RZ, !P0 ;  /* 0x000000ff110c7207 */ /* 0x000fe40004000000 */
[----:B------:R-:W-:-:S02]  /*1c90*/  LOP3.LUT P1, RZ, R11, 0x2000, RZ, 0xc0, !PT ;  /* 0x000020000bff7812 */ /* 0x000fc4000782c0ff */
[----:B------:R-:W-:Y:S02]  /*1ca0*/  LOP3.LUT R11, R11, 0xfffffffb, RZ, 0xc0, !PT ;  /* 0xfffffffb0b0b7812 */ /* 0x000fe400078ec0ff */
[----:B------:R-:W-:Y:S01]  /*1cb0*/  ISETP.NE.AND P0, PT, R19, RZ, PT ;  /* 0x000000ff1300720c */ /* 0x000fe20003f05270 */
[----:B------:R-:W-:Y:S01]  /*1cc0*/  IMAD.IADD R19, R15, 0x1, R12 ;  /* 0x000000010f137824 */ /* 0x000fe200078e020c */
[----:B------:R-:W-:Y:S02]  /*1cd0*/  @P2 LOP3.LUT R11, R11, 0x4, RZ, 0xfc, !PT ;  /* 0x000000040b0b2812 */ /* 0x000fe400078efcff */
[----:B------:R-:W-:Y:S02]  /*1ce0*/  LOP3.LUT R13, R36, R18, R16, 0xfe, !PT ;  /* 0x00000012240d7212 */ /* 0x000fe400078efe10 */
[C---:B------:R-:W-:Y:S02]  /*1cf0*/  LOP3.LUT P2, RZ, R11.reuse, 0x4000, RZ, 0xc0, !PT ;  /* 0x000040000bff7812 */ /* 0x040fe4000784c0ff */
[----:B------:R-:W-:-:S02]  /*1d00*/  LOP3.LUT R11, R11, 0xfffffffd, RZ, 0xc0, !PT ;  /* 0xfffffffd0b0b7812 */ /* 0x000fc400078ec0ff */
[----:B------:R-:W-:Y:S02]  /*1d10*/  SEL R15, R19, RZ, !P0 ;  /* 0x000000ff130f7207 */ /* 0x000fe40004000000 */
[----:B------:R-:W-:Y:S02]  /*1d20*/  @P1 LOP3.LUT R11, R11, 0x2, RZ, 0xfc, !PT ;  /* 0x000000020b0b1812 */ /* 0x000fe400078efcff */
[----:B------:R-:W-:Y:S01]  /*1d30*/  ISETP.NE.AND P0, PT, R46, RZ, PT ;  /* 0x000000ff2e00720c */ /* 0x000fe20003f05270 */
[----:B------:R-:W-:Y:S01]  /*1d40*/  IMAD.IADD R4, R4, 0x1, R15 ;  /* 0x0000000104047824 */ /* 0x000fe200078e020f */
[C---:B------:R-:W-:Y:S02]  /*1d50*/  LOP3.LUT P1, RZ, R11.reuse, 0x8000, RZ, 0xc0, !PT ;  /* 0x000080000bff7812 */ /* 0x040fe4000782c0ff */
[----:B------:R-:W-:Y:S02]  /*1d60*/  LOP3.LUT R11, R11, 0xfffffffe, RZ, 0xc0, !PT ;  /* 0xfffffffe0b0b7812 */ /* 0x000fe400078ec0ff */
[----:B------:R-:W-:-:S02]  /*1d70*/  SEL R14, R4, RZ, !P0 ;  /* 0x000000ff040e7207 */ /* 0x000fc40004000000 */
[----:B------:R-:W-:Y:S02]  /*1d80*/  @P2 LOP3.LUT R11, R11, 0x1, RZ, 0xfc, !PT ;  /* 0x000000010b0b2812 */ /* 0x000fe400078efcff */
[----:B------:R-:W-:Y:S01]  /*1d90*/  PLOP3.LUT P5, PT, P0, PT, PT, 0x80, 0x8 ;  /* 0x000000000008781c */ /* 0x000fe200007af070 */
[----:B------:R-:W-:Y:S01]  /*1da0*/  IMAD.IADD R5, R5, 0x1, R14 ;  /* 0x0000000105057824 */ /* 0x000fe200078e020e */
[C---:B------:R-:W-:Y:S02]  /*1db0*/  LOP3.LUT P2, RZ, R11.reuse, 0x10000, RZ, 0xc0, !PT ;  /* 0x000100000bff7812 */ /* 0x040fe4000784c0ff */
[C---:B------:R-:W-:Y:S02]  /*1dc0*/  LOP3.LUT P3, RZ, R11.reuse, 0x20000, RZ, 0xc0, !PT ;  /* 0x000200000bff7812 */ /* 0x040fe4000786c0ff */
[C---:B------:R-:W-:Y:S02]  /*1dd0*/  LOP3.LUT P4, RZ, R11.reuse, 0x40000, RZ, 0xc0, !PT ;  /* 0x000400000bff7812 */ /* 0x040fe4000788c0ff */
[----:B------:R-:W-:-:S02]  /*1de0*/  LOP3.LUT R11, R11, 0xffffefff, RZ, 0xc0, !PT ;  /* 0xffffefff0b0b7812 */ /* 0x000fc400078ec0ff */
[----:B------:R-:W-:Y:S02]  /*1df0*/  ISETP.NE.AND P0, PT, R23, RZ, PT ;  /* 0x000000ff1700720c */ /* 0x000fe40003f05270 */
[----:B------:R-:W-:Y:S02]  /*1e00*/  SEL R23, R5, RZ, !P6 ;  /* 0x000000ff05177207 */ /* 0x000fe40007000000 */
[----:B------:R-:W-:Y:S02]  /*1e10*/  @P6 LOP3.LUT R11, R11, 0x1000, RZ, 0xfc, !PT ;  /* 0x000010000b0b6812 */ /* 0x000fe400078efcff */
[----:B------:R-:W-:Y:S02]  /*1e20*/  ISETP.NE.AND P6, PT, R73, RZ, PT ;  /* 0x000000ff4900720c */ /* 0x000fe40003fc5270 */
[----:B------:R-:W-:-:S04]  /*1e30*/  LOP3.LUT R13, R40, R38, R13, 0xfe, !PT ;  /* 0x00000026280d7212 */ /* 0x000fc800078efe0d */
[----:B------:R-:W-:Y:S01]  /*1e40*/  LOP3.LUT R12, R8, R42, R13, 0xfe, !PT ;  /* 0x0000002a080c7212 */ /* 0x000fe200078efe0d */
[----:B------:R-:W-:-:S06]  /*1e50*/  IMAD.IADD R13, R9, 0x1, R20 ;  /* 0x00000001090d7824 */ /* 0x000fcc00078e0214 */
[----:B------:R-:W-:Y:S05]  /*1e60*/  @P6 BRA `(.L_x_3) ;  /* 0x0000002000206947 */ /* 0x000fea0003800000 */
[----:B------:R-:W0:Y:S01]  /*1e70*/  LDC.64 R8, c[0x0][0x3a0] ;  /* 0x0000e800ff087b82 */ /* 0x000e220000000a00 */
[----:B------:R-:W-:Y:S02]  /*1e80*/  IMAD.MOV.U32 R14, RZ, RZ, 0x65 ;  /* 0x00000065ff0e7424 */ /* 0x000fe400078e00ff */
[----:B------:R-:W-:-:S05]  /*1e90*/  IMAD.MOV.U32 R15, RZ, RZ, 0x0 ;  /* 0x00000000ff0f7424 */ /* 0x000fca00078e00ff */
[----:B0-----:R0:W-:Y:S01]  /*1ea0*/  ST.E.128.STRONG.GPU desc[UR18][R8.64+0x200], R12 ;  /* 0x0002000c08007985 */ /* 0x0011e2000c10fd12 */
[----:B------:R-:W-:Y:S05]  /*1eb0*/  BRA `(.L_x_3) ;  /* 0x00000020000c7947 */ /* 0x000fea0003800000 */
.L_x_2:
[----:B------:R-:W-:Y:S01]  /*1ec0*/  ISETP.NE.AND P2, PT, R73, RZ, PT ;  /* 0x000000ff4900720c */ /* 0x000fe20003f45270 */
[----:B------:R-:W-:-:S12]  /*1ed0*/  IMAD.MOV.U32 R23, RZ, RZ, RZ ;  /* 0x000000ffff177224 */ /* 0x000fd800078e00ff */
[----:B0-----:R-:W0:Y:S02]  /*1ee0*/  @!P2 LDC.64 R8, c[0x0][0x388] ;  /* 0x0000e200ff08ab82 */ /* 0x001e240000000a00 */
[----:B0-----:R-:W-:-:S05]  /*1ef0*/  @!P2 IMAD.WIDE.U32 R8, R69, 0x4, R8 ;  /* 0x000000044508a825 */ /* 0x001fca00078e0008 */
[----:B------:R0:W5:Y:S01]  /*1f00*/  @!P2 LDG.E R23, desc[UR18][R8.64] ;  /* 0x000000120817a981 */ /* 0x000162000c1e1900 */
[----:B------:R-:W-:Y:S02]  /*1f10*/  ISETP.NE.AND P0, PT, R52, R53, PT ;  /* 0x000000353400720c */ /* 0x000fe40003f05270 */
[----:B------:R-:W-:Y:S02]  /*1f20*/  ISETP.NE.AND P1, PT, R49, R50, PT ;  /* 0x000000323100720c */ /* 0x000fe40003f25270 */
[----:B-1----:R-:W-:Y:S02]  /*1f30*/  SEL R10, R32, RZ, !P0 ;  /* 0x000000ff200a7207 */ /* 0x002fe40004000000 */
[----:B------:R-:W-:Y:S02]  /*1f40*/  ISETP.NE.AND P0, PT, R53, R54, PT ;  /* 0x000000363500720c */ /* 0x000fe40003f05270 */
[----:B------:R-:W-:Y:S01]  /*1f50*/  ISETP.NE.AND P3, PT, R51, R44, PT ;  /* 0x0000002c3300720c */ /* 0x000fe20003f65270 */
[----:B------:R-:W-:Y:S01]  /*1f60*/  IMAD.IADD R10, R33, 0x1, R10 ;  /* 0x00000001210a7824 */ /* 0x000fe200078e020a */
[----:B------:R-:W-:-:S02]  /*1f70*/  ISETP.NE.AND P4, PT, R22, 0x1f, PT ;  /* 0x0000001f1600780c */ /* 0x000fc40003f85270 */
[----:B------:R-:W-:Y:S02]  /*1f80*/  ISETP.NE.AND P6, PT, R63, 0x4, PT ;  /* 0x000000043f00780c */ /* 0x000fe40003fc5270 */
[----:B------:R-:W-:Y:S02]  /*1f90*/  SEL R11, R10, RZ, !P0 ;  /* 0x000000ff0a0b7207 */ /* 0x000fe40004000000 */
[----:B------:R-:W-:-:S03]  /*1fa0*/  ISETP.NE.AND P0, PT, R54, R55, PT ;  /* 0x000000373600720c */ /* 0x000fc60003f05270 */
[----:B------:R-:W-:-:S05]  /*1fb0*/  IMAD.IADD R11, R34, 0x1, R11 ;  /* 0x00000001220b7824 */ /* 0x000fca00078e020b */
[----:B------:R-:W-:Y:S02]  /*1fc0*/  SEL R10, R11, RZ, !P0 ;  /* 0x000000ff0b0a7207 */ /* 0x000fe40004000000 */
[----:B------:R-:W-:-:S03]  /*1fd0*/  ISETP.NE.AND P0, PT, R55, R48, PT ;  /* 0x000000303700720c */ /* 0x000fc60003f05270 */
[----:B------:R-:W-:-:S05]  /*1fe0*/  IMAD.IADD R10, R35, 0x1, R10 ;  /* 0x00000001230a7824 */ /* 0x000fca00078e020a */
[----:B0-----:R-:W-:Y:S02]  /*1ff0*/  SEL R9, R10, RZ, !P0 ;  /* 0x000000ff0a097207 */ /* 0x001fe40004000000 */
[----:B------:R-:W-:-:S03]  /*2000*/  ISETP.NE.AND P0, PT, R48, R49, PT ;  /* 0x000000313000720c */ /* 0x000fc60003f05270 */
[----:B--2---:R-:W-:-:S05]  /*2010*/  IMAD.IADD R9, R28, 0x1, R9 ;  /* 0x000000011c097824 */ /* 0x004fca00078e0209 */
[----:B------:R-:W-:Y:S02]  /*2020*/  SEL R8, R9, RZ, !P0 ;  /* 0x000000ff09087207 */ /* 0x000fe40004000000 */
[----:B------:R-:W-:-:S03]  /*2030*/  ISETP.NE.AND P0, PT, R73, RZ, PT ;  /* 0x000000ff4900720c */ /* 0x000fc60003f05270 */
[----:B------:R-:W-:-:S05]  /*2040*/  IMAD.IADD R8, R29, 0x1, R8 ;  /* 0x000000011d087824 */ /* 0x000fca00078e0208 */
[----:B------:R-:W-:Y:S02]  /*2050*/  SEL R9, R8, RZ, !P1 ;  /* 0x000000ff08097207 */ /* 0x000fe40004800000 */
[----:B------:R-:W-:Y:S02]  /*2060*/  LEA R8, R73, UR5, 0x2 ;  /* 0x0000000549087c11 */ /* 0x000fe4000f8e10ff */
[----:B------:R-:W-:Y:S01]  /*2070*/  ISETP.NE.AND P1, PT, R50, R51, PT ;  /* 0x000000333200720c */ /* 0x000fe20003f25270 */
[----:B------:R-:W-:Y:S02]  /*2080*/  IMAD.IADD R9, R30, 0x1, R9 ;  /* 0x000000011e097824 */ /* 0x000fe400078e0209 */
[----:B------:R-:W-:Y:S03]  /*2090*/  STS [R8+0x3fc], R39 ;  /* 0x0003fc2708007388 */ /* 0x000fe60000000800 */
[----:B------:R-:W-:Y:S01]  /*20a0*/  SEL R10, R9, RZ, !P1 ;  /* 0x000000ff090a7207 */ /* 0x000fe20004800000 */
[----:B------:R-:W-:Y:S01]  /*20b0*/  BAR.SYNC.DEFER_BLOCKING 0x0 ;  /* 0x0000000000007b1d */ /* 0x000fe20000010000 */
[----:B------:R-:W-:-:S03]  /*20c0*/  ISETP.NE.AND P1, PT, R47, R40, PT ;  /* 0x000000282f00720c */ /* 0x000fc60003f25270 */
[----:B------:R-:W-:-:S05]  /*20d0*/  IMAD.IADD R10, R31, 0x1, R10 ;  /* 0x000000011f0a7824 */ /* 0x000fca00078e020a */
[----:B------:R-:W-:Y:S02]  /*20e0*/  SEL R9, R10, RZ, !P3 ;  /* 0x000000ff0a097207 */ /* 0x000fe40005800000 */
[----:B------:R-:W-:-:S03]  /*20f0*/  ISETP.NE.AND P3, PT, R40, R41, PT ;  /* 0x000000292800720c */ /* 0x000fc60003f65270 */
[----:B---3--:R-:W-:Y:S01]  /*2100*/  IMAD.IADD R9, R24, 0x1, R9 ;  /* 0x0000000118097824 */ /* 0x008fe200078e0209 */
[----:B-----5:R0:W1:Y:S01]  /*2110*/  @P0 LDS R23, [R8+0x3f8] ;  /* 0x0003f80008170984 */ /* 0x0200620000000800 */
[----:B------:R-:W-:-:S04]  /*2120*/  ISETP.NE.AND P0, PT, R44, R45, PT ;  /* 0x0000002d2c00720c */ /* 0x000fc80003f05270 */
        /* <DEDUP_REMOVED lines=8> */
[----:B------:R-:W-:-:S05]  /*21b0*/  IMAD.IADD R8, R27, 0x1, R8 ;  /* 0x000000011b087824 */ /* 0x000fca00078e0208 */
[----:B------:R-:W-:-:S05]  /*21c0*/  SEL R9, R8, RZ, !P1 ;  /* 0x000000ff08097207 */ /* 0x000fca0004800000 */
[----:B----4-:R-:W-:Y:S01]  /*21d0*/  IMAD.IADD R9, R12, 0x1, R9 ;  /* 0x000000010c097824 */ /* 0x010fe200078e0209 */
[----:B-1----:R-:W-:-:S04]  /*21e0*/  ISETP.NE.OR P1, PT, R23, R52, P0 ;  /* 0x000000341700720c */ /* 0x002fc80000725670 */
[----:B------:R-:W-:Y:S02]  /*21f0*/  SEL R8, R9, RZ, !P3 ;  /* 0x000000ff09087207 */ /* 0x000fe40005800000 */
[----:B------:R-:W-:Y:S02]  /*2200*/  ISETP.NE.AND P3, PT, R41, R42, PT ;  /* 0x0000002a2900720c */ /* 0x000fe40003f65270 */
[----:B------:R-:W-:Y:S01]  /*2210*/  ISETP.NE.OR P1, PT, R52, R53, P1 ;  /* 0x000000353400720c */ /* 0x000fe20000f25670 */
[----:B------:R-:W-:-:S03]  /*2220*/  IMAD.IADD R8, R13, 0x1, R8 ;  /* 0x000000010d087824 */ /* 0x000fc600078e0208 */
[----:B------:R-:W-:Y:S02]  /*2230*/  ISETP.NE.OR P1, PT, R53, R54, P1 ;  /* 0x000000363500720c */ /* 0x000fe40000f25670 */
        /* <DEDUP_REMOVED lines=21> */
[----:B------:R-:W-:Y:S02]  /*2390*/  ISETP.NE.OR P1, PT, R46, R47, P1 ;  /* 0x0000002f2e00720c */ /* 0x000fe40000f25670 */
[----:B------:R-:W-:Y:S01]  /*23a0*/  ISETP.GE.AND P3, PT, R22, 0x1, PT ;  /* 0x000000011600780c */ /* 0x000fe20003f66270 */
[----:B------:R-:W-:Y:S01]  /*23b0*/  IMAD.IADD R9, R6, 0x1, R9 ;  /* 0x0000000106097824 */ /* 0x000fe200078e0209 */
[----:B------:R-:W-:-:S04]  /*23c0*/  ISETP.NE.OR P1, PT, R47, R40, P1 ;  /* 0x000000282f00720c */ /* 0x000fc80000f25670 */
[----:B------:R-:W-:Y:S02]  /*23d0*/  SEL R8, R9, RZ, !P0 ;  /* 0x000000ff09087207 */ /* 0x000fe40004000000 */
[----:B------:R-:W-:-:S03]  /*23e0*/  ISETP.NE.OR P1, PT, R40, R41, P1 ;  /* 0x000000292800720c */ /* 0x000fc60000f25670 */
[----:B------:R-:W-:Y:S01]  /*23f0*/  IMAD.IADD R10, R7, 0x1, R8 ;  /* 0x00000001070a7824 */ /* 0x000fe200078e0208 */
[----:B------:R-:W-:-:S04]  /*2400*/  ISETP.NE.OR P1, PT, R41, R42, P1 ;  /* 0x0000002a2900720c */ /* 0x000fc80000f25670 */
[----:B------:R-:W0:Y:S01]  /*2410*/  SHFL.UP PT, R9, R10, 0x1, RZ ;  /* 0x042000000a097989 */ /* 0x000e2200000e00ff */
[----:B------:R-:W-:-:S04]  /*2420*/  ISETP.NE.OR P1, PT, R42, R43, P1 ;  /* 0x0000002b2a00720c */ /* 0x000fc80000f25670 */
[----:B------:R-:W-:-:S04]  /*2430*/  ISETP.NE.OR P1, PT, R43, R36, P1 ;  /* 0x000000242b00720c */ /* 0x000fc80000f25670 */
[----:B------:R-:W-:-:S04]  /*2440*/  ISETP.NE.OR P1, PT, R36, R37, P1 ;  /* 0x000000252400720c */ /* 0x000fc80000f25670 */
[----:B------:R-:W-:-:S04]  /*2450*/  ISETP.NE.OR P1, PT, R37, R38, P1 ;  /* 0x000000262500720c */ /* 0x000fc80000f25670 */
[----:B------:R-:W-:-:S05]  /*2460*/  SEL R7, RZ, 0x1, !P1 ;  /* 0x00000001ff077807 */ /* 0x000fca0004800000 */
[----:B------:R-:W1:Y:S01]  /*2470*/  SHFL.UP PT, R8, R7, 0x1, RZ ;  /* 0x0420000007087989 */ /* 0x000e6200000e00ff */
[----:B0-----:R-:W-:-:S04]  /*2480*/  SEL R9, R9, RZ, !P1 ;  /* 0x000000ff09097207 */ /* 0x001fc80004800000 */
[----:B------:R-:W-:-:S05]  /*2490*/  SEL R9, R9, RZ, P3 ;  /* 0x000000ff09097207 */ /* 0x000fca0001800000 */
[----:B------:R-:W-:-:S05]  /*24a0*/  IMAD.IADD R9, R10, 0x1, R9 ;  /* 0x000000010a097824 */ /* 0x000fca00078e0209 */
[----:B------:R-:W0:Y:S01]  /*24b0*/  SHFL.UP PT, R11, R9, 0x2, RZ ;  /* 0x04400000090b7989 */ /* 0x000e2200000e00ff */
[----:B-1----:R-:W-:Y:S02]  /*24c0*/  SEL R8, R8, RZ, P3 ;  /* 0x000000ff08087207 */ /* 0x002fe40001800000 */
[----:B------:R-:W-:Y:S02]  /*24d0*/  ISETP.GE.AND P3, PT, R22, 0x2, PT ;  /* 0x000000021600780c */ /* 0x000fe40003f66270 */
[----:B------:R-:W-:-:S05]  /*24e0*/  LOP3.LUT P1, R8, R8, RZ, R7, 0xfa, !PT ;  /* 0x000000ff08087212 */ /* 0x000fca000782fa07 */
        /* <DEDUP_REMOVED lines=11> */
[----:B------:R-:W-:Y:S01]  /*25a0*/  IMAD.IADD R11, R16, 0x1, R11 ;  /* 0x00000001100b7824 */ /* 0x000fe200078e020b */
[----:B-1----:R-:W-:-:S04]  /*25b0*/  SEL R8, R9, RZ, P3 ;  /* 0x000000ff09087207 */ /* 0x002fc80001800000 */
[----:B------:R-:W0:Y:S01]  /*25c0*/  SHFL.UP PT, R10, R11, 0x8, RZ ;  /* 0x050000000b0a7989 */ /* 0x000e2200000e00ff */
[----:B------:R-:W-:Y:S02]  /*25d0*/  ISETP.GE.AND P3, PT, R22, 0x8, PT ;  /* 0x000000081600780c */ /* 0x000fe40003f66270 */
[----:B------:R-:W-:-:S05]  /*25e0*/  LOP3.LUT P1, R8, R8, RZ, R7, 0xfa, !PT ;  /* 0x000000ff08087212 */ /* 0x000fca000782fa07 */
[----:B------:R-:W1:Y:S01]  /*25f0*/  SHFL.UP PT, R9, R8, 0x8, RZ ;  /* 0x0500000008097989 */ /* 0x000e6200000e00ff */
[----:B0-----:R-:W-:-:S04]  /*2600*/  SEL R10, R10, RZ, !P1 ;  /* 0x000000ff0a0a7207 */ /* 0x001fc80004800000 */
[----:B------:R-:W-:Y:S02]  /*2610*/  SEL R10, R10, RZ, P3 ;  /* 0x000000ff0a0a7207 */ /* 0x000fe40001800000 */
[----:B-1----:R-:W-:-:S03]  /*2620*/  SEL R9, R9, RZ, P3 ;  /* 0x000000ff09097207 */ /* 0x002fc60001800000 */
[----:B------:R-:W-:Y:S01]  /*2630*/  IMAD.IADD R10, R11, 0x1, R10 ;  /* 0x000000010b0a7824 */ /* 0x000fe200078e020a */
[----:B------:R-:W-:Y:S02]  /*2640*/  ISETP.GE.AND P3, PT, R22, 0x10, PT ;  /* 0x000000101600780c */ /* 0x000fe40003f66270 */
[----:B------:R-:W-:Y:S02]  /*2650*/  LOP3.LUT P1, R9, R9, RZ, R8, 0xfa, !PT ;  /* 0x000000ff09097212 */ /* 0x000fe4000782fa08 */
[----:B------:R-:W0:Y:S04]  /*2660*/  SHFL.UP PT, R16, R10, 0x10, RZ ;  /* 0x060000000a107989 */ /* 0x000e2800000e00ff */
[----:B------:R-:W1:Y:S01]  /*2670*/  SHFL.UP PT, R7, R9, 0x10, RZ ;  /* 0x0600000009077989 */ /* 0x000e6200000e00ff */
[----:B0-----:R-:W-:-:S04]  /*2680*/  SEL R16, R16, RZ, !P1 ;  /* 0x000000ff10107207 */ /* 0x001fc80004800000 */
[----:B------:R-:W-:Y:S02]  /*2690*/  SEL R65, R16, RZ, P3 ;  /* 0x000000ff10417207 */ /* 0x000fe40001800000 */
[----:B-1----:R-:W-:Y:S02]  /*26a0*/  SEL R64, R7, RZ, P3 ;  /* 0x000000ff07407207 */ /* 0x002fe40001800000 */
[C---:B------:R-:W-:Y:S01]  /*26b0*/  @!P4 LEA R7, R63.reuse, UR5, 0x3 ;  /* 0x000000053f07cc11 */ /* 0x040fe2000f8e18ff */
[----:B------:R-:W-:Y:S01]  /*26c0*/  IMAD.IADD R65, R10, 0x1, R65 ;  /* 0x000000010a417824 */ /* 0x000fe200078e0241 */
[----:B------:R-:W-:Y:S02]  /*26d0*/  LOP3.LUT R64, R64, R9, RZ, 0xfc, !PT ;  /* 0x0000000940407212 */ /* 0x000fe400078efcff */
[C---:B------:R-:W-:Y:S02]  /*26e0*/  ISETP.NE.AND P3, PT, R63.reuse, 0x2, PT ;  /* 0x000000023f00780c */ /* 0x040fe40003f65270 */
[----:B------:R-:W-:Y:S04]  /*26f0*/  SHFL.UP PT, R39, R65, 0x1, RZ ;  /* 0x0420000041277989 */ /* 0x000fe800000e00ff */
[----:B------:R-:W-:Y:S01]  /*2700*/  @!P4 STS.64 [R7], R64 ;  /* 0x000000400700c388 */ /* 0x000fe20000000a00 */
[----:B------:R-:W-:Y:S01]  /*2710*/  BAR.SYNC.DEFER_BLOCKING 0x0 ;  /* 0x0000000000007b1d */ /* 0x000fe20000010000 */
[----:B------:R-:W-:-:S05]  /*2720*/  ISETP.NE.AND P4, PT, R63, 0x3, PT ;  /* 0x000000033f00780c */ /* 0x000fca0003f85270 */
[----:B------:R-:W-:Y:S04]  /*2730*/  SHFL.UP PT, R7, R64, 0x1, RZ ;  /* 0x0420000040077989 */ /* 0x000fe800000e00ff */
[----:B------:R-:W0:Y:S04]  /*2740*/  LDS.128 R8, [UR5] ;  /* 0x00000005ff087984 */ /* 0x000e280008000c00 */
[----:B------:R-:W1:Y:S04]  /*2750*/  LDS.128 R16, [UR5+0x10] ;  /* 0x00001005ff107984 */ /* 0x000e680008000c00 */
[----:B------:R-:W2:Y:S01]  /*2760*/  LDS.128 R56, [UR5+0x20] ;  /* 0x00002005ff387984 */ /* 0x000ea20008000c00 */
[----:B0-----:R-:W-:-:S04]  /*2770*/  ISETP.NE.AND P1, PT, R10, RZ, PT ;  /* 0x000000ff0a00720c */ /* 0x001fc80003f25270 */
[----:B------:R-:W-:Y:S02]  /*2780*/  SEL R20, R9, RZ, !P1 ;  /* 0x000000ff09147207 */ /* 0x000fe40004800000 */
[----:B-1----:R-:W-:Y:S02]  /*2790*/  ISETP.NE.AND P1, PT, R16, RZ, PT ;  /* 0x000000ff1000720c */ /* 0x002fe40003f25270 */
[----:B--2---:R-:W-:Y:S01]  /*27a0*/  ISETP.NE.AND P5, PT, R58, RZ, PT ;  /* 0x000000ff3a00720c */ /* 0x004fe20003fa5270 */
[----:B------:R-:W-:Y:S01]  /*27b0*/  IMAD.IADD R20, R11, 0x1, R20 ;  /* 0x000000010b147824 */ /* 0x000fe200078e0214 */
[----:B------:R-:W-:-:S04]  /*27c0*/  LOP3.LUT R11, R10, R8, RZ, 0xfc, !PT ;  /* 0x000000080a0b7212 */ /* 0x000fc800078efcff */
[----:B------:R-:W-:Y:S02]  /*27d0*/  SEL R60, R20, RZ, !P1 ;  /* 0x000000ff143c7207 */ /* 0x000fe40004800000 */
[----:B------:R-:W-:Y:S02]  /*27e0*/  ISETP.NE.AND P1, PT, R18, RZ, PT ;  /* 0x000000ff1200720c */ /* 0x000fe40003f25270 */
[----:B------:R-:W-:Y:S01]  /*27f0*/  SEL R9, R20, R9, !P3 ;  /* 0x0000000914097207 */ /* 0x000fe20005800000 */
[----:B------:R-:W-:Y:S01]  /*2800*/  IMAD.IADD R62, R17, 0x1, R60 ;  /* 0x00000001113e7824 */ /* 0x000fe200078e023c */
[----:B------:R-:W-:Y:S01]  /*2810*/  SEL R11, R11, R8, !P3 ;  /* 0x000000080b0b7207 */ /* 0x000fe20005800000 */
[----:B------:R-:W0:Y:S01]  /*2820*/  LDS.64 R60, [UR5+0x30] ;  /* 0x00003005ff3c7984 */ /* 0x000e220008000a00 */
[----:B------:R-:W-:Y:S02]  /*2830*/  LOP3.LUT R17, R16, R10, R8, 0xfe, !PT ;  /* 0x0000000a10117212 */ /* 0x000fe400078efe08 */
[----:B------:R-:W-:-:S02]  /*2840*/  SEL R66, R62, RZ, !P1 ;  /* 0x000000ff3e427207 */ /* 0x000fc40004800000 */
[----:B------:R-:W-:Y:S02]  /*2850*/  ISETP.NE.AND P1, PT, R56, RZ, PT ;  /* 0x000000ff3800720c */ /* 0x000fe40003f25270 */
[----:B------:R-:W-:Y:S01]  /*2860*/  SEL R9, R62, R9, !P4 ;  /* 0x000000093e097207 */ /* 0x000fe20006000000 */
[----:B------:R-:W-:Y:S01]  /*2870*/  IMAD.IADD R66, R19, 0x1, R66 ;  /* 0x0000000113427824 */ /* 0x000fe200078e0242 */
[----:B------:R-:W-:Y:S02]  /*2880*/  SEL R11, R17, R11, !P4 ;  /* 0x0000000b110b7207 */ /* 0x000fe40006000000 */
[----:B------:R-:W-:Y:S02]  /*2890*/  LOP3.LUT R8, R18, R17, RZ, 0xfc, !PT ;  /* 0x0000001112087212 */ /* 0x000fe400078efcff */
[----:B------:R-:W-:Y:S02]  /*28a0*/  SEL R20, R66, RZ, !P1 ;  /* 0x000000ff42147207 */ /* 0x000fe40004800000 */
[----:B------:R-:W-:-:S02]  /*28b0*/  ISETP.GE.U32.AND P1, PT, R73, 0x20, PT ;  /* 0x000000204900780c */ /* 0x000fc40003f26070 */
[----:B------:R-:W-:Y:S01]  /*28c0*/  ISETP.NE.AND P3, PT, R63, 0x5, PT ;  /* 0x000000053f00780c */ /* 0x000fe20003f65270 */
[----:B------:R-:W-:Y:S01]  /*28d0*/  IMAD.IADD R20, R57, 0x1, R20 ;  /* 0x0000000139147824 */ /* 0x000fe200078e0214 */
[----:B------:R-:W-:Y:S02]  /*28e0*/  SEL R9, R66, R9, !P6 ;  /* 0x0000000942097207 */ /* 0x000fe40007000000 */
[----:B------:R-:W-:Y:S02]  /*28f0*/  LOP3.LUT R17, R56, R18, R17, 0xfe, !PT ;  /* 0x0000001238117212 */ /* 0x000fe400078efe11 */
[----:B------:R-:W-:Y:S02]  /*2900*/  SEL R10, R20, RZ, !P5 ;  /* 0x000000ff140a7207 */ /* 0x000fe40006800000 */
[----:B------:R-:W-:Y:S02]  /*2910*/  SEL R8, R8, R11, !P6 ;  /* 0x0000000b08087207 */ /* 0x000fe40007000000 */
[----:B------:R-:W-:Y:S01]  /*2920*/  ISETP.NE.AND P4, PT, R63, 0x6, PT ;  /* 0x000000063f00780c */ /* 0x000fe20003f85270 */
[----:B------:R-:W-:Y:S01]  /*2930*/  IMAD.IADD R10, R59, 0x1, R10 ;  /* 0x000000013b0a7824 */ /* 0x000fe200078e020a */
[----:B------:R-:W-:-:S02]  /*2940*/  SEL R9, R20, R9, !P3 ;  /* 0x0000000914097207 */ /* 0x000fc40005800000 */
[----:B------:R-:W-:Y:S02]  /*2950*/  ISETP.NE.AND P5, PT, R22, RZ, P1 ;  /* 0x000000ff1600720c */ /* 0x000fe40000fa5270 */
[----:B------:R-:W-:Y:S02]  /*2960*/  LOP3.LUT R11, R58, R17, RZ, 0xfc, !PT ;  /* 0x000000113a0b7212 */ /* 0x000fe400078efcff */
[----:B------:R-:W-:Y:S02]  /*2970*/  SEL R8, R17, R8, !P3 ;  /* 0x0000000811087207 */ /* 0x000fe40005800000 */
[----:B------:R-:W-:Y:S02]  /*2980*/  @P1 ISETP.NE.AND P6, PT, R7, RZ, PT ;  /* 0x000000ff0700120c */ /* 0x000fe40003fc5270 */
[----:B------:R-:W-:Y:S02]  /*2990*/  SEL R9, R10, R9, !P4 ;  /* 0x000000090a097207 */ /* 0x000fe40006000000 */
[----:B------:R-:W-:-:S02]  /*29a0*/  SEL R8, R11, R8, !P4 ;  /* 0x000000080b087207 */ /* 0x000fc40006000000 */
[----:B------:R-:W-:Y:S02]  /*29b0*/  @P1 ISETP.NE.AND P3, PT, R22, RZ, PT ;  /* 0x000000ff1600120c */ /* 0x000fe40003f65270 */
[----:B------:R-:W-:Y:S02]  /*29c0*/  @P1 SEL R16, R9, RZ, !P6 ;  /* 0x000000ff09101207 */ /* 0x000fe40007000000 */
[----:B0-----:R-:W-:Y:S02]  /*29d0*/  ISETP.NE.AND P4, PT, R60, RZ, PT ;  /* 0x000000ff3c00720c */ /* 0x001fe40003f85270 */
[----:B------:R-:W-:Y:S01]  /*29e0*/  @P1 SEL R11, R7, RZ, P3 ;  /* 0x000000ff070b1207 */ /* 0x000fe20001800000 */
[----:B------:R-:W-:Y:S01]  /*29f0*/  @P5 IMAD.IADD R9, R39, 0x1, R16 ;  /* 0x0000000127095824 */ /* 0x000fe200078e0210 */
[----:B------:R-:W-:Y:S02]  /*2a00*/  SEL R10, R10, RZ, !P4 ;  /* 0x000000ff0a0a7207 */ /* 0x000fe40006000000 */
[----:B------:R-:W-:Y:S01]  /*2a10*/  ISETP.NE.AND P3, PT, R23, R52, PT ;  /* 0x000000341700720c */ /* 0x000fe20003f65270 */
[----:B------:R-:W-:Y:S01]  /*2a20*/  @P1 IMAD.MOV.U32 R39, RZ, RZ, R9 ;  /* 0x000000ffff271224 */ /* 0x000fe200078e0009 */
[----:B------:R-:W-:Y:S01]  /*2a30*/  LOP3.LUT R59, R60, R58, R17, 0xfe, !PT ;  /* 0x0000003a3c3b7212 */ /* 0x000fe200078efe11 */
[----:B------:R-:W-:Y:S01]  /*2a40*/  IMAD.IADD R61, R61, 0x1, R10 ;  /* 0x000000013d3d7824 */ /* 0x000fe200078e020a */
[----:B------:R-:W-:-:S02]  /*2a50*/  @P1 LOP3.LUT R7, R8, R11, RZ, 0xfc, !PT ;  /* 0x0000000b08071212 */ /* 0x000fc400078efcff */
[----:B------:R-:W-:Y:S01]  /*2a60*/  SEL R60, RZ, 0x1, !P3 ;  /* 0x00000001ff3c7807 */ /* 0x000fe20005800000 */
[----:B------:R-:W-:Y:S06]  /*2a70*/  @P1 BRA `(.L_x_4) ;  /* 0x0000000c00a81947 */ /* 0x000fec0003800000 */
[----:B------:R-:W0:Y:S01]  /*2a80*/  LDC.64 R70, c[0x0][0x3a0] ;  /* 0x0000e800ff467b82 */ /* 0x000e220000000a00 */
[----:B------:R-:W-:Y:S01]  /*2a90*/  IMAD.WIDE.U32 R16, R73, 0x10, RZ ;  /* 0x0000001049107825 */ /* 0x000fe200078e00ff */
[----:B------:R1:W-:Y:S01]  /*2aa0*/  @!P2 STS [UR5+0x74], R59 ;  /* 0x0000743bff00a988 */ /* 0x0003e20008000805 */
[----:B------:R-:W-:Y:S02]  /*2ab0*/  LOP3.LUT R56, RZ, R73, RZ, 0x33, !PT ;  /* 0x00000049ff387212 */ /* 0x000fe400078e33ff */
[----:B------:R-:W-:Y:S01]  /*2ac0*/  @!P2 IMAD.MOV.U32 R10, RZ, RZ, 0x64 ;  /* 0x00000064ff0aa424 */ /* 0x000fe200078e00ff */
[----:B------:R-:W-:Y:S01]  /*2ad0*/  LOP3.LUT R19, R16, 0xfffffff0, RZ, 0x3c, !PT ;  /* 0xfffffff010137812 */ /* 0x000fe200078e3cff */
[----:B------:R-:W-:Y:S01]  /*2ae0*/  @!P2 IMAD.MOV.U32 R11, RZ, RZ, 0x0 ;  /* 0x00000000ff0ba424 */ /* 0x000fe200078e00ff */
[----:B------:R-:W-:Y:S01]  /*2af0*/  LOP3.LUT R17, RZ, R17, RZ, 0x33, !PT ;  /* 0x00000011ff117212 */ /* 0x000fe200078e33ff */
[----:B------:R-:W-:Y:S01]  /*2b00*/  @!P2 IMAD.MOV.U32 R8, RZ, RZ, R59 ;  /* 0x000000ffff08a224 */ /* 0x000fe200078e003b */
[----:B------:R1:W-:Y:S01]  /*2b10*/  @!P2 STS [UR5+0x78], R61 ;  /* 0x0000783dff00a988 */ /* 0x0003e20008000805 */
[----:B------:R-:W-:-:S02]  /*2b20*/  @!P2 IMAD.MOV.U32 R9, RZ, RZ, R61 ;  /* 0x000000ffff09a224 */ /* 0x000fc400078e003d */
[----:B------:R-:W-:Y:S02]  /*2b30*/  IMAD.MOV.U32 R16, RZ, RZ, 0x3a0 ;  /* 0x000003a0ff107424 */ /* 0x000fe400078e00ff */
[----:B------:R-:W-:Y:S02]  /*2b40*/  IMAD.MOV.U32 R57, RZ, RZ, R69 ;  /* 0x000000ffff397224 */ /* 0x000fe400078e0045 */
[----:B0-----:R-:W-:-:S03]  /*2b50*/  IMAD.WIDE.U32 R70, R69, 0x10, R70 ;  /* 0x0000001045467825 */ /* 0x001fc600078e0046 */
[----:B------:R-:W-:Y:S02]  /*2b60*/  IADD3 R18, P1, PT, R70, R19, RZ ;  /* 0x0000001346127210 */ /* 0x000fe40007f3e0ff */
[----:B------:R1:W-:Y:S01]  /*2b70*/  @!P2 ST.E.128.STRONG.GPU desc[UR18][R70.64+0x200], R8 ;  /* 0x000200084600a985 */ /* 0x0003e2000c10fd12 */
[----:B------:R-:W-:Y:S05]  /*2b80*/  NANOSLEEP 0x118 ;  /* 0x000001180000795d */ /* 0x000fea0003800000 */
[----:B------:R-:W-:-:S07]  /*2b90*/  IMAD.X R19, R71, 0x1, R17, P1 ;  /* 0x0000000147137824 */ /* 0x000fce00008e0611 */
.L_x_6:
[----:B------:R-:W-:Y:S01]  /*2ba0*/  SHF.R.U32.HI R17, RZ, 0x1, R16 ;  /* 0x00000001ff117819 */ /* 0x000fe20000011610 */
[----:B------:R-:W-:-:S03]  /*2bb0*/  IMAD R57, R57, 0x41a7, RZ ;  /* 0x000041a739397824 */ /* 0x000fc600078e02ff */
[----:B-1----:R-:W-:Y:S02]  /*2bc0*/  IADD3 R10, PT, PT, R16, 0x1, -R17 ;  /* 0x00000001100a7810 */ /* 0x002fe40007ffe811 */
[----:B------:R-:W-:Y:S02]  /*2bd0*/  LOP3.LUT R57, R57, 0x7fffffff, RZ, 0xc0, !PT ;  /* 0x7fffffff39397812 */ /* 0x000fe400078ec0ff */
[----:B------:R-:W0:Y:S01]  /*2be0*/  I2F.U32.RP R11, R10 ;  /* 0x0000000a000b7306 */ /* 0x000e220000209000 */
[----:B------:R-:W-:Y:S01]  /*2bf0*/  IMAD.MOV R63, RZ, RZ, -R10 ;  /* 0x000000ffff3f7224 */ /* 0x000fe200078e0a0a */
[----:B------:R-:W-:-:S06]  /*2c00*/  ISETP.NE.U32.AND P2, PT, R10, RZ, PT ;  /* 0x000000ff0a00720c */ /* 0x000fcc0003f45070 */
[----:B0-----:R-:W0:Y:S02]  /*2c10*/  MUFU.RCP R11, R11 ;  /* 0x0000000b000b7308 */ /* 0x001e240000001000 */
[----:B0-----:R-:W-:-:S06]  /*2c20*/  VIADD R8, R11, 0xffffffe ;  /* 0x0ffffffe0b087836 */ /* 0x001fcc0000000000 */
[----:B------:R0:W1:Y:S02]  /*2c30*/  F2I.FTZ.U32.TRUNC.NTZ R9, R8 ;  /* 0x0000000800097305 */ /* 0x000064000021f000 */
[----:B0-----:R-:W-:Y:S02]  /*2c40*/  IMAD.MOV.U32 R8, RZ, RZ, RZ ;  /* 0x000000ffff087224 */ /* 0x001fe400078e00ff */
[----:B-1----:R-:W-:-:S04]  /*2c50*/  IMAD R63, R63, R9, RZ ;  /* 0x000000093f3f7224 */ /* 0x002fc800078e02ff */
[----:B------:R-:W-:-:S06]  /*2c60*/  IMAD.HI.U32 R16, R9, R63, R8 ;  /* 0x0000003f09107227 */ /* 0x000fcc00078e0008 */
[----:B------:R-:W-:-:S04]  /*2c70*/  IMAD.HI.U32 R16, R16, R57, RZ ;  /* 0x0000003910107227 */ /* 0x000fc800078e00ff */
[----:B------:R-:W-:-:S04]  /*2c80*/  IMAD.MOV R16, RZ, RZ, -R16 ;  /* 0x000000ffff107224 */ /* 0x000fc800078e0a10 */
[----:B------:R-:W-:-:S05]  /*2c90*/  IMAD R9, R10, R16, R57 ;  /* 0x000000100a097224 */ /* 0x000fca00078e0239 */
[----:B------:R-:W-:-:S13]  /*2ca0*/  ISETP.GE.U32.AND P1, PT, R9, R10, PT ;  /* 0x0000000a0900720c */ /* 0x000fda0003f26070 */
[----:B------:R-:W-:-:S05]  /*2cb0*/  @P1 IMAD.IADD R9, R9, 0x1, -R10 ;  /* 0x0000000109091824 */ /* 0x000fca00078e0a0a */
[----:B------:R-:W-:-:S13]  /*2cc0*/  ISETP.GE.U32.AND P1, PT, R9, R10, PT ;  /* 0x0000000a0900720c */ /* 0x000fda0003f26070 */
[----:B------:R-:W-:Y:S01]  /*2cd0*/  @P1 IMAD.IADD R9, R9, 0x1, -R10 ;  /* 0x0000000109091824 */ /* 0x000fe200078e0a0a */
[----:B------:R-:W-:-:S05]  /*2ce0*/  @!P2 LOP3.LUT R9, RZ, R10, RZ, 0x33, !PT ;  /* 0x0000000aff09a212 */ /* 0x000fca00078e33ff */
[----:B------:R-:W-:-:S04]  /*2cf0*/  IMAD.IADD R9, R17, 0x1, R9 ;  /* 0x0000000111097824 */ /* 0x000fc800078e0209 */
[----:B------:R-:W-:Y:S05]  /*2d00*/  NANOSLEEP R9 ;  /* 0x000000090000735d */ /* 0x000fea0003800000 */
[----:B------:R-:W2:Y:S01]  /*2d10*/  LD.E.128.STRONG.GPU R8, desc[UR18][R18.64+0x200] ;  /* 0x0002001212087980 */ /* 0x000ea2000c10fd00 */
[----:B------:R-:W-:Y:S01]  /*2d20*/  UMOV UR6, 0xffffffff ;  /* 0xffffffff00067882 */ /* 0x000fe20000000000 */
[----:B--2---:R-:W-:-:S04]  /*2d30*/  ISETP.NE.U32.AND P1, PT, R10, 0x63, PT ;  /* 0x000000630a00780c */ /* 0x004fc80003f25070 */
[----:B------:R-:W-:Y:S01]  /*2d40*/  ISETP.NE.AND.EX P1, PT, R11, RZ, PT, P1 ;  /* 0x000000ff0b00720c */ /* 0x000fe20003f25310 */
[----:B------:R-:W-:-:S12]  /*2d50*/  BRA.DIV UR6, `(.L_x_5) ;  /* 0x0000007a06287947 */ /* 0x000fd8000b800000 */
[----:B------:R-:W-:-:S13]  /*2d60*/  VOTE.ANY P1, !P1 ;  /* 0x0000000000ff7806 */ /* 0x000fda0004820100 */
.L_x_32:
[----:B------:R-:W-:Y:S01]  /*2d70*/  IMAD.MOV.U32 R16, RZ, RZ, R17 ;  /* 0x000000ffff107224 */ /* 0x000fe200078e0011 */
[----:B------:R-:W-:Y:S06]  /*2d80*/  @P1 BRA `(.L_x_6) ;  /* 0xfffffffc00841947 */ /* 0x000fec000383ffff */
[----:B------:R-:W-:Y:S01]  /*2d90*/  UMOV UR6, 0xffffffff ;  /* 0xffffffff00067882 */ /* 0x000fe20000000000 */
[----:B------:R-:W-:-:S04]  /*2da0*/  ISETP.NE.U32.AND P1, PT, R10, 0x65, PT ;  /* 0x000000650a00780c */ /* 0x000fc80003f25070 */
[----:B------:R-:W-:Y:S01]  /*2db0*/  ISETP.NE.AND.EX P1, PT, R11, RZ, PT, P1 ;  /* 0x000000ff0b00720c */ /* 0x000fe20003f25310 */
[----:B------:R-:W-:-:S12]  /*2dc0*/  BRA.DIV UR6, `(.L_x_7) ;  /* 0x0000007a062c7947 */ /* 0x000fd8000b800000 */
[----:B------:R-:W0:Y:S01]  /*2dd0*/  S2R R72, SR_GEMASK ;  /* 0x0000000000487919 */ /* 0x000e220000003c00 */
[----:B------:R-:W-:Y:S01]  /*2de0*/  VOTE.ANY R16, PT, !P1 ;  /* 0x0000000000107806 */ /* 0x000fe200048e0100 */
[----:B------:R-:W-:Y:S01]  /*2df0*/  VIADD R62, R22, 0x2 ;  /* 0x00000002163e7836 */ /* 0x000fe20000000000 */
[----:B------:R-:W-:Y:S01]  /*2e00*/  ISETP.NE.AND P2, PT, R8, RZ, PT ;  /* 0x000000ff0800720c */ /* 0x000fe20003f45270 */
[----:B------:R-:W-:Y:S01]  /*2e10*/  VIADD R65, R22, 0x10 ;  /* 0x0000001016417836 */ /* 0x000fe20000000000 */
[----:B0-----:R-:W-:-:S05]  /*2e20*/  LOP3.LUT R16, R16, 0x80000000, R72, 0xec, !PT ;  /* 0x8000000010107812 */ /* 0x001fca00078eec48 */
[----:B------:R-:W-:-:S05]  /*2e30*/  VIADD R17, R16, 0xffffffff ;  /* 0xffffffff10117836 */ /* 0x000fca0000000000 */
[----:B------:R-:W-:-:S04]  /*2e40*/  LOP3.LUT R17, R16, R17, RZ, 0xc, !PT ;  /* 0x0000001110117212 */ /* 0x000fc800078e0cff */
[----:B------:R-:W0:Y:S02]  /*2e50*/  POPC R19, R17 ;  /* 0x0000001100137309 */ /* 0x000e240000000000 */
[----:B0-----:R-:W0:Y:S01]  /*2e60*/  SHFL.DOWN PT, R20, R9, 0x1, R19 ;  /* 0x0820000009147989 */ /* 0x001e2200000e0013 */
[-C--:B------:R-:W-:Y:S02]  /*2e70*/  ISETP.GE.AND P1, PT, R22, R19.reuse, PT ;  /* 0x000000131600720c */ /* 0x080fe40003f26270 */
[----:B------:R-:W-:Y:S01]  /*2e80*/  ISETP.GT.AND P3, PT, R65, R19, PT ;  /* 0x000000134100720c */ /* 0x000fe20003f64270 */
[----:B------:R-:W1:Y:S01]  /*2e90*/  SHFL.DOWN PT, R58, R8, 0x1, R19 ;  /* 0x08200000083a7989 */ /* 0x000e6200000e0013 */
[----:B0-----:R-:W-:-:S04]  /*2ea0*/  SEL R20, R20, RZ, !P2 ;  /* 0x000000ff14147207 */ /* 0x001fc80005000000 */
[----:B------:R-:W-:-:S05]  /*2eb0*/  SEL R63, R20, RZ, !P1 ;  /* 0x000000ff143f7207 */ /* 0x000fca0004800000 */
[----:B------:R-:W-:Y:S01]  /*2ec0*/  IMAD.IADD R64, R9, 0x1, R63 ;  /* 0x0000000109407824 */ /* 0x000fe200078e023f */
[----:B-1----:R-:W-:Y:S02]  /*2ed0*/  SEL R63, R58, RZ, !P1 ;  /* 0x000000ff3a3f7207 */ /* 0x002fe40004800000 */
[----:B------:R-:W-:Y:S02]  /*2ee0*/  ISETP.GT.AND P1, PT, R62, R19, PT ;  /* 0x000000133e00720c */ /* 0x000fe40003f24270 */
[----:B------:R-:W0:Y:S01]  /*2ef0*/  SHFL.DOWN PT, R20, R64, 0x2, R19 ;  /* 0x0840000040147989 */ /* 0x000e2200000e0013 */
[----:B------:R-:W-:-:S05]  /*2f00*/  LOP3.LUT P2, R58, R63, RZ, R8, 0xfa, !PT ;  /* 0x000000ff3f3a7212 */ /* 0x000fca000784fa08 */
[----:B------:R-:W1:Y:S01]  /*2f10*/  SHFL.DOWN PT, R63, R58, 0x2, R19 ;  /* 0x084000003a3f7989 */ /* 0x000e6200000e0013 */
[----:B0-----:R-:W-:-:S04]  /*2f20*/  SEL R20, R20, RZ, !P2 ;  /* 0x000000ff14147207 */ /* 0x001fc80005000000 */
[----:B------:R-:W-:Y:S02]  /*2f30*/  SEL R9, R20, RZ, !P1 ;  /* 0x000000ff14097207 */ /* 0x000fe40004800000 */
[----:B-1----:R-:W-:-:S03]  /*2f40*/  SEL R63, R63, RZ, !P1 ;  /* 0x000000ff3f3f7207 */ /* 0x002fc60004800000 */
[----:B------:R-:W-:Y:S01]  /*2f50*/  IMAD.IADD R68, R64, 0x1, R9 ;  /* 0x0000000140447824 */ /* 0x000fe200078e0209 */
[----:B------:R-:W-:Y:S01]  /*2f60*/  LOP3.LUT P2, R66, R58, RZ, R63, 0xfa, !PT ;  /* 0x000000ff3a427212 */ /* 0x000fe2000784fa3f */
[C---:B------:R-:W-:Y:S02]  /*2f70*/  VIADD R63, R22.reuse, 0x4 ;  /* 0x00000004163f7836 */ /* 0x040fe40000000000 */
[----:B------:R-:W-:Y:S01]  /*2f80*/  VIADD R64, R22, 0x8 ;  /* 0x0000000816407836 */ /* 0x000fe20000000000 */
[----:B------:R-:W0:Y:S02]  /*2f90*/  SHFL.DOWN PT, R20, R68, 0x4, R19 ;  /* 0x0880000044147989 */ /* 0x000e2400000e0013 */
[----:B------:R-:W-:Y:S02]  /*2fa0*/  ISETP.GT.AND P1, PT, R63, R19, PT ;  /* 0x000000133f00720c */ /* 0x000fe40003f24270 */
[----:B------:R-:W1:Y:S01]  /*2fb0*/  SHFL.DOWN PT, R9, R66, 0x4, R19 ;  /* 0x0880000042097989 */ /* 0x000e6200000e0013 */
[----:B0-----:R-:W-:-:S04]  /*2fc0*/  SEL R20, R20, RZ, !P2 ;  /* 0x000000ff14147207 */ /* 0x001fc80005000000 */
[----:B------:R-:W-:Y:S02]  /*2fd0*/  SEL R17, R20, RZ, !P1 ;  /* 0x000000ff14117207 */ /* 0x000fe40004800000 */
[----:B-1----:R-:W-:Y:S02]  /*2fe0*/  SEL R9, R9, RZ, !P1 ;  /* 0x000000ff09097207 */ /* 0x002fe40004800000 */
[----:B------:R-:W-:Y:S01]  /*2ff0*/  ISETP.GT.AND P1, PT, R64, R19, PT ;  /* 0x000000134000720c */ /* 0x000fe20003f24270 */
[----:B------:R-:W-:Y:S01]  /*3000*/  IMAD.IADD R8, R68, 0x1, R17 ;  /* 0x0000000144087824 */ /* 0x000fe200078e0211 */
[----:B------:R-:W-:-:S04]  /*3010*/  LOP3.LUT P2, R74, R66, RZ, R9, 0xfa, !PT ;  /* 0x000000ff424a7212 */ /* 0x000fc8000784fa09 */
[----:B------:R-:W0:Y:S04]  /*3020*/  SHFL.DOWN PT, R20, R8, 0x8, R19 ;  /* 0x0900000008147989 */ /* 0x000e2800000e0013 */
[----:B------:R-:W1:Y:S01]  /*3030*/  SHFL.DOWN PT, R9, R74, 0x8, R19 ;  /* 0x090000004a097989 */ /* 0x000e6200000e0013 */
[----:B0-----:R-:W-:-:S04]  /*3040*/  SEL R20, R20, RZ, !P2 ;  /* 0x000000ff14147207 */ /* 0x001fc80005000000 */
[----:B------:R-:W-:Y:S02]  /*3050*/  SEL R17, R20, RZ, !P1 ;  /* 0x000000ff14117207 */ /* 0x000fe40004800000 */
[----:B-1----:R-:W-:Y:S02]  /*3060*/  SEL R9, R9, RZ, !P1 ;  /* 0x000000ff09097207 */ /* 0x002fe40004800000 */
[----:B------:R-:W-:Y:S01]  /*3070*/  ISETP.NE.U32.AND P1, PT, R10, 0x65, PT ;  /* 0x000000650a00780c */ /* 0x000fe20003f25070 */
[----:B------:R-:W-:Y:S01]  /*3080*/  IMAD.IADD R58, R8, 0x1, R17 ;  /* 0x00000001083a7824 */ /* 0x000fe200078e0211 */
[----:B------:R-:W-:Y:S02]  /*3090*/  LOP3.LUT P2, R68, R74, RZ, R9, 0xfa, !PT ;  /* 0x000000ff4a447212 */ /* 0x000fe4000784fa09 */
[----:B------:R-:W0:Y:S01]  /*30a0*/  LDC.64 R8, c[0x0][0x3a0] ;  /* 0x0000e800ff087b82 */ /* 0x000e220000000a00 */
[----:B------:R-:W-:Y:S01]  /*30b0*/  ISETP.NE.AND.EX P1, PT, R11, RZ, PT, P1 ;  /* 0x000000ff0b00720c */ /* 0x000fe20003f25310 */
[----:B------:R-:W1:Y:S04]  /*30c0*/  SHFL.DOWN PT, R20, R58, 0x10, R19 ;  /* 0x0a0000003a147989 */ /* 0x000e6800000e0013 */
[----:B------:R-:W2:Y:S08]  /*30d0*/  SHFL.DOWN PT, R67, R68, 0x10, R19 ;  /* 0x0a00000044437989 */ /* 0x000eb000000e0013 */
[----:B------:R-:W-:-:S02]  /*30e0*/  VOTE.ALL P1, P1 ;  /* 0x0000000000ff7806 */ /* 0x000fc40000820000 */
[----:B-1----:R-:W-:Y:S02]  /*30f0*/  SEL R20, R20, RZ, !P2 ;  /* 0x000000ff14147207 */ /* 0x002fe40005000000 */
[----:B0-----:R-:W-:Y:S01]  /*3100*/  IADD3 R66, P2, PT, R8, 0x200, RZ ;  /* 0x0000020008427810 */ /* 0x001fe20007f5e0ff */
[----:B------:R-:W-:Y:S01]  /*3110*/  IMAD.IADD R8, R56, 0x1, R69 ;  /* 0x0000000138087824 */ /* 0x000fe200078e0245 */
[----:B------:R-:W-:Y:S02]  /*3120*/  SEL R17, R20, RZ, !P3 ;  /* 0x000000ff14117207 */ /* 0x000fe40005800000 */
[----:B--2---:R-:W-:Y:S01]  /*3130*/  SEL R11, R67, RZ, !P3 ;  /* 0x000000ff430b7207 */ /* 0x004fe20005800000 */
[----:B------:R-:W-:Y:S02]  /*3140*/  IMAD.X R67, RZ, RZ, R9, P2 ;  /* 0x000000ffff437224 */ /* 0x000fe400010e0609 */
[----:B------:R-:W-:Y:S01]  /*3150*/  IMAD.IADD R58, R58, 0x1, R17 ;  /* 0x000000013a3a7824 */ /* 0x000fe200078e0211 */
[----:B------:R-:W-:-:S07]  /*3160*/  LOP3.LUT R56, R11, R68, RZ, 0xfc, !PT ;  /* 0x000000440b387212 */ /* 0x000fce00078efcff */
.L_x_46:
[----:B------:R-:W-:Y:S05]  /*3170*/  @!P1 BRA `(.L_x_8) ;  /* 0x0000000400809947 */ /* 0x000fea0003800000 */
[----:B------:R-:W-:Y:S02]  /*3180*/  IMAD.MOV.U32 R68, RZ, RZ, R8 ;  /* 0x000000ffff447224 */ /* 0x000fe400078e0008 */
[----:B------:R-:W-:-:S07]  /*3190*/  IMAD.MOV.U32 R69, RZ, RZ, 0x3a0 ;  /* 0x000003a0ff457424 */ /* 0x000fce00078e00ff */
.L_x_12:
[----:B------:R-:W-:Y:S01]  /*31a0*/  SHF.R.U32.HI R69, RZ, 0x1, R69 ;  /* 0x00000001ff457819 */ /* 0x000fe20000011645 */
[----:B------:R-:W-:Y:S02]  /*31b0*/  IMAD.MOV.U32 R8, RZ, RZ, R66 ;  /* 0x000000ffff087224 */ /* 0x000fe400078e0042 */
[----:B------:R-:W-:Y:S02]  /*31c0*/  IMAD.MOV.U32 R9, RZ, RZ, R67 ;  /* 0x000000ffff097224 */ /* 0x000fe400078e0043 */
[----:B------:R-:W-:Y:S02]  /*31d0*/  IMAD.MOV.U32 R16, RZ, RZ, R69 ;  /* 0x000000ffff107224 */ /* 0x000fe400078e0045 */
[----:B------:R-:W-:-:S07]  /*31e0*/  IMAD.WIDE R18, R68, 0x10, R8 ;  /* 0x0000001044127825 */ /* 0x000fce00078e0208 */
.L_x_10:
[----:B------:R-:W-:Y:S01]  /*31f0*/  SHF.R.U32.HI R17, RZ, 0x1, R16 ;  /* 0x00000001ff117819 */ /* 0x000fe20000011610 */
[----:B------:R-:W-:-:S03]  /*3200*/  IMAD R20, R57, 0x41a7, RZ ;  /* 0x000041a739147824 */ /* 0x000fc600078e02ff */
[----:B------:R-:W-:-:S04]  /*3210*/  IADD3 R10, PT, PT, R16, 0x1, -R17 ;  /* 0x00000001100a7810 */ /* 0x000fc80007ffe811 */
        /* <DEDUP_REMOVED lines=8> */
[----:B------:R-:W-:Y:S01]  /*32a0*/  IMAD.HI.U32 R16, R9, R57, R8 ;  /* 0x0000003909107227 */ /* 0x000fe200078e0008 */
[----:B------:R-:W-:-:S05]  /*32b0*/  LOP3.LUT R57, R20, 0x7fffffff, RZ, 0xc0, !PT ;  /* 0x7fffffff14397812 */ /* 0x000fca00078ec0ff */
        /* <DEDUP_REMOVED lines=16> */
.L_x_49:
[----:B------:R-:W-:Y:S01]  /*33c0*/  IMAD.MOV.U32 R16, RZ, RZ, R17 ;  /* 0x000000ffff107224 */ /* 0x000fe200078e0011 */
[----:B------:R-:W-:Y:S06]  /*33d0*/  @P1 BRA `(.L_x_10) ;  /* 0xfffffffc00841947 */ /* 0x000fec000383ffff */
[----:B------:R-:W-:Y:S01]  /*33e0*/  UMOV UR6, 0xffffffff ;  /* 0xffffffff00067882 */ /* 0x000fe20000000000 */
[----:B------:R-:W-:-:S04]  /*33f0*/  ISETP.NE.U32.AND P1, PT, R10, 0x65, PT ;  /* 0x000000650a00780c */ /* 0x000fc80003f25070 */
[----:B------:R-:W-:Y:S01]  /*3400*/  ISETP.NE.AND.EX P1, PT, R11, RZ, PT, P1 ;  /* 0x000000ff0b00720c */ /* 0x000fe20003f25310 */
[----:B------:R-:W-:-:S12]  /*3410*/  BRA.DIV UR6, `(.L_x_11) ;  /* 0x0000007a06687947 */ /* 0x000fd8000b800000 */
[----:B------:R-:W-:Y:S01]  /*3420*/  VOTE.ANY R16, PT, !P1 ;  /* 0x0000000000107806 */ /* 0x000fe200048e0100 */
[----:B------:R-:W-:Y:S01]  /*3430*/  VIADD R68, R68, 0xffffffe0 ;  /* 0xffffffe044447836 */ /* 0x000fe20000000000 */
[----:B------:R-:W-:Y:S02]  /*3440*/  ISETP.NE.AND P2, PT, R8, RZ, PT ;  /* 0x000000ff0800720c */ /* 0x000fe40003f45270 */
[----:B------:R-:W-:-:S05]  /*3450*/  LOP3.LUT R16, R16, 0x80000000, R72, 0xec, !PT ;  /* 0x8000000010107812 */ /* 0x000fca00078eec48 */
        /* <DEDUP_REMOVED lines=37> */
[----:B------:R-:W-:Y:S02]  /*36b0*/  ISETP.NE.AND.EX P1, PT, R11, RZ, PT, P1 ;  /* 0x000000ff0b00720c */ /* 0x000fe40003f25310 */
[----:B------:R-:W0:Y:S04]  /*36c0*/  SHFL.DOWN PT, R20, R76, 0x10, R19 ;  /* 0x0a0000004c147989 */ /* 0x000e2800000e0013 */
[----:B------:R-:W1:Y:S07]  /*36d0*/  SHFL.DOWN PT, R8, R9, 0x10, R19 ;  /* 0x0a00000009087989 */ /* 0x000e6e00000e0013 */
[----:B------:R-:W-:-:S02]  /*36e0*/  VOTE.ALL P1, P1 ;  /* 0x0000000000ff7806 */ /* 0x000fc40000820000 */
[----:B0-----:R-:W-:Y:S02]  /*36f0*/  SEL R20, R20, RZ, !P2 ;  /* 0x000000ff14147207 */ /* 0x001fe40005000000 */
[----:B------:R-:W-:Y:S02]  /*3700*/  ISETP.NE.AND P2, PT, R56, RZ, PT ;  /* 0x000000ff3800720c */ /* 0x000fe40003f45270 */
[----:B------:R-:W-:Y:S02]  /*3710*/  SEL R11, R20, RZ, !P3 ;  /* 0x000000ff140b7207 */ /* 0x000fe40005800000 */
[----:B-1----:R-:W-:-:S03]  /*3720*/  SEL R8, R8, RZ, !P3 ;  /* 0x000000ff08087207 */ /* 0x002fc60005800000 */
[----:B------:R-:W-:Y:S01]  /*3730*/  IMAD.IADD R11, R76, 0x1, R11 ;  /* 0x000000014c0b7824 */ /* 0x000fe200078e020b */
[----:B------:R-:W-:-:S04]  /*3740*/  LOP3.LUT R56, R9, R8, R56, 0xfe, !PT ;  /* 0x0000000809387212 */ /* 0x000fc800078efe38 */
[----:B------:R-:W-:-:S05]  /*3750*/  SEL R11, R11, RZ, !P2 ;  /* 0x000000ff0b0b7207 */ /* 0x000fca0005000000 */
[----:B------:R-:W-:-:S07]  /*3760*/  IMAD.IADD R58, R11, 0x1, R58 ;  /* 0x000000010b3a7824 */ /* 0x000fce00078e023a */
.L_x_63:
[----:B------:R-:W-:Y:S05]  /*3770*/  @P1 BRA `(.L_x_12) ;  /* 0xfffffff800881947 */ /* 0x000fea000383ffff */
.L_x_8:
[----:B------:R-:W-:Y:S01]  /*3780*/  ISETP.NE.AND P2, PT, R22, RZ, PT ;  /* 0x000000ff1600720c */ /* 0x000fe20003f45270 */
[----:B------:R-:W-:Y:S01]  /*3790*/  BSSY.RECONVERGENT B1, `(.L_x_13) ;  /* 0x0000015000017945 */ /* 0x000fe20003800200 */
[----:B------:R-:W-:Y:S01]  /*37a0*/  ISETP.NE.AND P1, PT, R73, RZ, PT ;  /* 0x000000ff4900720c */ /* 0x000fe20003f25270 */
[----:B------:R-:W-:-:S10]  /*37b0*/  IMAD.MOV.U32 R57, RZ, RZ, R58 ;  /* 0x000000ffff397224 */ /* 0x000fd400078e003a */
[----:B------:R-:W0:Y:S01]  /*37c0*/  @!P2 S2R R9, SR_CgaCtaId ;  /* 0x000000000009a919 */ /* 0x000e220000008800 */
[----:B------:R-:W-:-:S04]  /*37d0*/  @!P2 MOV R8, 0x400 ;  /* 0x000004000008a802 */ /* 0x000fc80000000f00 */
[----:B0-----:R-:W-:Y:S01]  /*37e0*/  @!P2 LEA R16, R9, R8, 0x18 ;  /* 0x000000080910a211 */ /* 0x001fe200078ec0ff */
[----:B------:R-:W-:Y:S06]  /*37f0*/  @P1 BRA `(.L_x_14) ;  /* 0x0000000000381947 */ /* 0x000fec0003800000 */
[----:B------:R-:W0:Y:S01]  /*3800*/  S2UR UR7, SR_CgaCtaId ;  /* 0x00000000000779c3 */ /* 0x000e220000008800 */
[----:B------:R-:W-:Y:S01]  /*3810*/  ISETP.NE.AND P1, PT, R59, RZ, PT ;  /* 0x000000ff3b00720c */ /* 0x000fe20003f25270 */
[----:B------:R-:W-:Y:S01]  /*3820*/  UMOV UR6, 0x400 ;  /* 0x0000040000067882 */ /* 0x000fe20000000000 */
[----:B------:R-:W-:Y:S01]  /*3830*/  LOP3.LUT R59, R56, R59, RZ, 0xfc, !PT ;  /* 0x0000003b383b7212 */ /* 0x000fe200078efcff */
[----:B------:R-:W-:Y:S01]  /*3840*/  IMAD.MOV.U32 R10, RZ, RZ, 0x65 ;  /* 0x00000065ff0a7424 */ /* 0x000fe200078e00ff */
[----:B------:R-:W-:Y:S01]  /*3850*/  SEL R8, R58, RZ, !P1 ;  /* 0x000000ff3a087207 */ /* 0x000fe20004800000 */
[----:B------:R-:W-:-:S04]  /*3860*/  IMAD.MOV.U32 R11, RZ, RZ, 0x0 ;  /* 0x00000000ff0b7424 */ /* 0x000fc800078e00ff */
[----:B------:R-:W-:Y:S02]  /*3870*/  IMAD.IADD R9, R61, 0x1, R8 ;  /* 0x000000013d097824 */ /* 0x000fe400078e0208 */
[----:B------:R-:W-:-:S05]  /*3880*/  IMAD.MOV.U32 R8, RZ, RZ, R59 ;  /* 0x000000ffff087224 */ /* 0x000fca00078e003b */
[----:B------:R1:W-:Y:S01]  /*3890*/  ST.E.128.STRONG.GPU desc[UR18][R70.64+0x200], R8 ;  /* 0x0002000846007985 */ /* 0x0003e2000c10fd12 */
[----:B0-----:R-:W-:-:S09]  /*38a0*/  ULEA UR6, UR7, UR6, 0x18 ;  /* 0x0000000607067291 */ /* 0x001fd2000f8ec0ff */
[----:B------:R1:W-:Y:S04]  /*38b0*/  STS.64 [UR6+0x68], R58 ;  /* 0x0000683aff007988 */ /* 0x0003e80008000a06 */
[----:B------:R1:W-:Y:S04]  /*38c0*/  STS [UR6+0x70], R9 ;  /* 0x00007009ff007988 */ /* 0x0003e80008000806 */
[----:B------:R1:W-:Y:S02]  /*38d0*/  STS [UR6+0x64], R56 ;  /* 0x00006438ff007988 */ /* 0x0003e40008000806 */
.L_x_14:
[----:B------:R-:W-:Y:S05]  /*38e0*/  BSYNC.RECONVERGENT B1 ;  /* 0x0000000000017941 */ /* 0x000fea0003800200 */
.L_x_13:
[----:B------:R0:W-:Y:S01]  /*38f0*/  @!P2 STS.64 [R16+0x40], R56 ;  /* 0x000040381000a388 */ /* 0x0001e20000000a00 */
[----:B------:R-:W-:Y:S02]  /*3900*/  @!P2 IMAD.MOV.U32 R7, RZ, RZ, R56 ;  /* 0x000000ffff07a224 */ /* 0x000fe400078e0038 */
[----:B------:R-:W-:-:S07]  /*3910*/  @!P2 IMAD.MOV.U32 R39, RZ, RZ, R58 ;  /* 0x000000ffff27a224 */ /* 0x000fce00078e003a */
.L_x_4:
[----:B------:R-:W-:Y:S05]  /*3920*/  WARPSYNC.ALL ;  /* 0x0000000000007948 */ /* 0x000fea0003800000 */
[----:B------:R-:W2:Y:S08]  /*3930*/  S2UR UR7, SR_CgaCtaId ;  /* 0x00000000000779c3 */ /* 0x000eb00000008800 */
[----:B------:R-:W-:Y:S01]  /*3940*/  BAR.SYNC.DEFER_BLOCKING 0x0 ;  /* 0x0000000000007b1d */ /* 0x000fe20000010000 */
[----:B------:R-:W-:-:S02]  /*3950*/  ISETP.NE.AND P1, PT, R7, RZ, PT ;  /* 0x000000ff0700720c */ /* 0x000fc40003f25270 */
[----:B------:R-:W-:Y:S02]  /*3960*/  ISETP.NE.AND P2, PT, R73, RZ, PT ;  /* 0x000000ff4900720c */ /* 0x000fe40003f45270 */
[----:B------:R-:W-:Y:S01]  /*3970*/  ISETP.NE.AND P3, PT, R52, R53, PT ;  /* 0x000000353400720c */ /* 0x000fe20003f65270 */
[----:B------:R-:W-:Y:S01]  /*3980*/  UMOV UR6, 0x400 ;  /* 0x0000040000067882 */ /* 0x000fe20000000000 */
[----:B-1----:R-:W-:Y:S02]  /*3990*/  LOP3.LUT R11, R11, 0xfffff7ff, RZ, 0xc0, !PT ;  /* 0xfffff7ff0b0b7812 */ /* 0x002fe400078ec0ff */
[----:B------:R-:W-:Y:S02]  /*39a0*/  ISETP.NE.AND P4, PT, R43, R36, PT ;  /* 0x000000242b00720c */ /* 0x000fe40003f85270 */
[----:B------:R-:W-:Y:S02]  /*39b0*/  ISETP.NE.AND P5, PT, R36, R37, PT ;  /* 0x000000252400720c */ /* 0x000fe40003fa5270 */
[----:B------:R-:W-:-:S05]  /*39c0*/  ISETP.NE.AND P6, PT, R37, R38, PT ;  /* 0x000000262500720c */ /* 0x000fca0003fc5270 */
[----:B------:R-:W-:-:S04]  /*39d0*/  @P3 LOP3.LUT R11, R11, 0x800, RZ, 0xfc, !PT ;  /* 0x000008000b0b3812 */ /* 0x000fc800078efcff */
[----:B------:R-:W-:Y:S01]  /*39e0*/  LOP3.LUT R11, R11, 0xfffffbff, RZ, 0xc0, !PT ;  /* 0xfffffbff0b0b7812 */ /* 0x000fe200078ec0ff */
[----:B--2---:R-:W-:-:S09]  /*39f0*/  ULEA UR6, UR7, UR6, 0x18 ;  /* 0x0000000607067291 */ /* 0x004fd2000f8ec0ff */
[----:B------:R-:W1:Y:S02]  /*3a00*/  LDS R8, [UR6+0x44] ;  /* 0x00004406ff087984 */ /* 0x000e640008000800 */
[----:B-1----:R-:W-:Y:S02]  /*3a10*/  SEL R8, R8, RZ, !P1 ;  /* 0x000000ff08087207 */ /* 0x002fe40004800000 */
[----:B------:R-:W-:Y:S02]  /*3a20*/  ISETP.NE.AND P1, PT, R23, R52, PT ;  /* 0x000000341700720c */ /* 0x000fe40003f25270 */
[----:B------:R-:W-:Y:S02]  /*3a30*/  SEL R8, R8, RZ, P2 ;  /* 0x000000ff08087207 */ /* 0x000fe40001000000 */
[----:B------:R-:W-:-:S03]  /*3a40*/  ISETP.NE.AND P2, PT, R41, R42, PT ;  /* 0x0000002a2900720c */ /* 0x000fc60003f45270 */
[----:B------:R-:W-:-:S05]  /*3a50*/  IMAD.IADD R39, R8, 0x1, R39 ;  /* 0x0000000108277824 */ /* 0x000fca00078e0227 */
[----:B------:R-:W-:Y:S02]  /*3a60*/  SEL R7, R39, RZ, !P1 ;  /* 0x000000ff27077207 */ /* 0x000fe40004800000 */
[----:B------:R-:W-:-:S03]  /*3a70*/  ISETP.NE.AND P1, PT, R53, R54, PT ;  /* 0x000000363500720c */ /* 0x000fc60003f25270 */
[----:B------:R-:W-:-:S05]  /*3a80*/  IMAD.IADD R32, R32, 0x1, R7 ;  /* 0x0000000120207824 */ /* 0x000fca00078e0207 */
[----:B------:R-:W-:Y:S02]  /*3a90*/  SEL R8, R32, RZ, !P3 ;  /* 0x000000ff20087207 */ /* 0x000fe40005800000 */
[----:B------:R-:W-:-:S03]  /*3aa0*/  ISETP.NE.AND P3, PT, R42, R43, PT ;  /* 0x0000002b2a00720c */ /* 0x000fc60003f65270 */
[----:B------:R-:W-:Y:S01]  /*3ab0*/  IMAD.IADD R33, R33, 0x1, R8 ;  /* 0x0000000121217824 */ /* 0x000fe200078e0208 */
[----:B------:R-:W-:-:S04]  /*3ac0*/  @P1 LOP3.LUT R11, R11, 0x400, RZ, 0xfc, !PT ;  /* 0x000004000b0b1812 */ /* 0x000fc800078efcff */
[----:B------:R-:W-:Y:S02]  /*3ad0*/  SEL R7, R33, RZ, !P1 ;  /* 0x000000ff21077207 */ /* 0x000fe40004800000 */
[----:B------:R-:W-:Y:S02]  /*3ae0*/  ISETP.NE.AND P1, PT, R54, R55, PT ;  /* 0x000000373600720c */ /* 0x000fe40003f25270 */
[----:B------:R-:W-:Y:S01]  /*3af0*/  LOP3.LUT R11, R11, 0xfffffdff, RZ, 0xc0, !PT ;  /* 0xfffffdff0b0b7812 */ /* 0x000fe200078ec0ff */
[----:B------:R-:W-:-:S05]  /*3b00*/  IMAD.IADD R34, R34, 0x1, R7 ;  /* 0x0000000122227824 */ /* 0x000fca00078e0207 */
[----:B------:R-:W-:-:S05]  /*3b10*/  SEL R8, R34, RZ, !P1 ;  /* 0x000000ff22087207 */ /* 0x000fca0004800000 */
[----:B------:R-:W-:Y:S01]  /*3b20*/  @P1 LOP3.LUT R11, R11, 0x200, RZ, 0xfc, !PT ;  /* 0x000002000b0b1812 */ /* 0x000fe200078efcff */
[----:B------:R-:W-:Y:S01]  /*3b30*/  IMAD.IADD R35, R35, 0x1, R8 ;  /* 0x0000000123237824 */ /* 0x000fe200078e0208 */
        /* <DEDUP_REMOVED lines=47> */
[----:B------:R-:W-:Y:S02]  /*3e30*/  SEL R10, R7, RZ, !P1 ;  /* 0x000000ff070a7207 */ /* 0x000fe40004800000 */
[----:B------:R-:W-:-:S03]  /*3e40*/  @P6 LOP3.LUT R11, R11, 0x1000, RZ, 0xfc, !PT ;  /* 0x000010000b0b6812 */ /* 0x000fc600078efcff */
[----:B------:R-:W-:-:S05]  /*3e50*/  IMAD.IADD R10, R13, 0x1, R10 ;  /* 0x000000010d0a7824 */ /* 0x000fca00078e020a */
[----:B------:R-:W-:-:S05]  /*3e60*/  SEL R17, R10, RZ, !P2 ;  /* 0x000000ff0a117207 */ /* 0x000fca0005000000 */
[----:B------:R-:W-:-:S05]  /*3e70*/  IMAD.IADD R17, R14, 0x1, R17 ;  /* 0x000000010e117824 */ /* 0x000fca00078e0211 */
[----:B------:R-:W-:-:S05]  /*3e80*/  SEL R8, R17, RZ, !P3 ;  /* 0x000000ff11087207 */ /* 0x000fca0005800000 */
[----:B------:R-:W-:-:S05]  /*3e90*/  IMAD.IADD R19, R15, 0x1, R8 ;  /* 0x000000010f137824 */ /* 0x000fca00078e0208 */
[----:B------:R-:W-:-:S05]  /*3ea0*/  SEL R9, R19, RZ, !P4 ;  /* 0x000000ff13097207 */ /* 0x000fca0006000000 */
[----:B------:R-:W-:-:S05]  /*3eb0*/  IMAD.IADD R4, R4, 0x1, R9 ;  /* 0x0000000104047824 */ /* 0x000fca00078e0209 */
[----:B------:R-:W-:-:S05]  /*3ec0*/  SEL R8, R4, RZ, !P5 ;  /* 0x000000ff04087207 */ /* 0x000fca0006800000 */
[----:B------:R-:W-:-:S05]  /*3ed0*/  IMAD.IADD R5, R5, 0x1, R8 ;  /* 0x0000000105057824 */ /* 0x000fca00078e0208 */
[----:B------:R-:W-:-:S07]  /*3ee0*/  SEL R23, R5, RZ, !P6 ;  /* 0x000000ff05177207 */ /* 0x000fce0007000000 */
.L_x_3:
[----:B------:R-:W-:Y:S05]  /*3ef0*/  BSYNC.RECONVERGENT B0 ;  /* 0x0000000000007941 */ /* 0x000fea0003800200 */
.L_x_1:
[----:B0-----:R-:W-:Y:S01]  /*3f00*/  P2R R16, PR, RZ, 0x2 ;  /* 0x00000002ff107803 */ /* 0x001fe20000000000 */
[----:B------:R-:W0:Y:S01]  /*3f10*/  LDCU UR6, c[0x0][0x3b0] ;  /* 0x00007600ff0677ac */ /* 0x000e220008000800 */
[C---:B------:R-:W-:Y:S01]  /*3f20*/  LOP3.LUT P1, RZ, R11.reuse, 0x20, RZ, 0xc0, !PT ;  /* 0x000000200bff7812 */ /* 0x040fe2000782c0ff */
[----:B------:R-:W-:Y:S01]  /*3f30*/  IMAD.IADD R23, R6, 0x1, R23 ;  /* 0x0000000106177824 */ /* 0x000fe200078e0217 */
[----:B------:R-:W-:Y:S02]  /*3f40*/  P2R R18, PR, RZ, 0x4 ;  /* 0x00000004ff127803 */ /* 0x000fe40000000000 */
[----:B------:R-:W-:Y:S01]  /*3f50*/  P2R R15, PR, RZ, 0x2 ;  /* 0x00000002ff0f7803 */ /* 0x000fe20000000000 */
[----:B------:R-:W-:Y:S01]  /*3f60*/  BAR.SYNC.DEFER_BLOCKING 0x0 ;  /* 0x0000000000007b1d */ /* 0x000fe20000010000 */
[----:B------:R-:W-:Y:S02]  /*3f70*/  LOP3.LUT P1, RZ, R11, 0x40, RZ, 0xc0, !PT ;  /* 0x000000400bff7812 */ /* 0x000fe4000782c0ff */
[----:B------:R-:W-:-:S02]  /*3f80*/  P2R R20, PR, RZ, 0x8 ;  /* 0x00000008ff147803 */ /* 0x000fc40000000000 */
[----:B------:R-:W-:Y:S02]  /*3f90*/  P2R R14, PR, RZ, 0x2 ;  /* 0x00000002ff0e7803 */ /* 0x000fe40000000000 */
[C---:B------:R-:W-:Y:S02]  /*3fa0*/  LOP3.LUT P1, RZ, R11.reuse, 0x80, RZ, 0xc0, !PT ;  /* 0x000000800bff7812 */ /* 0x040fe4000782c0ff */
[----:B------:R-:W-:Y:S02]  /*3fb0*/  P2R R22, PR, RZ, 0x10 ;  /* 0x00000010ff167803 */ /* 0x000fe40000000000 */
[----:B------:R-:W-:Y:S02]  /*3fc0*/  P2R R13, PR, RZ, 0x2 ;  /* 0x00000002ff0d7803 */ /* 0x000fe40000000000 */
[----:B------:R-:W-:Y:S02]  /*3fd0*/  LOP3.LUT P1, RZ, R11, 0x100, RZ, 0xc0, !PT ;  /* 0x000001000bff7812 */ /* 0x000fe4000782c0ff */
[----:B------:R-:W-:-:S02]  /*3fe0*/  P2R R36, PR, RZ, 0x20 ;  /* 0x00000020ff247803 */ /* 0x000fc40000000000 */
[----:B------:R-:W-:Y:S02]  /*3ff0*/  P2R R12, PR, RZ, 0x2 ;  /* 0x00000002ff0c7803 */ /* 0x000fe40000000000 */
[C---:B------:R-:W-:Y:S02]  /*4000*/  LOP3.LUT P1, RZ, R11.reuse, 0x200, RZ, 0xc0, !PT ;  /* 0x000002000bff7812 */ /* 0x040fe4000782c0ff */
[----:B------:R-:W-:Y:S02]  /*4010*/  P2R R37, PR, RZ, 0x1 ;  /* 0x00000001ff257803 */ /* 0x000fe40000000000 */
[----:B------:R-:W-:Y:S02]  /*4020*/  P2R R9, PR, RZ, 0x2 ;  /* 0x00000002ff097803 */ /* 0x000fe40000000000 */
[C---:B------:R-:W-:Y:S02]  /*4030*/  LOP3.LUT P1, RZ, R11.reuse, 0x400, RZ, 0xc0, !PT ;  /* 0x000004000bff7812 */ /* 0x040fe4000782c0ff */
[----:B------:R-:W-:-:S02]  /*4040*/  LOP3.LUT P2, RZ, R11, 0x10, RZ, 0xc0, !PT ;  /* 0x000000100bff7812 */ /* 0x000fc4000784c0ff */
[----:B------:R-:W-:Y:S02]  /*4050*/  P2R R8, PR, RZ, 0x2 ;  /* 0x00000002ff087803 */ /* 0x000fe40000000000 */
[C---:B------:R-:W-:Y:S02]  /*4060*/  LOP3.LUT P1, RZ, R11.reuse, 0x800, RZ, 0xc0, !PT ;  /* 0x000008000bff7812 */ /* 0x040fe4000782c0ff */
[C---:B------:R-:W-:Y:S02]  /*4070*/  LOP3.LUT P3, RZ, R11.reuse, 0x8, RZ, 0xc0, !PT ;  /* 0x000000080bff7812 */ /* 0x040fe4000786c0ff */
[----:B------:R-:W-:Y:S02]  /*4080*/  SEL R32, R32, RZ, !P1 ;  /* 0x000000ff20207207 */ /* 0x000fe40004800000 */
[----:B------:R-:W-:Y:S02]  /*4090*/  ISETP.NE.AND P1, PT, R8, RZ, PT ;  /* 0x000000ff0800720c */ /* 0x000fe40003f25270 */
[----:B------:R-:W-:-:S02]  /*40a0*/  LOP3.LUT P4, RZ, R11, 0x4, RZ, 0xc0, !PT ;  /* 0x000000040bff7812 */ /* 0x000fc4000788c0ff */
[----:B------:R-:W-:Y:S02]  /*40b0*/  SEL R33, R33, RZ, !P1 ;  /* 0x000000ff21217207 */ /* 0x000fe40004800000 */
[----:B------:R-:W-:Y:S02]  /*40c0*/  ISETP.NE.AND P1, PT, R9, RZ, PT ;  /* 0x000000ff0900720c */ /* 0x000fe40003f25270 */
[----:B------:R-:W-:Y:S01]  /*40d0*/  LOP3.LUT P5, RZ, R11, 0x2, RZ, 0xc0, !PT ;  /* 0x000000020bff7812 */ /* 0x000fe200078ac0ff */
[----:B0-----:R-:W-:Y:S01]  /*40e0*/  VIADD R6, R33, UR6 ;  /* 0x0000000621067c36 */ /* 0x001fe20008000000 */
[----:B------:R-:W-:Y:S02]  /*40f0*/  SEL R34, R34, RZ, !P1 ;  /* 0x000000ff22227207 */ /* 0x000fe40004800000 */
[----:B------:R-:W-:Y:S02]  /*4100*/  ISETP.NE.AND P1, PT, R12, RZ, PT ;  /* 0x000000ff0c00720c */ /* 0x000fe40003f25270 */
[----:B------:R-:W-:-:S02]  /*4110*/  LOP3.LUT P0, RZ, R11, 0x1, RZ, 0xc0, !PT ;  /* 0x000000010bff7812 */ /* 0x000fc4000780c0ff */
[----:B------:R-:W-:Y:S02]  /*4120*/  SEL R8, R35, RZ, !P1 ;  /* 0x000000ff23087207 */ /* 0x000fe40004800000 */
[----:B------:R-:W-:Y:S02]  /*4130*/  ISETP.NE.AND P1, PT, R13, RZ, PT ;  /* 0x000000ff0d00720c */ /* 0x000fe40003f25270 */
[----:B------:R-:W-:Y:S01]  /*4140*/  LOP3.LUT P6, RZ, R11, 0x1000, RZ, 0xc0, !PT ;  /* 0x000010000bff7812 */ /* 0x000fe200078cc0ff */
[----:B------:R-:W-:Y:S01]  /*4150*/  VIADD R8, R8, UR6 ;  /* 0x0000000608087c36 */ /* 0x000fe20008000000 */
[----:B------:R-:W-:Y:S02]  /*4160*/  SEL R9, R28, RZ, !P1 ;  /* 0x000000ff1c097207 */ /* 0x000fe40004800000 */
[----:B------:R-:W-:Y:S02]  /*4170*/  ISETP.NE.AND P1, PT, R14, RZ, PT ;  /* 0x000000ff0e00720c */ /* 0x000fe40003f25270 */
[----:B------:R-:W-:Y:S01]  /*4180*/  SEL R12, R31, RZ, !P2 ;  /* 0x000000ff1f0c7207 */ /* 0x000fe20005000000 */
[----:B------:R-:W-:Y:S01]  /*4190*/  VIADD R9, R9, UR6 ;  /* 0x0000000609097c36 */ /* 0x000fe20008000000 */
[----:B------:R-:W-:-:S02]  /*41a0*/  SEL R29, R29, RZ, !P1 ;  /* 0x000000ff1d1d7207 */ /* 0x000fc40004800000 */
[----:B------:R-:W-:Y:S01]  /*41b0*/  ISETP.NE.AND P1, PT, R15, RZ, PT ;  /* 0x000000ff0f00720c */ /* 0x000fe20003f25270 */
[----:B------:R-:W-:Y:S01]  /*41c0*/  VIADD R12, R12, UR6 ;  /* 0x000000060c0c7c36 */ /* 0x000fe20008000000 */
[----:B------:R-:W-:Y:S02]  /*41d0*/  ISETP.NE.AND P2, PT, R18, RZ, PT ;  /* 0x000000ff1200720c */ /* 0x000fe40003f45270 */
[----:B------:R-:W-:Y:S02]  /*41e0*/  SEL R11, R30, RZ, !P1 ;  /* 0x000000ff1e0b7207 */ /* 0x000fe40004800000 */
[----:B------:R-:W-:Y:S02]  /*41f0*/  ISETP.NE.AND P1, PT, R16, RZ, PT ;  /* 0x000000ff1000720c */ /* 0x000fe40003f25270 */
[----:B------:R-:W-:Y:S01]  /*4200*/  SEL R15, R26, RZ, !P5 ;  /* 0x000000ff1a0f7207 */ /* 0x000fe20006800000 */
[----:B------:R-:W-:Y:S01]  /*4210*/  VIADD R11, R11, UR6 ;  /* 0x000000060b0b7c36 */ /* 0x000fe20008000000 */
[----:B------:R-:W-:Y:S01]  /*4220*/  SEL R18, R7, RZ, !P1 ;  /* 0x000000ff07127207 */ /* 0x000fe20004800000 */
[----:B------:R-:W-:Y:S01]  /*4230*/  VIADD R7, R34, UR6 ;  /* 0x0000000622077c36 */ /* 0x000fe20008000000 */
[----:B------:R-:W-:Y:S01]  /*4240*/  ISETP.NE.U32.AND P1, PT, R60, RZ, PT ;  /* 0x000000ff3c00720c */ /* 0x000fe20003f25070 */
[----:B------:R-:W-:Y:S01]  /*4250*/  VIADD R15, R15, UR6 ;  /* 0x000000060f0f7c36 */ /* 0x000fe20008000000 */
[----:B------:R-:W-:-:S02]  /*4260*/  SEL R13, R24, RZ, !P3 ;  /* 0x000000ff180d7207 */ /* 0x000fc40005800000 */
[----:B------:R-:W-:Y:S02]  /*4270*/  SEL R14, R25, RZ, !P4 ;  /* 0x000000ff190e7207 */ /* 0x000fe40006000000 */
[----:B------:R-:W-:Y:S01]  /*4280*/  ISETP.NE.AND P5, PT, R36, RZ, PT ;  /* 0x000000ff2400720c */ /* 0x000fe20003fa5270 */
[----:B------:R-:W-:Y:S01]  /*4290*/  VIADD R13, R13, UR6 ;  /* 0x000000060d0d7c36 */ /* 0x000fe20008000000 */
[----:B------:R-:W-:Y:S01]  /*42a0*/  SEL R27, R27, RZ, !P0 ;  /* 0x000000ff1b1b7207 */ /* 0x000fe20004000000 */
[----:B------:R-:W-:Y:S01]  /*42b0*/  VIADD R14, R14, UR6 ;  /* 0x000000060e0e7c36 */ /* 0x000fe20008000000 */
[----:B------:R-:W-:Y:S02]  /*42c0*/  ISETP.NE.AND P3, PT, R20, RZ, PT ;  /* 0x000000ff1400720c */ /* 0x000fe40003f65270 */
[----:B------:R-:W-:Y:S01]  /*42d0*/  ISETP.NE.AND P4, PT, R22, RZ, PT ;  /* 0x000000ff1600720c */ /* 0x000fe20003f85270 */
[----:B------:R-:W-:Y:S01]  /*42e0*/  VIADD R16, R27, UR6 ;  /* 0x000000061b107c36 */ /* 0x000fe20008000000 */
[----:B------:R-:W-:Y:S01]  /*42f0*/  ISETP.NE.AND P0, PT, R37, RZ, PT ;  /* 0x000000ff2500720c */ /* 0x000fe20003f05270 */
[----:B------:R-:W-:Y:S01]  /*4300*/  STS.128 [R21+0x20], R12 ;  /* 0x0000200c15007388 */ /* 0x000fe20000000c00 */
[----:B------:R-:W-:-:S02]  /*4310*/  ISETP.NE.AND.EX P1, PT, RZ, UR4, PT, P1 ;  /* 0x00000004ff007c0c */ /* 0x000fc4000bf25310 */
[----:B------:R-:W-:Y:S02]  /*4320*/  SEL R25, R4, RZ, !P5 ;  /* 0x000000ff04197207 */ /* 0x000fe40006800000 */
[----:B------:R-:W-:Y:S01]  /*4330*/  SEL R20, R10, RZ, !P2 ;  /* 0x000000ff0a147207 */ /* 0x000fe20005000000 */
[----:B------:R-:W-:Y:S01]  /*4340*/  VIADD R10, R29, UR6 ;  /* 0x000000061d0a7c36 */ /* 0x000fe20008000000 */
        /* <DEDUP_REMOVED lines=10> */
[----:B------:R-:W-:Y:S01]  /*43f0*/  STS.128 [R21+0x10], R8 ;  /* 0x0000100815007388 */ /* 0x000fe20000000c00 */
[----:B------:R-:W-:-:S02]  /*4400*/  VIADD R25, R25, UR6 ;  /* 0x0000000619197c36 */ /* 0x000fc40008000000 */
[----:B------:R-:W-:Y:S01]  /*4410*/  VIADD R26, R26, UR6 ;  /* 0x000000061a1a7c36 */ /* 0x000fe20008000000 */
[----:B------:R-:W-:Y:S01]  /*4420*/  STS.128 [R21+0x30], R16 ;  /* 0x0000301015007388 */ /* 0x000fe20000000c00 */
[----:B------:R-:W-:Y:S02]  /*4430*/  VIADD R27, R23, UR6 ;  /* 0x00000006171b7c36 */ /* 0x000fe40008000000 */
[----:B------:R-:W-:Y:S01]  /*4440*/  VIADD R4, R4, UR6 ;  /* 0x0000000604047c36 */ /* 0x000fe20008000000 */
[----:B------:R-:W0:Y:S02]  /*4450*/  LDCU.64 UR6, c[0x0][0x398] ;  /* 0x00007300ff0677ac */ /* 0x000e240008000a00 */
[----:B------:R-:W-:Y:S04]  /*4460*/  STS.128 [R21+0x40], R24 ;  /* 0x0000401815007388 */ /* 0x000fe80000000c00 */
[----:B------:R0:W-:Y:S01]  /*4470*/  STS.128 [R21], R4 ;  /* 0x0000000415007388 */ /* 0x0001e20000000c00 */
[----:B------:R-:W-:-:S03]  /*4480*/  NOP ;  /* 0x0000000000007918 */ /* 0x000fc60000000000 */
[----:B------:R-:W1:Y:S04]  /*4490*/  LDS R23, [R3] ;  /* 0x0000000003177984 */ /* 0x000e680000000800 */
[----:B------:R-:W2:Y:S04]  /*44a0*/  LDS R29, [R3+0x80] ;  /* 0x00008000031d7984 */ /* 0x000ea80000000800 */
[----:B------:R-:W3:Y:S01]  /*44b0*/  LDS R31, [R3+0x100] ;  /* 0x00010000031f7984 */ /* 0x000ee20000000800 */
[----:B0-----:R-:W-:-:S03]  /*44c0*/  IADD3 R4, P0, PT, R0, UR6, RZ ;  /* 0x0000000600047c10 */ /* 0x001fc6000ff1e0ff */
[----:B------:R-:W0:Y:S01]  /*44d0*/  LDS R33, [R3+0x180] ;  /* 0x0001800003217984 */ /* 0x000e220000000800 */
[----:B------:R-:W-:-:S03]  /*44e0*/  IADD3.X R5, PT, PT, R2, UR7, RZ, P0, !PT ;  /* 0x0000000702057c10 */ /* 0x000fc600087fe4ff */
[----:B------:R-:W4:Y:S04]  /*44f0*/  LDS R9, [R3+0x200] ;  /* 0x0002000003097984 */ /* 0x000f280000000800 */
[----:B------:R-:W5:Y:S04]  /*4500*/  LDS R11, [R3+0x280] ;  /* 0x00028000030b7984 */ /* 0x000f680000000800 */
        /* <DEDUP_REMOVED lines=14> */
[----:B-1----:R-:W-:Y:S04]  /*45f0*/  STG.E desc[UR18][R4.64], R23 ;  /* 0x0000001704007986 */ /* 0x002fe8000c101912 */
[----:B--2---:R-:W-:Y:S04]  /*4600*/  STG.E desc[UR18][R4.64+0x80], R29 ;  /* 0x0000801d04007986 */ /* 0x004fe8000c101912 */
[----:B---3--:R-:W-:Y:S04]  /*4610*/  STG.E desc[UR18][R4.64+0x100], R31 ;  /* 0x0001001f04007986 */ /* 0x008fe8000c101912 */
[----:B0-----:R-:W-:Y:S04]  /*4620*/  STG.E desc[UR18][R4.64+0x180], R33 ;  /* 0x0001802104007986 */ /* 0x001fe8000c101912 */
[----:B----4-:R-:W-:Y:S04]  /*4630*/  STG.E desc[UR18][R4.64+0x200], R9 ;  /* 0x0002000904007986 */ /* 0x010fe8000c101912 */
[----:B-----5:R-:W-:Y:S04]  /*4640*/  STG.E desc[UR18][R4.64+0x280], R11 ;  /* 0x0002800b04007986 */ /* 0x020fe8000c101912 */
[----:B------:R-:W-:Y:S04]  /*4650*/  STG.E desc[UR18][R4.64+0x300], R13 ;  /* 0x0003000d04007986 */ /* 0x000fe8000c101912 */
        /* <DEDUP_REMOVED lines=12> */
[----:B------:R-:W-:Y:S01]  /*4720*/  STG.E desc[UR18][R4.64+0x980], R45 ;  /* 0x0009802d04007986 */ /* 0x000fe2000c101912 */
[----:B------:R-:W-:Y:S05]  /*4730*/  EXIT ;  /* 0x000000000000794d */ /* 0x000fea0003800000 */
.L_x_0:
[----:B------:R-:W-:-:S04]  /*4740*/  ISETP.NE.U32.AND P0, PT, R52, RZ, PT ;  /* 0x000000ff3400720c */ /* 0x000fc80003f05070 */
[----:B------:R-:W-:-:S13]  /*4750*/  ISETP.NE.AND.EX P0, PT, R60, RZ, PT, P0 ;  /* 0x000000ff3c00720c */ /* 0x000fda0003f05300 */
[----:B------:R-:W-:Y:S05]  /*4760*/  @!P0 EXIT ;  /* 0x000000000000894d */ /* 0x000fea0003800000 */
[----:B------:R-:W0:Y:S01]  /*4770*/  LDC.64 R2, c[0x0][0x380] ;  /* 0x0000e000ff027b82 */ /* 0x000e220000000a00 */
[----:B------:R-:W1:Y:S07]  /*4780*/  S2R R76, SR_TID.X ;  /* 0x00000000004c7919 */ /* 0x000e6e0000002100 */
[----:B------:R-:W2:Y:S01]  /*4790*/  LDC.64 R32, c[0x0][0x390] ;  /* 0x0000e400ff207b82 */ /* 0x000ea20000000a00 */
[----:B0-----:R-:W-:-:S05]  /*47a0*/  IMAD.WIDE.U32 R2, R69, 0x4600, R2 ;  /* 0x0000460045027825 */ /* 0x001fca00078e0002 */
[----:B------:R-:W3:Y:S01]  /*47b0*/  LD.E.STRONG.SM R15, desc[UR18][R2.64] ;  /* 0x00000012020f7980 */ /* 0x000ee2000c10b900 */
[----:B--2---:R-:W-:Y:S01]  /*47c0*/  IMAD.WIDE.U32 R32, R69, 0x4600, R32 ;  /* 0x0000460045207825 */ /* 0x004fe200078e0020 */
[C---:B-1----:R-:W-:Y:S02]  /*47d0*/  LOP3.LUT R10, R76.reuse, 0x1f, RZ, 0xc0, !PT ;  /* 0x0000001f4c0a7812 */ /* 0x042fe400078ec0ff */
[----:B------:R-:W-:-:S05]  /*47e0*/  LOP3.LUT R5, R76, 0x3e0, RZ, 0xc0, !PT ;  /* 0x000003e04c057812 */ /* 0x000fca00078ec0ff */
[----:B------:R-:W-:-:S04]  /*47f0*/  IMAD R10, R5, 0x14, R10 ;  /* 0x00000014050a7824 */ /* 0x000fc800078e020a */
[C---:B------:R-:W-:Y:S02]  /*4800*/  IMAD.SHL.U32 R35, R10.reuse, 0x4, RZ ;  /* 0x000000040a237824 */ /* 0x040fe400078e00ff */
[C---:B------:R-:W-:Y:S02]  /*4810*/  VIADD R9, R10.reuse, 0xe0 ;  /* 0x000000e00a097836 */ /* 0x040fe40000000000 */
[----:B------:R-:W-:Y:S01]  /*4820*/  VIADD R8, R10, 0x100 ;  /* 0x000001000a087836 */ /* 0x000fe20000000000 */
[----:B------:R-:W-:Y:S01]  /*4830*/  IADD3 R12, P0, PT, R2, R35, RZ ;  /* 0x00000023020c7210 */ /* 0x000fe20007f1e0ff */
[C---:B------:R-:W-:Y:S02]  /*4840*/  VIADD R7, R10.reuse, 0x120 ;  /* 0x000001200a077836 */ /* 0x040fe40000000000 */
[C---:B------:R-:W-:Y:S02]  /*4850*/  VIADD R6, R10.reuse, 0x140 ;  /* 0x000001400a067836 */ /* 0x040fe40000000000 */
[----:B------:R-:W-:Y:S01]  /*4860*/  IMAD.X R13, RZ, RZ, R3, P0 ;  /* 0x000000ffff0d7224 */ /* 0x000fe200000e0603 */
[----:B------:R-:W-:Y:S01]  /*4870*/  IADD3 R34, P0, PT, R35, R32, RZ ;  /* 0x0000002023227210 */ /* 0x000fe20007f1e0ff */
[----:B------:R-:W-:-:S02]  /*4880*/  VIADD R5, R10, 0x160 ;  /* 0x000001600a057836 */ /* 0x000fc40000000000 */
[C---:B------:R-:W-:Y:S02]  /*4890*/  VIADD R68, R10.reuse, 0x20 ;  /* 0x000000200a447836 */ /* 0x040fe40000000000 */
[----:B------:R-:W-:Y:S01]  /*48a0*/  IMAD.X R35, RZ, RZ, R33, P0 ;  /* 0x000000ffff237224 */ /* 0x000fe200000e0621 */
[CC--:B------:R-:W-:Y:S01]  /*48b0*/  ISETP.GE.U32.AND P0, PT, R10.reuse, R52.reuse, PT ;  /* 0x000000340a00720c */ /* 0x0c0fe20003f06070 */
[----:B------:R-:W-:Y:S01]  /*48c0*/  VIADD R67, R10, 0x40 ;  /* 0x000000400a437836 */ /* 0x000fe20000000000 */
[-C--:B------:R-:W-:Y:S01]  /*48d0*/  ISETP.GE.U32.AND P6, PT, R68, R52.reuse, PT ;  /* 0x000000344400720c */ /* 0x080fe20003fc6070 */
[C---:B------:R-:W-:Y:S02]  /*48e0*/  VIADD R59, R10.reuse, 0x60 ;  /* 0x000000600a3b7836 */ /* 0x040fe40000000000 */
[C---:B------:R-:W-:Y:S01]  /*48f0*/  VIADD R55, R10.reuse, 0x80 ;  /* 0x000000800a377836 */ /* 0x040fe20000000000 */
[-C--:B------:R-:W-:Y:S01]  /*4900*/  ISETP.GE.U32.AND P5, PT, R67, R52.reuse, PT ;  /* 0x000000344300720c */ /* 0x080fe20003fa6070 */
[C---:B------:R-:W-:Y:S01]  /*4910*/  VIADD R54, R10.reuse, 0xa0 ;  /* 0x000000a00a367836 */ /* 0x040fe20000000000 */
[-C--:B------:R-:W-:Y:S01]  /*4920*/  ISETP.GE.U32.AND P4, PT, R59, R52.reuse, PT ;  /* 0x000000343b00720c */ /* 0x080fe20003f86070 */
[C---:B------:R-:W-:Y:S01]  /*4930*/  VIADD R53, R10.reuse, 0xc0 ;  /* 0x000000c00a357836 */ /* 0x040fe20000000000 */
[-C--:B------:R-:W-:Y:S01]  /*4940*/  ISETP.GE.U32.AND P3, PT, R55, R52.reuse, PT ;  /* 0x000000343700720c */ /* 0x080fe20003f66070 */
[----:B------:R-:W-:Y:S01]  /*4950*/  VIADD R4, R10, 0x180 ;  /* 0x000001800a047836 */ /* 0x000fe20000000000 */
[-C--:B------:R-:W-:Y:S01]  /*4960*/  ISETP.GE.U32.AND P2, PT, R54, R52.reuse, PT ;  /* 0x000000343600720c */ /* 0x080fe20003f46070 */
[C---:B------:R-:W-:Y:S01]  /*4970*/  VIADD R0, R10.reuse, 0x1a0 ;  /* 0x000001a00a007836 */ /* 0x040fe20000000000 */
[----:B------:R-:W-:Y:S01]  /*4980*/  ISETP.GE.U32.AND P1, PT, R53, R52, PT ;  /* 0x000000343500720c */ /* 0x000fe20003f26070 */
[----:B------:R-:W-:-:S02]  /*4990*/  VIADD R77, R10, 0x1c0 ;  /* 0x000001c00a4d7836 */ /* 0x000fc40000000000 */
[C---:B------:R-:W-:Y:S02]  /*49a0*/  VIADD R75, R10.reuse, 0x1e0 ;  /* 0x000001e00a4b7836 */ /* 0x040fe40000000000 */
[C---:B------:R-:W-:Y:S02]  /*49b0*/  VIADD R74, R10.reuse, 0x200 ;  /* 0x000002000a4a7836 */ /* 0x040fe40000000000 */
[C---:B------:R-:W-:Y:S02]  /*49c0*/  VIADD R73, R10.reuse, 0x220 ;  /* 0x000002200a497836 */ /* 0x040fe40000000000 */
[C---:B------:R-:W-:Y:S02]  /*49d0*/  VIADD R72, R10.reuse, 0x240 ;  /* 0x000002400a487836 */ /* 0x040fe40000000000 */
[----:B------:R-:W-:Y:S02]  /*49e0*/  VIADD R71, R10, 0x260 ;  /* 0x000002600a477836 */ /* 0x000fe40000000000 */
[----:B---3--:R-:W-:-:S02]  /*49f0*/  IMAD.MOV.U32 R11, RZ, RZ, R15 ;  /* 0x000000ffff0b7224 */ /* 0x008fc400078e000f */
[----:B------:R-:W2:Y:S01]  /*4a00*/  @!P0 LD.E.STRONG.SM R15, desc[UR18][R12.64] ;  /* 0x000000120c0f8980 */ /* 0x000ea2000c10b900 */
[----:B------:R-:W-:Y:S01]  /*4a10*/  ISETP.GE.U32.AND P0, PT, R9, R52, PT ;  /* 0x000000340900720c */ /* 0x000fe20003f06070 */
[--C-:B------:R-:W-:Y:S02]  /*4a20*/  IMAD.MOV.U32 R29, RZ, RZ, R11.reuse ;  /* 0x000000ffff1d7224 */ /* 0x100fe400078e000b */
[--C-:B------:R-:W-:Y:S02]  /*4a30*/  IMAD.MOV.U32 R31, RZ, RZ, R11.reuse ;  /* 0x000000ffff1f7224 */ /* 0x100fe400078e000b */
[--C-:B------:R-:W-:Y:S02]  /*4a40*/  IMAD.MOV.U32 R37, RZ, RZ, R11.reuse ;  /* 0x000000ffff257224 */ /* 0x100fe400078e000b */
[--C-:B------:R-:W-:Y:S02]  /*4a50*/  IMAD.MOV.U32 R39, RZ, RZ, R11.reuse ;  /* 0x000000ffff277224 */ /* 0x100fe400078e000b */
[----:B------:R-:W-:-:S02]  /*4a60*/  IMAD.MOV.U32 R41, RZ, RZ, R11 ;  /* 0x000000ffff297224 */ /* 0x000fc400078e000b */
[--C-:B------:R-:W-:Y:S02]  /*4a70*/  IMAD.MOV.U32 R17, RZ, RZ, R11.reuse ;  /* 0x000000ffff117224 */ /* 0x100fe400078e000b */
[----:B------:R-:W3:Y:S01]  /*4a80*/  @!P0 LD.E.STRONG.SM R29, desc[UR18][R12.64+0x380] ;  /* 0x000380120c1d8980 */ /* 0x000ee2000c10b900 */
[----:B------:R-:W-:Y:S01]  /*4a90*/  ISETP.GE.U32.AND P0, PT, R8, R52, PT ;  /* 0x000000340800720c */ /* 0x000fe20003f06070 */
[--C-:B------:R-:W-:Y:S02]  /*4aa0*/  IMAD.MOV.U32 R19, RZ, RZ, R11.reuse ;  /* 0x000000ffff137224 */ /* 0x100fe400078e000b */
[--C-:B------:R-:W-:Y:S01]  /*4ab0*/  IMAD.MOV.U32 R21, RZ, RZ, R11.reuse ;  /* 0x000000ffff157224 */ /* 0x100fe200078e000b */
[----:B------:R-:W4:Y:S01]  /*4ac0*/  @!P6 LD.E.STRONG.SM R17, desc[UR18][R12.64+0x80] ;  /* 0x000080120c11e980 */ /* 0x000f22000c10b900 */
[--C-:B------:R-:W-:Y:S02]  /*4ad0*/  IMAD.MOV.U32 R23, RZ, RZ, R11.reuse ;  /* 0x000000ffff177224 */ /* 0x100fe400078e000b */
[--C-:B------:R-:W-:Y:S01]  /*4ae0*/  IMAD.MOV.U32 R25, RZ, RZ, R11.reuse ;  /* 0x000000ffff197224 */ /* 0x100fe200078e000b */
[----:B------:R-:W5:Y:S01]  /*4af0*/  @!P5 LD.E.STRONG.SM R19, desc[UR18][R12.64+0x100] ;  /* 0x000100120c13d980 */ /* 0x000f62000c10b900 */
[----:B------:R-:W-:-:S02]  /*4b00*/  IMAD.MOV.U32 R27, RZ, RZ, R11 ;  /* 0x000000ffff1b7224 */ /* 0x000fc400078e000b */
[--C-:B------:R-:W-:Y:S01]  /*4b10*/  IMAD.MOV.U32 R43, RZ, RZ, R11.reuse ;  /* 0x000000ffff2b7224 */ /* 0x100fe200078e000b */
[----:B------:R-:W5:Y:S01]  /*4b20*/  @!P4 LD.E.STRONG.SM R21, desc[UR18][R12.64+0x180] ;  /* 0x000180120c15c980 */ /* 0x000f62000c10b900 */
[--C-:B------:R-:W-:Y:S02]  /*4b30*/  IMAD.MOV.U32 R45, RZ, RZ, R11.reuse ;  /* 0x000000ffff2d7224 */ /* 0x100fe400078e000b */
[--C-:B------:R-:W-:Y:S01]  /*4b40*/  IMAD.MOV.U32 R47, RZ, RZ, R11.reuse ;  /* 0x000000ffff2f7224 */ /* 0x100fe200078e000b */
[----:B------:R-:W5:Y:S01]  /*4b50*/  @!P0 LD.E.STRONG.SM R31, desc[UR18][R12.64+0x400] ;  /* 0x000400120c1f8980 */ /* 0x000f62000c10b900 */
[-C--:B------:R-:W-:Y:S01]  /*4b60*/  ISETP.GE.U32.AND P0, PT, R7, R52.reuse, PT ;  /* 0x000000340700720c */ /* 0x080fe20003f06070 */
[--C-:B------:R-:W-:Y:S01]  /*4b70*/  IMAD.MOV.U32 R49, RZ, RZ, R11.reuse ;  /* 0x000000ffff317224 */ /* 0x100fe200078e000b */
[-C--:B------:R-:W-:Y:S01]  /*4b80*/  ISETP.GE.U32.AND P5, PT, R72, R52.reuse, PT ;  /* 0x000000344800720c */ /* 0x080fe20003fa6070 */
[----:B------:R-:W5:Y:S01]  /*4b90*/  @!P3 LD.E.STRONG.SM R23, desc[UR18][R12.64+0x200] ;  /* 0x000200120c17b980 */ /* 0x000f62000c10b900 */
[----:B------:R-:W-:Y:S01]  /*4ba0*/  ISETP.GE.U32.AND P6, PT, R71, R52, PT ;  /* 0x000000344700720c */ /* 0x000fe20003fc6070 */
[----:B------:R-:W-:-:S02]  /*4bb0*/  IMAD.MOV.U32 R51, RZ, RZ, R11 ;  /* 0x000000ffff337224 */ /* 0x000fc400078e000b */
[----:B------:R-:W5:Y:S01]  /*4bc0*/  @!P2 LD.E.STRONG.SM R25, desc[UR18][R12.64+0x280] ;  /* 0x000280120c19a980 */ /* 0x000f62000c10b900 */
[--C-:B------:R-:W-:Y:S02]  /*4bd0*/  IMAD.MOV.U32 R57, RZ, RZ, R11.reuse ;  /* 0x000000ffff397224 */ /* 0x100fe400078e000b */
[----:B------:R-:W-:Y:S01]  /*4be0*/  IMAD.MOV.U32 R61, RZ, RZ, R11 ;  /* 0x000000ffff3d7224 */ /* 0x000fe200078e000b */
[----:B------:R-:W5:Y:S04]  /*4bf0*/  @!P1 LD.E.STRONG.SM R27, desc[UR18][R12.64+0x300] ;  /* 0x000300120c1b9980 */ /* 0x000f68000c10b900 */
[----:B------:R-:W5:Y:S01]  /*4c00*/  @!P0 LD.E.STRONG.SM R37, desc[UR18][R12.64+0x480] ;  /* 0x000480120c258980 */ /* 0x000f62000c10b900 */
[-C--:B------:R-:W-:Y:S02]  /*4c10*/  ISETP.GE.U32.AND P0, PT, R6, R52.reuse, PT ;  /* 0x000000340600720c */ /* 0x080fe40003f06070 */
[-C--:B------:R-:W-:Y:S01]  /*4c20*/  ISETP.GE.U32.AND P2, PT, R75, R52.reuse, PT ;  /* 0x000000344b00720c */ /* 0x080fe20003f46070 */
[----:B------:R-:W5:Y:S01]  /*4c30*/  @!P5 LD.E.STRONG.SM R61, desc[UR18][R12.64+0x900] ;  /* 0x000900120c3dd980 */ /* 0x000f62000c10b900 */
[----:B------:R-:W-:-:S02]  /*4c40*/  ISETP.GE.U32.AND P3, PT, R74, R52, PT ;  /* 0x000000344a00720c */ /* 0x000fc40003f66070 */
[-C--:B------:R-:W-:Y:S01]  /*4c50*/  ISETP.GE.U32.AND P4, PT, R73, R52.reuse, PT ;  /* 0x000000344900720c */ /* 0x080fe20003f86070 */
[----:B------:R-:W5:Y:S06]  /*4c60*/  @!P6 LD.E.STRONG.SM R11, desc[UR18][R12.64+0x980] ;  /* 0x000980120c0be980 */ /* 0x000f6c000c10b900 */
[----:B------:R-:W5:Y:S01]  /*4c70*/  @!P0 LD.E.STRONG.SM R39, desc[UR18][R12.64+0x500] ;  /* 0x000500120c278980 */ /* 0x000f62000c10b900 */
[-C--:B------:R-:W-:Y:S02]  /*4c80*/  ISETP.GE.U32.AND P0, PT, R5, R52.reuse, PT ;  /* 0x000000340500720c */ /* 0x080fe40003f06070 */
[-C--:B------:R-:W-:Y:S01]  /*4c90*/  ISETP.GE.U32.AND P1, PT, R77, R52.reuse, PT ;  /* 0x000000344d00720c */ /* 0x080fe20003f26070 */
[----:B------:R-:W5:Y:S04]  /*4ca0*/  @!P2 LD.E.STRONG.SM R49, desc[UR18][R12.64+0x780] ;  /* 0x000780120c31a980 */ /* 0x000f68000c10b900 */
[----:B------:R-:W5:Y:S04]  /*4cb0*/  @!P3 LD.E.STRONG.SM R51, desc[UR18][R12.64+0x800] ;  /* 0x000800120c33b980 */ /* 0x000f68000c10b900 */
[----:B------:R-:W5:Y:S04]  /*4cc0*/  @!P4 LD.E.STRONG.SM R57, desc[UR18][R12.64+0x880] ;  /* 0x000880120c39c980 */ /* 0x000f68000c10b900 */
[----:B------:R-:W5:Y:S01]  /*4cd0*/  @!P0 LD.E.STRONG.SM R41, desc[UR18][R12.64+0x580] ;  /* 0x000580120c298980 */ /* 0x000f62000c10b900 */
[----:B------:R-:W-:-:S03]  /*4ce0*/  ISETP.GE.U32.AND P0, PT, R4, R52, PT ;  /* 0x000000340400720c */ /* 0x000fc60003f06070 */
[----:B------:R-:W5:Y:S10]  /*4cf0*/  @!P1 LD.E.STRONG.SM R47, desc[UR18][R12.64+0x700] ;  /* 0x000700120c2f9980 */ /* 0x000f74000c10b900 */
[----:B------:R-:W5:Y:S01]  /*4d00*/  @!P0 LD.E.STRONG.SM R43, desc[UR18][R12.64+0x600] ;  /* 0x000600120c2b8980 */ /* 0x000f62000c10b900 */
[----:B------:R-:W-:-:S13]  /*4d10*/  ISETP.GE.U32.AND P0, PT, R0, R52, PT ;  /* 0x000000340000720c */ /* 0x000fda0003f06070 */
[----:B------:R-:W5:Y:S01]  /*4d20*/  @!P0 LD.E.STRONG.SM R45, desc[UR18][R12.64+0x680] ;  /* 0x000680120c2d8980 */ /* 0x000f62000c10b900 */
[----:B------:R-:W0:Y:S01]  /*4d30*/  S2R R3, SR_LANEID ;  /* 0x0000000000037919 */ /* 0x000e220000000000 */
[----:B------:R-:W1:Y:S01]  /*4d40*/  S2UR UR5, SR_CgaCtaId ;  /* 0x00000000000579c3 */ /* 0x000e620000008800 */
[----:B------:R-:W-:Y:S01]  /*4d50*/  SHF.R.U32.HI R58, RZ, 0x5, R76 ;  /* 0x00000005ff3a7819 */ /* 0x000fe2000001164c */
[----:B------:R-:W-:Y:S02]  /*4d60*/  UMOV UR4, 0x400 ;  /* 0x0000040000047882 */ /* 0x000fe40000000000 */
[----:B-1----:R-:W-:Y:S02]  /*4d70*/  ULEA UR15, UR5, UR4, 0x18 ;  /* 0x00000004050f7291 */ /* 0x002fe4000f8ec0ff */
[----:B0-----:R-:W-:-:S05]  /*4d80*/  IMAD R2, R58, 0x280, R3 ;  /* 0x000002803a027824 */ /* 0x001fca00078e0203 */
[----:B------:R-:W-:-:S05]  /*4d90*/  LEA R2, R2, UR15, 0x2 ;  /* 0x0000000f02027c11 */ /* 0x000fca000f8e10ff */
[----:B------:R-:W-:Y:S01]  /*4da0*/  IMAD R0, R3, 0x4c, R2 ;  /* 0x0000004c03007824 */ /* 0x000fe200078e0202 */
[----:B--2---:R-:W-:Y:S04]  /*4db0*/  STS [R2], R15 ;  /* 0x0000000f02007388 */ /* 0x004fe80000000800 */
[----:B---3--:R-:W-:Y:S04]  /*4dc0*/  STS [R2+0x380], R29 ;  /* 0x0003801d02007388 */ /* 0x008fe80000000800 */
[----:B----4-:R-:W-:Y:S04]  /*4dd0*/  STS [R2+0x80], R17 ;  /* 0x0000801102007388 */ /* 0x010fe80000000800 */
[----:B-----5:R-:W-:Y:S04]  /*4de0*/  STS [R2+0x100], R19 ;  /* 0x0001001302007388 */ /* 0x020fe80000000800 */
[----:B------:R-:W-:Y:S04]  /*4df0*/  STS [R2+0x180], R21 ;  /* 0x0001801502007388 */ /* 0x000fe80000000800 */
[----:B------:R-:W-:Y:S04]  /*4e00*/  STS [R2+0x400], R31 ;  /* 0x0004001f02007388 */ /* 0x000fe80000000800 */
[----:B------:R-:W-:Y:S04]  /*4e10*/  STS [R2+0x200], R23 ;  /* 0x0002001702007388 */ /* 0x000fe80000000800 */
[----:B------:R-:W-:Y:S04]  /*4e20*/  STS [R2+0x280], R25 ;  /* 0x0002801902007388 */ /* 0x000fe80000000800 */
[----:B------:R-:W-:Y:S04]  /*4e30*/  STS [R2+0x300], R27 ;  /* 0x0003001b02007388 */ /* 0x000fe80000000800 */
[----:B------:R0:W-:Y:S04]  /*4e40*/  STS [R2+0x480], R37 ;  /* 0x0004802502007388 */ /* 0x0001e80000000800 */
[----:B------:R-:W-:Y:S04]  /*4e50*/  STS [R2+0x900], R61 ;  /* 0x0009003d02007388 */ /* 0x000fe80000000800 */
[----:B------:R-:W-:Y:S04]  /*4e60*/  STS [R2+0x980], R11 ;  /* 0x0009800b02007388 */ /* 0x000fe80000000800 */
[----:B------:R-:W-:Y:S04]  /*4e70*/  STS [R2+0x500], R39 ;  /* 0x0005002702007388 */ /* 0x000fe80000000800 */
[----:B------:R-:W-:Y:S04]  /*4e80*/  STS [R2+0x780], R49 ;  /* 0x0007803102007388 */ /* 0x000fe80000000800 */
[----:B------:R-:W-:Y:S04]  /*4e90*/  STS [R2+0x800], R51 ;  /* 0x0008003302007388 */ /* 0x000fe80000000800 */
[----:B------:R1:W-:Y:S04]  /*4ea0*/  STS [R2+0x880], R57 ;  /* 0x0008803902007388 */ /* 0x0003e80000000800 */
[----:B------:R2:W-:Y:S04]  /*4eb0*/  STS [R2+0x580], R41 ;  /* 0x0005802902007388 */ /* 0x0005e80000000800 */
[----:B------:R-:W-:Y:S04]  /*4ec0*/  STS [R2+0x700], R47 ;  /* 0x0007002f02007388 */ /* 0x000fe80000000800 */
[----:B------:R3:W-:Y:S04]  /*4ed0*/  STS [R2+0x600], R43 ;  /* 0x0006002b02007388 */ /* 0x0007e80000000800 */
[----:B------:R4:W-:Y:S01]  /*4ee0*/  STS [R2+0x680], R45 ;  /* 0x0006802d02007388 */ /* 0x0009e20000000800 */
[----:B------:R-:W-:-:S03]  /*4ef0*/  NOP ;  /* 0x0000000000007918 */ /* 0x000fc60000000000 */
[----:B------:R0:W1:Y:S04]  /*4f00*/  LDS.128 R12, [R0] ;  /* 0x00000000000c7984 */ /* 0x0000680000000c00 */
[----:B------:R0:W1:Y:S04]  /*4f10*/  LDS.128 R16, [R0+0x10] ;  /* 0x0000100000107984 */ /* 0x0000680000000c00 */
[----:B------:R0:W1:Y:S04]  /*4f20*/  LDS.128 R20, [R0+0x20] ;  /* 0x0000200000147984 */ /* 0x0000680000000c00 */
[----:B------:R0:W1:Y:S04]  /*4f30*/  LDS.128 R24, [R0+0x30] ;  /* 0x0000300000187984 */ /* 0x0000680000000c00 */
[----:B------:R1:W1:Y:S01]  /*4f40*/  LDS.128 R28, [R0+0x40] ;  /* 0x00004000001c7984 */ /* 0x0002620000000c00 */
[----:B------:R-:W-:Y:S06]  /*4f50*/  BAR.SYNC.DEFER_BLOCKING 0x0 ;  /* 0x0000000000007b1d */ /* 0x000fec0000010000 */
[----:B0-----:R-:W1:Y:S01]  /*4f60*/  LD.E.STRONG.SM R37, desc[UR18][R32.64] ;  /* 0x0000001220257980 */ /* 0x001e62000c10b900 */
[----:B------:R-:W-:-:S02]  /*4f70*/  P2R R36, PR, RZ, 0x1 ;  /* 0x00000001ff247803 */ /* 0x000fc40000000000 */
[-C--:B------:R-:W-:Y:S02]  /*4f80*/  ISETP.GE.U32.AND P0, PT, R10, R52.reuse, PT ;  /* 0x000000340a00720c */ /* 0x080fe40003f06070 */
[----:B------:R-:W-:Y:S02]  /*4f90*/  P2R R38, PR, RZ, 0x2 ;  /* 0x00000002ff267803 */ /* 0x000fe40000000000 */
[----:B------:R-:W-:Y:S01]  /*4fa0*/  ISETP.GE.U32.AND P1, PT, R68, R52, PT ;  /* 0x000000344400720c */ /* 0x000fe20003f26070 */
[----:B-1----:R-:W-:-:S08]  /*4fb0*/  IMAD.MOV.U32 R57, RZ, RZ, R37 ;  /* 0x000000ffff397224 */ /* 0x002fd000078e0025 */
[----:B------:R-:W5:Y:S01]  /*4fc0*/  @!P0 LD.E.STRONG.SM R37, desc[UR18][R34.64] ;  /* 0x0000001222258980 */ /* 0x000f62000c10b900 */
[----:B------:R-:W-:Y:S01]  /*4fd0*/  ISETP.GE.U32.AND P0, PT, R67, R52, PT ;  /* 0x000000344300720c */ /* 0x000fe20003f06070 */
[--C-:B------:R-:W-:Y:S02]  /*4fe0*/  IMAD.MOV.U32 R11, RZ, RZ, R57.reuse ;  /* 0x000000ffff0b7224 */ /* 0x100fe400078e0039 */
[----:B------:R-:W-:-:S04]  /*4ff0*/  IMAD.MOV.U32 R39, RZ, RZ, R57 ;  /* 0x000000ffff277224 */ /* 0x000fc800078e0039 */
[----:B------:R-:W5:Y:S01]  /*5000*/  @!P1 LD.E.STRONG.SM R11, desc[UR18][R34.64+0x80] ;  /* 0x00008012220b9980 */ /* 0x000f62000c10b900 */
[----:B------:R-:W-:-:S05]  /*5010*/  ISETP.GE.U32.AND P1, PT, R59, R52, PT ;  /* 0x000000343b00720c */ /* 0x000fca0003f26070 */
[----:B------:R-:W5:Y:S01]  /*5020*/  @!P0 LD.E.STRONG.SM R39, desc[UR18][R34.64+0x100] ;  /* 0x0001001222278980 */ /* 0x000f62000c10b900 */
[----:B------:R-:W-:Y:S01]  /*5030*/  ISETP.GE.U32.AND P0, PT, R55, R52, PT ;  /* 0x000000343700720c */ /* 0x000fe20003f06070 */
[--C-:B--2---:R-:W-:Y:S02]  /*5040*/  IMAD.MOV.U32 R41, RZ, RZ, R57.reuse ;  /* 0x000000ffff297224 */ /* 0x104fe400078e0039 */
[----:B---3--:R-:W-:-:S04]  /*5050*/  IMAD.MOV.U32 R43, RZ, RZ, R57 ;  /* 0x000000ffff2b7224 */ /* 0x008fc800078e0039 */
[----:B------:R-:W2:Y:S01]  /*5060*/  @!P1 LD.E.STRONG.SM R41, desc[UR18][R34.64+0x180] ;  /* 0x0001801222299980 */ /* 0x000ea2000c10b900 */
[----:B------:R-:W-:-:S05]  /*5070*/  ISETP.GE.U32.AND P1, PT, R54, R52, PT ;  /* 0x000000343600720c */ /* 0x000fca0003f26070 */
[----:B------:R-:W3:Y:S01]  /*5080*/  @!P0 LD.E.STRONG.SM R43, desc[UR18][R34.64+0x200] ;  /* 0x00020012222b8980 */ /* 0x000ee2000c10b900 */
[----:B------:R-:W-:Y:S01]  /*5090*/  ISETP.GE.U32.AND P0, PT, R53, R52, PT ;  /* 0x000000343500720c */ /* 0x000fe20003f06070 */
[--C-:B------:R-:W-:Y:S02]  /*50a0*/  IMAD.MOV.U32 R33, RZ, RZ, R57.reuse ;  /* 0x000000ffff217224 */ /* 0x100fe400078e0039 */
[----:B----4-:R-:W-:-:S04]  /*50b0*/  IMAD.MOV.U32 R45, RZ, RZ, R57 ;  /* 0x000000ffff2d7224 */ /* 0x010fc800078e0039 */
[----:B------:R-:W4:Y:S01]  /*50c0*/  @!P1 LD.E.STRONG.SM R33, desc[UR18][R34.64+0x280] ;  /* 0x0002801222219980 */ /* 0x000f22000c10b900 */
[----:B------:R-:W-:-:S05]  /*50d0*/  ISETP.GE.U32.AND P1, PT, R9, R52, PT ;  /* 0x000000340900720c */ /* 0x000fca0003f26070 */
[----:B------:R-:W4:Y:S01]  /*50e0*/  @!P0 LD.E.STRONG.SM R45, desc[UR18][R34.64+0x300] ;  /* 0x00030012222d8980 */ /* 0x000f22000c10b900 */
[----:B------:R-:W-:Y:S01]  /*50f0*/  ISETP.GE.U32.AND P0, PT, R8, R52, PT ;  /* 0x000000340800720c */ /* 0x000fe20003f06070 */
[--C-:B------:R-:W-:Y:S02]  /*5100*/  IMAD.MOV.U32 R47, RZ, RZ, R57.reuse ;  /* 0x000000ffff2f7224 */ /* 0x100fe400078e0039 */
[----:B------:R-:W-:-:S04]  /*5110*/  IMAD.MOV.U32 R49, RZ, RZ, R57 ;  /* 0x000000ffff317224 */ /* 0x000fc800078e0039 */
        /* <DEDUP_REMOVED lines=13> */
[----:B------:R-:W-:-:S05]  /*51f0*/  ISETP.NE.AND P1, PT, R38, RZ, PT ;  /* 0x000000ff2600720c */ /* 0x000fca0003f25270 */
[----:B------:R-:W4:Y:S01]  /*5200*/  @!P0 LD.E.STRONG.SM R65, desc[UR18][R34.64+0x600] ;  /* 0x0006001222418980 */ /* 0x000f22000c10b900 */
[----:B------:R-:W-:Y:S01]  /*5210*/  ISETP.NE.AND P0, PT, R36, RZ, PT ;  /* 0x000000ff2400720c */ /* 0x000fe20003f05270 */
[--C-:B------:R-:W-:Y:S02]  /*5220*/  IMAD.MOV.U32 R44, RZ, RZ, R57.reuse ;  /* 0x000000ffff2c7224 */ /* 0x100fe400078e0039 */
[--C-:B------:R-:W-:Y:S02]  /*5230*/  IMAD.MOV.U32 R48, RZ, RZ, R57.reuse ;  /* 0x000000ffff307224 */ /* 0x100fe400078e0039 */
[--C-:B------:R-:W-:Y:S02]  /*5240*/  IMAD.MOV.U32 R56, RZ, RZ, R57.reuse ;  /* 0x000000ffff387224 */ /* 0x100fe400078e0039 */
[--C-:B------:R-:W-:Y:S02]  /*5250*/  IMAD.MOV.U32 R62, RZ, RZ, R57.reuse ;  /* 0x000000ffff3e7224 */ /* 0x100fe400078e0039 */
[--C-:B------:R-:W-:Y:S01]  /*5260*/  IMAD.MOV.U32 R64, RZ, RZ, R57.reuse ;  /* 0x000000ffff407224 */ /* 0x100fe200078e0039 */
[----:B------:R-:W4:Y:S01]  /*5270*/  @!P1 LD.E.STRONG.SM R48, desc[UR18][R34.64+0x700] ;  /* 0x0007001222309980 */ /* 0x000f22000c10b900 */
[----:B------:R-:W-:-:S03]  /*5280*/  IMAD.MOV.U32 R66, RZ, RZ, R57 ;  /* 0x000000ffff427224 */ /* 0x000fc600078e0039 */
[----:B------:R-:W4:Y:S04]  /*5290*/  @!P0 LD.E.STRONG.SM R44, desc[UR18][R34.64+0x680] ;  /* 0x00068012222c8980 */ /* 0x000f28000c10b900 */
[----:B------:R-:W4:Y:S04]  /*52a0*/  @!P2 LD.E.STRONG.SM R56, desc[UR18][R34.64+0x780] ;  /* 0x000780122238a980 */ /* 0x000f28000c10b900 */
[----:B------:R-:W4:Y:S04]  /*52b0*/  @!P3 LD.E.STRONG.SM R62, desc[UR18][R34.64+0x800] ;  /* 0x00080012223eb980 */ /* 0x000f28000c10b900 */
[----:B------:R-:W4:Y:S04]  /*52c0*/  @!P4 LD.E.STRONG.SM R64, desc[UR18][R34.64+0x880] ;  /* 0x000880122240c980 */ /* 0x000f28000c10b900 */
[----:B------:R-:W4:Y:S04]  /*52d0*/  @!P5 LD.E.STRONG.SM R66, desc[UR18][R34.64+0x900] ;  /* 0x000900122242d980 */ /* 0x000f28000c10b900 */
[----:B------:R-:W4:Y:S01]  /*52e0*/  @!P6 LD.E.STRONG.SM R57, desc[UR18][R34.64+0x980] ;  /* 0x000980122239e980 */ /* 0x000f22000c10b900 */
[----:B------:R-:W-:Y:S01]  /*52f0*/  ISETP.NE.AND P0, PT, R69, RZ, PT ;  /* 0x000000ff4500720c */ /* 0x000fe20003f05270 */
[----:B------:R-:W-:Y:S01]  /*5300*/  UMOV UR14, URZ ;  /* 0x000000ff000e7c82 */ /* 0x000fe20008000000 */
        /* <DEDUP_REMOVED lines=10> */
[----:B-----5:R0:W-:Y:S04]  /*53b0*/  STS [R2], R37 ;  /* 0x0000002502007388 */ /* 0x0201e80000000800 */
[----:B------:R0:W-:Y:S04]  /*53c0*/  STS [R2+0x80], R11 ;  /* 0x0000800b02007388 */ /* 0x0001e80000000800 */
[----:B------:R0:W-:Y:S04]  /*53d0*/  STS [R2+0x100], R39 ;  /* 0x0001002702007388 */ /* 0x0001e80000000800 */
[----:B--2---:R0:W-:Y:S04]  /*53e0*/  STS [R2+0x180], R41 ;  /* 0x0001802902007388 */ /* 0x0041e80000000800 */
[----:B---3--:R0:W-:Y:S04]  /*53f0*/  STS [R2+0x200], R43 ;  /* 0x0002002b02007388 */ /* 0x0081e80000000800 */
[----:B----4-:R0:W-:Y:S04]  /*5400*/  STS [R2+0x280], R33 ;  /* 0x0002802102007388 */ /* 0x0101e80000000800 */
        /* <DEDUP_REMOVED lines=22> */
[----:B0-----:R-:W-:Y:S01]  /*5570*/  IMAD R57, R76, 0x14, RZ ;  /* 0x000000144c397824 */ /* 0x001fe200078e02ff */
[----:B------:R-:W-:Y:S01]  /*5580*/  ISETP.NE.AND P3, PT, R14, R15, PT ;  /* 0x0000000f0e00720c */ /* 0x000fe20003f65270 */
[----:B------:R-:W-:Y:S01]  /*5590*/  IMAD.MOV.U32 R62, RZ, RZ, 0x1 ;  /* 0x00000001ff3e7424 */ /* 0x000fe200078e00ff */
[----:B------:R-:W-:Y:S01]  /*55a0*/  ISETP.NE.AND P1, PT, R15, R16, PT ;  /* 0x000000100f00720c */ /* 0x000fe20003f25270 */
[----:B------:R-:W-:Y:S01]  /*55b0*/  VIADD R15, R57, 0x2 ;  /* 0x00000002390f7836 */ /* 0x000fe20000000000 */
[----:B------:R-:W-:Y:S01]  /*55c0*/  ISETP.NE.AND P0, PT, R12, R13, PT ;  /* 0x0000000d0c00720c */ /* 0x000fe20003f05270 */
[----:B------:R-:W-:Y:S01]  /*55d0*/  IMAD.MOV.U32 R63, RZ, RZ, RZ ;  /* 0x000000ffff3f7224 */ /* 0x000fe200078e00ff */
[----:B------:R-:W-:Y:S01]  /*55e0*/  ISETP.NE.AND P4, PT, R13, R14, PT ;  /* 0x0000000e0d00720c */ /* 0x000fe20003f85270 */
[C---:B------:R-:W-:Y:S01]  /*55f0*/  VIADD R13, R57.reuse, 0x1 ;  /* 0x00000001390d7836 */ /* 0x040fe20000000000 */
[C---:B------:R-:W-:Y:S01]  /*5600*/  ISETP.EQ.U32.AND P6, PT, R52.reuse, R15, PT ;  /* 0x0000000f3400720c */ /* 0x040fe20003fc2070 */
[----:B------:R-:W-:Y:S01]  /*5610*/  VIADD R15, R57, 0x4 ;  /* 0x00000004390f7836 */ /* 0x000fe20000000000 */
[----:B------:R-:W-:Y:S01]  /*5620*/  LOP3.LUT R11, R11, 0xffffefff, RZ, 0xc0, !PT ;  /* 0xffffefff0b0b7812 */ /* 0x000fe200078ec0ff */
[----:B------:R-:W-:Y:S01]  /*5630*/  BSSY.RECONVERGENT B0, `(.L_x_16) ;  /* 0x0000145000007945 */ /* 0x000fe20003800200 */
[----:B------:R-:W-:Y:S01]  /*5640*/  ISETP.EQ.U32.AND P5, PT, R52, R13, PT ;  /* 0x0000000d3400720c */ /* 0x000fe20003fa2070 */
[----:B------:R-:W-:Y:S01]  /*5650*/  VIADD R13, R57, 0x3 ;  /* 0x00000003390d7836 */ /* 0x000fe20000000000 */
[----:B------:R-:W-:-:S02]  /*5660*/  ISETP.EQ.OR.EX P6, PT, R60, RZ, P4, P6 ;  /* 0x000000ff3c00720c */ /* 0x000fc400027c2760 */
[----:B------:R-:W-:Y:S02]  /*5670*/  ISETP.EQ.OR.EX P0, PT, R60, RZ, P0, P5 ;  /* 0x000000ff3c00720c */ /* 0x000fe40000702750 */
[C---:B------:R-:W-:Y:S01]  /*5680*/  ISETP.EQ.U32.AND P5, PT, R52.reuse, R13, PT ;  /* 0x0000000d3400720c */ /* 0x040fe20003fa2070 */
[----:B------:R-:W-:Y:S01]  /*5690*/  VIADD R13, R57, 0x5 ;  /* 0x00000005390d7836 */ /* 0x000fe20000000000 */
[----:B------:R-:W-:Y:S02]  /*56a0*/  ISETP.EQ.U32.AND P4, PT, R52, R15, PT ;  /* 0x0000000f3400720c */ /* 0x000fe40003f82070 */
[C---:B------:R-:W-:Y:S02]  /*56b0*/  ISETP.EQ.OR.EX P5, PT, R60.reuse, RZ, P3, P5 ;  /* 0x000000ff3c00720c */ /* 0x040fe40001fa2750 */
[----:B------:R-:W-:Y:S02]  /*56c0*/  ISETP.EQ.OR.EX P4, PT, R60, RZ, P1, P4 ;  /* 0x000000ff3c00720c */ /* 0x000fe40000f82740 */
[----:B------:R-:W-:-:S02]  /*56d0*/  ISETP.NE.AND P2, PT, R16, R17, PT ;  /* 0x000000111000720c */ /* 0x000fc40003f45270 */
[----:B------:R-:W-:Y:S02]  /*56e0*/  @P6 LOP3.LUT R11, R11, 0x1000, RZ, 0xfc, !PT ;  /* 0x000010000b0b6812 */ /* 0x000fe400078efcff */
[----:B------:R-:W-:Y:S01]  /*56f0*/  ISETP.EQ.U32.AND P3, PT, R52, R13, PT ;  /* 0x0000000d3400720c */ /* 0x000fe20003f62070 */
[----:B------:R-:W-:Y:S01]  /*5700*/  VIADD R13, R57, 0x6 ;  /* 0x00000006390d7836 */ /* 0x000fe20000000000 */
[----:B------:R-:W-:Y:S02]  /*5710*/  LOP3.LUT R11, R11, 0xfffff7ff, RZ, 0xc0, !PT ;  /* 0xfffff7ff0b0b7812 */ /* 0x000fe400078ec0ff */
[----:B------:R-:W-:Y:S02]  /*5720*/  ISETP.EQ.OR.EX P3, PT, R60, RZ, P2, P3 ;  /* 0x000000ff3c00720c */ /* 0x000fe40001762730 */
[----:B------:R-:W-:Y:S02]  /*5730*/  @P5 LOP3.LUT R11, R11, 0x800, RZ, 0xfc, !PT ;  /* 0x000008000b0b5812 */ /* 0x000fe400078efcff */
[----:B------:R-:W-:-:S02]  /*5740*/  ISETP.NE.AND P1, PT, R17, R18, PT ;  /* 0x000000121100720c */ /* 0x000fc40003f25270 */
[----:B------:R-:W-:Y:S02]  /*5750*/  LOP3.LUT R11, R11, 0xfffffbff, RZ, 0xc0, !PT ;  /* 0xfffffbff0b0b7812 */ /* 0x000fe400078ec0ff */
[----:B------:R-:W-:Y:S01]  /*5760*/  ISETP.EQ.U32.AND P2, PT, R52, R13, PT ;  /* 0x0000000d3400720c */ /* 0x000fe20003f42070 */
[----:B------:R-:W-:Y:S01]  /*5770*/  VIADD R13, R57, 0x7 ;  /* 0x00000007390d7836 */ /* 0x000fe20000000000 */
[----:B------:R-:W-:Y:S02]  /*5780*/  @P4 LOP3.LUT R11, R11, 0x400, RZ, 0xfc, !PT ;  /* 0x000004000b0b4812 */ /* 0x000fe400078efcff */
[----:B------:R-:W-:Y:S02]  /*5790*/  SEL R61, RZ, 0x1, !P0 ;  /* 0x00000001ff3d7807 */ /* 0x000fe40004000000 */
[----:B------:R-:W-:-:S04]  /*57a0*/  LOP3.LUT R11, R11, 0xfffffdff, RZ, 0xc0, !PT ;  /* 0xfffffdff0b0b7812 */ /* 0x000fc800078ec0ff */
[----:B------:R-:W-:Y:S02]  /*57b0*/  @P3 LOP3.LUT R11, R11, 0x200, RZ, 0xfc, !PT ;  /* 0x000002000b0b3812 */ /* 0x000fe400078efcff */
[----:B------:R-:W-:Y:S02]  /*57c0*/  ISETP.EQ.OR.EX P3, PT, R60, RZ, P1, P2 ;  /* 0x000000ff3c00720c */ /* 0x000fe40000f62720 */
[----:B------:R-:W-:Y:S02]  /*57d0*/  ISETP.NE.AND P1, PT, R18, R19, PT ;  /* 0x000000131200720c */ /* 0x000fe40003f25270 */
[----:B------:R-:W-:Y:S01]  /*57e0*/  ISETP.EQ.U32.AND P2, PT, R52, R13, PT ;  /* 0x0000000d3400720c */ /* 0x000fe20003f42070 */
[----:B------:R-:W-:Y:S01]  /*57f0*/  VIADD R13, R57, 0x8 ;  /* 0x00000008390d7836 */ /* 0x000fe20000000000 */
[----:B------:R-:W-:Y:S02]  /*5800*/  LOP3.LUT R11, R11, 0xfffffeff, RZ, 0xc0, !PT ;  /* 0xfffffeff0b0b7812 */ /* 0x000fe400078ec0ff */
[----:B------:R-:W-:-:S02]  /*5810*/  ISETP.EQ.OR.EX P2, PT, R60, RZ, P1, P2 ;  /* 0x000000ff3c00720c */ /* 0x000fc40000f42720 */
[----:B------:R-:W-:-:S03]  /*5820*/  ISETP.NE.AND P1, PT, R19, R20, PT ;  /* 0x000000141300720c */ /* 0x000fc60003f25270 */
[----:B------:R-:W-:-:S04]  /*5830*/  @P3 LOP3.LUT R11, R11, 0x100, RZ, 0xfc, !PT ;  /* 0x000001000b0b3812 */ /* 0x000fc800078efcff */
[----:B------:R-:W-:-:S04]  /*5840*/  LOP3.LUT R11, R11, 0xffffff7f, RZ, 0xc0, !PT ;  /* 0xffffff7f0b0b7812 */ /* 0x000fc800078ec0ff */
[----:B------:R-:W-:Y:S02]  /*5850*/  @P2 LOP3.LUT R11, R11, 0x80, RZ, 0xfc, !PT ;  /* 0x000000800b0b2812 */ /* 0x000fe400078efcff */
[----:B------:R-:W-:Y:S01]  /*5860*/  ISETP.EQ.U32.AND P2, PT, R52, R13, PT ;  /* 0x0000000d3400720c */ /* 0x000fe20003f42070 */
[----:B------:R-:W-:Y:S01]  /*5870*/  VIADD R13, R57, 0x9 ;  /* 0x00000009390d7836 */ /* 0x000fe20000000000 */
[----:B------:R-:W-:Y:S02]  /*5880*/  LOP3.LUT R11, R11, 0xffffffbf, RZ, 0xc0, !PT ;  /* 0xffffffbf0b0b7812 */ /* 0x000fe400078ec0ff */
[----:B------:R-:W-:Y:S02]  /*5890*/  ISETP.EQ.OR.EX P2, PT, R60, RZ, P1, P2 ;  /* 0x000000ff3c00720c */ /* 0x000fe40000f42720 */
[----:B------:R-:W-:-:S11]  /*58a0*/  ISETP.NE.AND P1, PT, R20, R21, PT ;  /* 0x000000151400720c */ /* 0x000fd60003f25270 */
        /* <DEDUP_REMOVED lines=35> */
[----:B------:R-:W-:Y:S02]  /*5ae0*/  ISETP.NE.AND P1, PT, R26, R27, PT ;  /* 0x0000001b1a00720c */ /* 0x000fe40003f25270 */
[----:B------:R-:W-:-:S05]  /*5af0*/  LEA R26, R76, UR15, 0x2 ;  /* 0x0000000f4c1a7c11 */ /* 0x000fca000f8e10ff */
[----:B------:R-:W-:Y:S04]  /*5b00*/  STS [R26+0x3fc], R31 ;  /* 0x0003fc1f1a007388 */ /* 0x000fe80000000800 */
[----:B------:R-:W-:Y:S01]  /*5b10*/  @P2 LOP3.LUT R11, R11, 0x1, RZ, 0xfc, !PT ;  /* 0x000000010b0b2812 */ /* 0x000fe200078efcff */
[----:B------:R-:W-:Y:S01]  /*5b20*/  BAR.SYNC.DEFER_BLOCKING 0x0 ;  /* 0x0000000000007b1d */ /* 0x000fe20000010000 */
[----:B------:R-:W-:Y:S01]  /*5b30*/  ISETP.EQ.U32.AND P2, PT, R52, R13, PT ;  /* 0x0000000d3400720c */ /* 0x000fe20003f42070 */
[----:B------:R-:W-:-:S03]  /*5b40*/  VIADD R13, R57, 0x10 ;  /* 0x00000010390d7836 */ /* 0x000fc60000000000 */
[----:B------:R-:W-:Y:S02]  /*5b50*/  ISETP.EQ.OR.EX P1, PT, R60, RZ, P1, P2 ;  /* 0x000000ff3c00720c */ /* 0x000fe40000f22720 */
[----:B------:R-:W-:Y:S01]  /*5b60*/  ISETP.EQ.U32.AND P3, PT, R52, R13, PT ;  /* 0x0000000d3400720c */ /* 0x000fe20003f62070 */
[C---:B------:R-:W-:Y:S01]  /*5b70*/  VIADD R13, R57.reuse, 0x11 ;  /* 0x00000011390d7836 */ /* 0x040fe20000000000 */
[----:B------:R-:W-:Y:S02]  /*5b80*/  P2R R14, PR, RZ, 0x2 ;  /* 0x00000002ff0e7803 */ /* 0x000fe40000000000 */
[----:B------:R-:W-:Y:S02]  /*5b90*/  ISETP.NE.AND P1, PT, R76, RZ, PT ;  /* 0x000000ff4c00720c */ /* 0x000fe40003f25270 */
[----:B------:R-:W-:Y:S01]  /*5ba0*/  ISETP.EQ.U32.AND P4, PT, R52, R13, PT ;  /* 0x0000000d3400720c */ /* 0x000fe20003f82070 */
[----:B------:R-:W-:Y:S01]  /*5bb0*/  VIADD R13, R57, 0x12 ;  /* 0x00000012390d7836 */ /* 0x000fe20000000000 */
[----:B------:R-:W-:-:S04]  /*5bc0*/  ISETP.NE.AND P2, PT, R27, R28, PT ;  /* 0x0000001c1b00720c */ /* 0x000fc80003f45270 */
[----:B------:R-:W-:Y:S02]  /*5bd0*/  ISETP.EQ.OR.EX P2, PT, R60, RZ, P2, P3 ;  /* 0x000000ff3c00720c */ /* 0x000fe40001742730 */
[C---:B------:R-:W-:Y:S01]  /*5be0*/  ISETP.EQ.U32.AND P5, PT, R52.reuse, R13, PT ;  /* 0x0000000d3400720c */ /* 0x040fe20003fa2070 */
[----:B------:R-:W-:Y:S01]  /*5bf0*/  VIADD R13, R57, 0x13 ;  /* 0x00000013390d7836 */ /* 0x000fe20000000000 */
[----:B------:R-:W-:Y:S02]  /*5c00*/  P2R R15, PR, RZ, 0x4 ;  /* 0x00000004ff0f7803 */ /* 0x000fe40000000000 */
[----:B------:R-:W-:Y:S02]  /*5c10*/  LOP3.LUT P2, RZ, R11, 0x4, RZ, 0xc0, !PT ;  /* 0x000000040bff7812 */ /* 0x000fe4000784c0ff */
[----:B------:R-:W-:Y:S02]  /*5c20*/  ISETP.EQ.U32.AND P6, PT, R52, R13, PT ;  /* 0x0000000d3400720c */ /* 0x000fe40003fc2070 */
[----:B------:R-:W0:Y:S01]  /*5c30*/  @P1 LDS R13, [R26+0x3f8] ;  /* 0x0003f8001a0d1984 */ /* 0x000e220000000800 */
[----:B------:R-:W-:-:S02]  /*5c40*/  P2R R16, PR, RZ, 0x4 ;  /* 0x00000004ff107803 */ /* 0x000fc40000000000 */
[C---:B------:R-:W-:Y:S02]  /*5c50*/  LOP3.LUT P2, RZ, R11.reuse, 0x8, RZ, 0xc0, !PT ;  /* 0x000000080bff7812 */ /* 0x040fe4000784c0ff */
[----:B------:R-:W-:Y:S02]  /*5c60*/  ISETP.NE.AND P3, PT, R28, R29, PT ;  /* 0x0000001d1c00720c */ /* 0x000fe40003f65270 */
[----:B------:R-:W-:Y:S02]  /*5c70*/  P2R R17, PR, RZ, 0x4 ;  /* 0x00000004ff117803 */ /* 0x000fe40000000000 */
[----:B------:R-:W-:Y:S02]  /*5c80*/  LOP3.LUT P2, RZ, R11, 0x10, RZ, 0xc0, !PT ;  /* 0x000000100bff7812 */ /* 0x000fe4000784c0ff */
[----:B------:R-:W-:Y:S02]  /*5c90*/  ISETP.EQ.OR.EX P3, PT, R60, RZ, P3, P4 ;  /* 0x000000ff3c00720c */ /* 0x000fe40001f62740 */
[----:B------:R-:W-:-:S02]  /*5ca0*/  P2R R18, PR, RZ, 0x4 ;  /* 0x00000004ff127803 */ /* 0x000fc40000000000 */
[----:B------:R-:W-:Y:S02]  /*5cb0*/  LOP3.LUT P2, RZ, R11, 0x20, RZ, 0xc0, !PT ;  /* 0x000000200bff7812 */ /* 0x000fe4000784c0ff */
[----:B------:R-:W-:Y:S02]  /*5cc0*/  ISETP.NE.AND P4, PT, R29, R30, PT ;  /* 0x0000001e1d00720c */ /* 0x000fe40003f85270 */
[----:B------:R-:W-:Y:S02]  /*5cd0*/  P2R R19, PR, RZ, 0x4 ;  /* 0x00000004ff137803 */ /* 0x000fe40000000000 */
[----:B------:R-:W-:Y:S02]  /*5ce0*/  LOP3.LUT P2, RZ, R11, 0x40, RZ, 0xc0, !PT ;  /* 0x000000400bff7812 */ /* 0x000fe4000784c0ff */
[----:B------:R-:W-:Y:S02]  /*5cf0*/  ISETP.EQ.OR.EX P4, PT, R60, RZ, P4, P5 ;  /* 0x000000ff3c00720c */ /* 0x000fe40002782750 */
        /* <DEDUP_REMOVED lines=8> */
[----:B0-----:R-:W-:Y:S02]  /*5d80*/  @P1 ISETP.NE.AND P6, PT, R13, R12, PT ;  /* 0x0000000c0d00120c */ /* 0x001fe40003fc5270 */
[----:B------:R-:W-:Y:S02]  /*5d90*/  P2R R23, PR, RZ, 0x4 ;  /* 0x00000004ff177803 */ /* 0x000fe40000000000 */
[----:B------:R-:W-:Y:S02]  /*5da0*/  LOP3.LUT P2, RZ, R11, 0x400, RZ, 0xc0, !PT ;  /* 0x000004000bff7812 */ /* 0x000fe4000784c0ff */
[----:B-1----:R-:W-:Y:S02]  /*5db0*/  SEL R12, R32, RZ, !P0 ;  /* 0x000000ff200c7207 */ /* 0x002fe40004000000 */
[----:B------:R-:W-:-:S02]  /*5dc0*/  P2R R24, PR, RZ, 0x4 ;  /* 0x00000004ff187803 */ /* 0x000fc40000000000 */
[----:B------:R-:W-:Y:S01]  /*5dd0*/  LOP3.LUT P2, RZ, R11, 0x800, RZ, 0xc0, !PT ;  /* 0x000008000bff7812 */ /* 0x000fe2000784c0ff */
[----:B------:R-:W-:Y:S01]  /*5de0*/  IMAD.IADD R12, R33, 0x1, R12 ;  /* 0x00000001210c7824 */ /* 0x000fe200078e020c */
[----:B------:R-:W-:Y:S02]  /*5df0*/  @P1 SEL R62, RZ, 0x1, !P6 ;  /* 0x00000001ff3e1807 */ /* 0x000fe40007000000 */
[----:B------:R-:W-:Y:S02]  /*5e00*/  P2R R25, PR, RZ, 0x4 ;  /* 0x00000004ff197803 */ /* 0x000fe40000000000 */
[C---:B------:R-:W-:Y:S02]  /*5e10*/  LOP3.LUT P2, RZ, R11.reuse, 0x1000, RZ, 0xc0, !PT ;  /* 0x000010000bff7812 */ /* 0x040fe4000784c0ff */
[----:B------:R-:W-:Y:S02]  /*5e20*/  LOP3.LUT R11, R11, 0xffffdfff, RZ, 0xc0, !PT ;  /* 0xffffdfff0b0b7812 */ /* 0x000fe400078ec0ff */
[----:B------:R-:W-:-:S02]  /*5e30*/  SEL R13, R12, RZ, !P2 ;  /* 0x000000ff0c0d7207 */ /* 0x000fc40005000000 */
[----:B------:R-:W-:Y:S02]  /*5e40*/  ISETP.NE.AND P2, PT, R25, RZ, PT ;  /* 0x000000ff1900720c */ /* 0x000fe40003f45270 */
[----:B------:R-:W-:Y:S01]  /*5e50*/  @P1 LOP3.LUT R11, R11, 0x2000, RZ, 0xfc, !PT ;  /* 0x000020000b0b1812 */ /* 0x000fe200078efcff */
[----:B------:R-:W-:Y:S01]  /*5e60*/  IMAD.IADD R13, R34, 0x1, R13 ;  /* 0x00000001220d7824 */ /* 0x000fe200078e020d */
[----:B------:R-:W-:Y:S02]  /*5e70*/  ISETP.NE.U32.AND P6, PT, R52, R57, PT ;  /* 0x000000393400720c */ /* 0x000fe40003fc5070 */
[----:B------:R-:W-:Y:S02]  /*5e80*/  LOP3.LUT P1, RZ, R11, 0x2, RZ, 0xc0, !PT ;  /* 0x000000020bff7812 */ /* 0x000fe4000782c0ff */
[----:B------:R-:W-:Y:S02]  /*5e90*/  SEL R12, R13, RZ, !P2 ;  /* 0x000000ff0d0c7207 */ /* 0x000fe40005000000 */
[----:B------:R-:W-:-:S02]  /*5ea0*/  ISETP.NE.AND P2, PT, R24, RZ, PT ;  /* 0x000000ff1800720c */ /* 0x000fc40003f45270 */
[----:B------:R-:W-:Y:S01]  /*5eb0*/  ISETP.NE.AND.EX P6, PT, R60, RZ, PT, P6 ;  /* 0x000000ff3c00720c */ /* 0x000fe20003fc5360 */
[----:B------:R-:W-:Y:S01]  /*5ec0*/  IMAD.IADD R12, R35, 0x1, R12 ;  /* 0x00000001230c7824 */ /* 0x000fe200078e020c */
[----:B------:R-:W-:Y:S02]  /*5ed0*/  SEL R31, RZ, 0x1, !P3 ;  /* 0x00000001ff1f7807 */ /* 0x000fe40005800000 */
[----:B------:R-:W-:Y:S02]  /*5ee0*/  SEL R63, R63, RZ, P6 ;  /* 0x000000ff3f3f7207 */ /* 0x000fe40003000000 */
[----:B------:R-:W-:Y:S02]  /*5ef0*/  SEL R13, R12, RZ, !P2 ;  /* 0x000000ff0c0d7207 */ /* 0x000fe40005000000 */
[----:B------:R-:W-:Y:S02]  /*5f00*/  ISETP.NE.AND P2, PT, R23, RZ, PT ;  /* 0x000000ff1700720c */ /* 0x000fe40003f45270 */
[----:B------:R-:W-:Y:S01]  /*5f10*/  SEL R62, R62, 0x1, P6 ;  /* 0x000000013e3e7807 */ /* 0x000fe20003000000 */
[----:B--2---:R-:W-:Y:S01]  /*5f20*/  IMAD.IADD R13, R36, 0x1, R13 ;  /* 0x00000001240d7824 */ /* 0x004fe200078e020d */
[----:B------:R-:W-:-:S04]  /*5f30*/  LOP3.LUT P6, RZ, R11, 0x1, RZ, 0xc0, !PT ;  /* 0x000000010bff7812 */ /* 0x000fc800078cc0ff */
[----:B------:R-:W-:Y:S02]  /*5f40*/  SEL R12, R13, RZ, !P2 ;  /* 0x000000ff0d0c7207 */ /* 0x000fe40005000000 */
[----:B------:R-:W-:-:S03]  /*5f50*/  ISETP.NE.AND P2, PT, R22, RZ, PT ;  /* 0x000000ff1600720c */ /* 0x000fc60003f45270 */
[----:B------:R-:W-:-:S05]  /*5f60*/  IMAD.IADD R12, R37, 0x1, R12 ;  /* 0x00000001250c7824 */ /* 0x000fca00078e020c */
[----:B------:R-:W-:Y:S02]  /*5f70*/  SEL R13, R12, RZ, !P2 ;  /* 0x000000ff0c0d7207 */ /* 0x000fe40005000000 */
[----:B------:R-:W-:Y:S02]  /*5f80*/  ISETP.NE.AND P2, PT, R21, RZ, PT ;  /* 0x000000ff1500720c */ /* 0x000fe40003f45270 */
[----:B------:R-:W-:Y:S01]  /*5f90*/  SEL R21, RZ, 0x1, !P5 ;  /* 0x00000001ff157807 */ /* 0x000fe20006800000 */
[----:B------:R-:W-:-:S05]  /*5fa0*/  IMAD.IADD R13, R38, 0x1, R13 ;  /* 0x00000001260d7824 */ /* 0x000fca00078e020d */
[----:B------:R-:W-:Y:S02]  /*5fb0*/  SEL R12, R13, RZ, !P2 ;  /* 0x000000ff0d0c7207 */ /* 0x000fe40005000000 */
[----:B------:R-:W-:-:S03]  /*5fc0*/  ISETP.NE.AND P2, PT, R20, RZ, PT ;  /* 0x000000ff1400720c */ /* 0x000fc60003f45270 */
[----:B------:R-:W-:-:S05]  /*5fd0*/  IMAD.IADD R12, R39, 0x1, R12 ;  /* 0x00000001270c7824 */ /* 0x000fca00078e020c */
[----:B------:R-:W-:Y:S02]  /*5fe0*/  SEL R13, R12, RZ, !P2 ;  /* 0x000000ff0c0d7207 */ /* 0x000fe40005000000 */
[----:B------:R-:W-:-:S03]  /*5ff0*/  ISETP.NE.AND P2, PT, R19, RZ, PT ;  /* 0x000000ff1300720c */ /* 0x000fc60003f45270 */
[----:B---3--:R-:W-:-:S05]  /*6000*/  IMAD.IADD R13, R40, 0x1, R13 ;  /* 0x00000001280d7824 */ /* 0x008fca00078e020d */
[----:B------:R-:W-:Y:S02]  /*6010*/  SEL R12, R13, RZ, !P2 ;  /* 0x000000ff0d0c7207 */ /* 0x000fe40005000000 */
[----:B------:R-:W-:-:S03]  /*6020*/  ISETP.NE.AND P2, PT, R18, RZ, PT ;  /* 0x000000ff1200720c */ /* 0x000fc60003f45270 */
[----:B------:R-:W-:-:S05]  /*6030*/  IMAD.IADD R12, R41, 0x1, R12 ;  /* 0x00000001290c7824 */ /* 0x000fca00078e020c */
        /* <DEDUP_REMOVED lines=8> */
[----:B----4-:R-:W-:Y:S01]  /*60c0*/  IMAD.IADD R13, R44, 0x1, R13 ;  /* 0x000000012c0d7824 */ /* 0x010fe200078e020d */
[----:B------:R-:W-:-:S04]  /*60d0*/  SEL R66, RZ, 0x1, !P2 ;  /* 0x00000001ff427807 */ /* 0x000fc80005000000 */
[----:B------:R-:W-:Y:S02]  /*60e0*/  SEL R12, R13, RZ, !P1 ;  /* 0x000000ff0d0c7207 */ /* 0x000fe40004800000 */
[----:B------:R-:W-:Y:S02]  /*60f0*/  ISETP.NE.AND P1, PT, R14, RZ, PT ;  /* 0x000000ff0e00720c */ /* 0x000fe40003f25270 */
[----:B------:R-:W-:Y:S01]  /*6100*/  P2R R14, PR, RZ, 0x40 ;  /* 0x00000040ff0e7803 */ /* 0x000fe20000000000 */
[----:B------:R-:W-:Y:S01]  /*6110*/  IMAD.IADD R12, R45, 0x1, R12 ;  /* 0x000000012d0c7824 */ /* 0x000fe200078e020c */
[----:B------:R-:W-:-:S04]  /*6120*/  SEL R65, RZ, 0x1, !P1 ;  /* 0x00000001ff417807 */ /* 0x000fc80004800000 */
[----:B------:R-:W-:Y:S02]  /*6130*/  SEL R13, R12, RZ, !P6 ;  /* 0x000000ff0c0d7207 */ /* 0x000fe40007000000 */
[----:B------:R-:W-:-:S03]  /*6140*/  LOP3.LUT P6, RZ, R11, 0x4, RZ, 0xc0, !PT ;  /* 0x000000040bff7812 */ /* 0x000fc600078cc0ff */
[----:B------:R-:W-:Y:S01]  /*6150*/  IMAD.IADD R13, R46, 0x1, R13 ;  /* 0x000000012e0d7824 */ /* 0x000fe200078e020d */
[----:B------:R-:W-:Y:S02]  /*6160*/  P2R R16, PR, RZ, 0x40 ;  /* 0x00000040ff107803 */ /* 0x000fe40000000000 */
[----:B------:R-:W-:Y:S02]  /*6170*/  LOP3.LUT P6, RZ, R11, 0x8, RZ, 0xc0, !PT ;  /* 0x000000080bff7812 */ /* 0x000fe400078cc0ff */
[----:B------:R-:W-:Y:S02]  /*6180*/  SEL R12, R13, RZ, !P1 ;  /* 0x000000ff0d0c7207 */ /* 0x000fe40004800000 */
[----:B------:R-:W-:Y:S02]  /*6190*/  P2R R17, PR, RZ, 0x40 ;  /* 0x00000040ff117803 */ /* 0x000fe40000000000 */
[----:B------:R-:W-:Y:S01]  /*61a0*/  LOP3.LUT P6, RZ, R11, 0x10, RZ, 0xc0, !PT ;  /* 0x000000100bff7812 */ /* 0x000fe200078cc0ff */
[----:B------:R-:W-:-:S03]  /*61b0*/  IMAD.IADD R12, R47, 0x1, R12 ;  /* 0x000000012f0c7824 */ /* 0x000fc600078e020c */
[----:B------:R-:W-:Y:S02]  /*61c0*/  P2R R18, PR, RZ, 0x40 ;  /* 0x00000040ff127803 */ /* 0x000fe40000000000 */
[C---:B------:R-:W-:Y:S02]  /*61d0*/  LOP3.LUT P6, RZ, R11.reuse, 0x20, RZ, 0xc0, !PT ;  /* 0x000000200bff7812 */ /* 0x040fe400078cc0ff */
[----:B------:R-:W-:Y:S02]  /*61e0*/  SEL R13, R12, RZ, !P2 ;  /* 0x000000ff0c0d7207 */ /* 0x000fe40005000000 */
[----:B------:R-:W-:Y:S02]  /*61f0*/  P2R R19, PR, RZ, 0x40 ;  /* 0x00000040ff137803 */ /* 0x000fe40000000000 */
[----:B------:R-:W-:Y:S01]  /*6200*/  LOP3.LUT P6, RZ, R11, 0x40, RZ, 0xc0, !PT ;  /* 0x000000400bff7812 */ /* 0x000fe200078cc0ff */
[----:B------:R-:W-:-:S03]  /*6210*/  IMAD.IADD R13, R48, 0x1, R13 ;  /* 0x00000001300d7824 */ /* 0x000fc600078e020d */
        /* <DEDUP_REMOVED lines=17> */
[----:B------:R-:W-:Y:S01]  /*6330*/  IMAD.IADD R13, R51, 0x1, R12 ;  /* 0x00000001330d7824 */ /* 0x000fe200078e020c */
[----:B------:R-:W-:-:S02]  /*6340*/  LOP3.LUT P5, RZ, R11, 0x2, RZ, 0xc0, !PT ;  /* 0x000000020bff7812 */ /* 0x000fc400078ac0ff */
[----:B------:R-:W-:Y:S02]  /*6350*/  SEL R56, RZ, 0x1, !P6 ;  /* 0x00000001ff387807 */ /* 0x000fe40007000000 */
[----:B------:R-:W-:Y:S02]  /*6360*/  ISETP.NE.AND P6, PT, R15, RZ, PT ;  /* 0x000000ff0f00720c */ /* 0x000fe40003fc5270 */
[----:B------:R-:W-:Y:S02]  /*6370*/  LOP3.LUT R15, R61, R62, R21, 0xfe, !PT ;  /* 0x0000003e3d0f7212 */ /* 0x000fe400078efe15 */
[----:B------:R-:W-:Y:S02]  /*6380*/  SEL R60, RZ, 0x1, !P6 ;  /* 0x00000001ff3c7807 */ /* 0x000fe40007000000 */
[----:B------:R-:W-:Y:S02]  /*6390*/  ISETP.NE.AND P6, PT, R25, RZ, PT ;  /* 0x000000ff1900720c */ /* 0x000fe40003fc5270 */
[----:B------:R-:W-:-:S02]  /*63a0*/  LOP3.LUT R15, R60, R15, R56, 0xfe, !PT ;  /* 0x0000000f3c0f7212 */ /* 0x000fc400078efe38 */
[----:B------:R-:W-:Y:S02]  /*63b0*/  SEL R29, RZ, 0x1, !P6 ;  /* 0x00000001ff1d7807 */ /* 0x000fe40007000000 */
[----:B------:R-:W-:Y:S02]  /*63c0*/  ISETP.NE.AND P6, PT, R24, RZ, PT ;  /* 0x000000ff1800720c */ /* 0x000fe40003fc5270 */
[----:B------:R-:W-:Y:S02]  /*63d0*/  SEL R25, RZ, 0x1, !P5 ;  /* 0x00000001ff197807 */ /* 0x000fe40006800000 */
        /* <DEDUP_REMOVED lines=10> */
[----:B------:R-:W-:-:S04]  /*6480*/  ISETP.NE.AND P6, PT, R19, RZ, PT ;  /* 0x000000ff1300720c */ /* 0x000fc80003fc5270 */
[----:B------:R-:W-:Y:S02]  /*6490*/  SEL R24, RZ, 0x1, !P6 ;  /* 0x00000001ff187807 */ /* 0x000fe40007000000 */
[----:B------:R-:W-:Y:S02]  /*64a0*/  ISETP.NE.AND P6, PT, R18, RZ, PT ;  /* 0x000000ff1200720c */ /* 0x000fe40003fc5270 */
[----:B------:R-:W-:Y:S02]  /*64b0*/  LOP3.LUT R15, R24, R15, R23, 0xfe, !PT ;  /* 0x0000000f180f7212 */ /* 0x000fe400078efe17 */
[----:B------:R-:W-:Y:S02]  /*64c0*/  SEL R22, RZ, 0x1, !P6 ;  /* 0x00000001ff167807 */ /* 0x000fe40007000000 */
[----:B------:R-:W-:-:S04]  /*64d0*/  ISETP.NE.AND P6, PT, R17, RZ, PT ;  /* 0x000000ff1100720c */ /* 0x000fc80003fc5270 */
[----:B------:R-:W-:Y:S02]  /*64e0*/  SEL R20, RZ, 0x1, !P6 ;  /* 0x00000001ff147807 */ /* 0x000fe40007000000 */
[----:B------:R-:W-:Y:S02]  /*64f0*/  ISETP.NE.AND P6, PT, R16, RZ, PT ;  /* 0x000000ff1000720c */ /* 0x000fe40003fc5270 */
[----:B------:R-:W-:Y:S02]  /*6500*/  LOP3.LUT R12, R20, R15, R22, 0xfe, !PT ;  /* 0x0000000f140c7212 */ /* 0x000fe400078efe16 */
[----:B------:R-:W-:Y:S02]  /*6510*/  SEL R64, RZ, 0x1, !P6 ;  /* 0x00000001ff407807 */ /* 0x000fe40007000000 */
[----:B------:R-:W-:Y:S02]  /*6520*/  ISETP.NE.AND P6, PT, R14, RZ, PT ;  /* 0x000000ff0e00720c */ /* 0x000fe40003fc5270 */
[----:B------:R-:W-:Y:S01]  /*6530*/  LOP3.LUT R12, R25, R12, R64, 0xfe, !PT ;  /* 0x0000000c190c7212 */ /* 0x000fe200078efe40 */
[----:B------:R-:W0:Y:S01]  /*6540*/  SHFL.UP PT, R14, R13, 0x1, RZ ;  /* 0x042000000d0e7989 */ /* 0x000e2200000e00ff */
[----:B------:R-:W-:-:S04]  /*6550*/  SEL R30, RZ, 0x1, !P6 ;  /* 0x00000001ff1e7807 */ /* 0x000fc80007000000 */
[----:B------:R-:W-:-:S04]  /*6560*/  LOP3.LUT R12, R65, R12, R30, 0xfe, !PT ;  /* 0x0000000c410c7212 */ /* 0x000fc800078efe1e */
[----:B------:R-:W-:-:S04]  /*6570*/  LOP3.LUT R12, R31, R12, R66, 0xfe, !PT ;  /* 0x0000000c1f0c7212 */ /* 0x000fc800078efe42 */
[----:B------:R-:W-:-:S04]  /*6580*/  LOP3.LUT R12, R12, R51, RZ, 0xfc, !PT ;  /* 0x000000330c0c7212 */ /* 0x000fc800078efcff */
[----:B------:R-:W-:-:S04]  /*6590*/  ISETP.NE.U32.AND P5, PT, R12, RZ, PT ;  /* 0x000000ff0c00720c */ /* 0x000fc80003fa5070 */
[----:B------:R-:W-:-:S04]  /*65a0*/  ISETP.NE.AND.EX P5, PT, R63, RZ, PT, P5 ;  /* 0x000000ff3f00720c */ /* 0x000fc80003fa5350 */
[----:B0-----:R-:W-:Y:S02]  /*65b0*/  SEL R15, R14, RZ, !P5 ;  /* 0x000000ff0e0f7207 */ /* 0x001fe40006800000 */
[----:B------:R-:W0:Y:S01]  /*65c0*/  SHFL.UP PT, R14, R12, 0x1, RZ ;  /* 0x042000000c0e7989 */ /* 0x000e2200000e00ff */
[----:B------:R-:W-:-:S04]  /*65d0*/  ISETP.GE.AND P5, PT, R3, 0x1, PT ;  /* 0x000000010300780c */ /* 0x000fc80003fa6270 */
[----:B------:R-:W-:-:S05]  /*65e0*/  SEL R16, R15, RZ, P5 ;  /* 0x000000ff0f107207 */ /* 0x000fca0002800000 */
[----:B------:R-:W-:-:S05]  /*65f0*/  IMAD.IADD R13, R13, 0x1, R16 ;  /* 0x000000010d0d7824 */ /* 0x000fca00078e0210 */
[----:B------:R-:W1:Y:S01]  /*6600*/  SHFL.UP PT, R16, R13, 0x2, RZ ;  /* 0x044000000d107989 */ /* 0x000e6200000e00ff */
[----:B0-----:R-:W-:-:S04]  /*6610*/  SEL R15, R14, RZ, P5 ;  /* 0x000000ff0e0f7207 */ /* 0x001fc80002800000 */
[----:B------:R-:W-:-:S05]  /*6620*/  LOP3.LUT P5, R14, R15, RZ, R12, 0xfa, !PT ;  /* 0x000000ff0f0e7212 */ /* 0x000fca00078afa0c */
[----:B------:R-:W0:Y:S01]  /*6630*/  SHFL.UP PT, R15, R14, 0x2, RZ ;  /* 0x044000000e0f7989 */ /* 0x000e2200000e00ff */
[----:B-1----:R-:W-:Y:S02]  /*6640*/  SEL R16, R16, RZ, !P5 ;  /* 0x000000ff10107207 */ /* 0x002fe40006800000 */
        /* <DEDUP_REMOVED lines=9> */
[----:B------:R-:W-:Y:S02]  /*66e0*/  SEL R17, R16, RZ, P5 ;  /* 0x000000ff10117207 */ /* 0x000fe40002800000 */
[----:B0-----:R-:W-:-:S03]  /*66f0*/  SEL R14, R13, RZ, P5 ;  /* 0x000000ff0d0e7207 */ /* 0x001fc60002800000 */
[----:B------:R-:W-:Y:S01]  /*6700*/  IMAD.IADD R13, R12, 0x1, R17 ;  /* 0x000000010c0d7824 */ /* 0x000fe200078e0211 */
[----:B------:R-:W-:-:S04]  /*6710*/  LOP3.LUT P5, R14, R14, RZ, R15, 0xfa, !PT ;  /* 0x000000ff0e0e7212 */ /* 0x000fc800078afa0f */
[----:B------:R-:W0:Y:S04]  /*6720*/  SHFL.UP PT, R16, R13, 0x8, RZ ;  /* 0x050000000d107989 */ /* 0x000e2800000e00ff */
[----:B------:R-:W1:Y:S01]  /*6730*/  SHFL.UP PT, R12, R14, 0x8, RZ ;  /* 0x050000000e0c7989 */ /* 0x000e6200000e00ff */
[----:B0-----:R-:W-:Y:S02]  /*6740*/  SEL R16, R16, RZ, !P5 ;  /* 0x000000ff10107207 */ /* 0x001fe40006800000 */
[----:B------:R-:W-:-:S04]  /*6750*/  ISETP.GE.AND P5, PT, R3, 0x8, PT ;  /* 0x000000080300780c */ /* 0x000fc80003fa6270 */
[----:B------:R-:W-:Y:S02]  /*6760*/  SEL R16, R16, RZ, P5 ;  /* 0x000000ff10107207 */ /* 0x000fe40002800000 */
[----:B-1----:R-:W-:-:S03]  /*6770*/  SEL R17, R12, RZ, P5 ;  /* 0x000000ff0c117207 */ /* 0x002fc60002800000 */
[----:B------:R-:W-:Y:S01]  /*6780*/  IMAD.IADD R15, R13, 0x1, R16 ;  /* 0x000000010d0f7824 */ /* 0x000fe200078e0210 */
[----:B------:R-:W-:-:S04]  /*6790*/  LOP3.LUT P5, R17, R17, RZ, R14, 0xfa, !PT ;  /* 0x000000ff11117212 */ /* 0x000fc800078afa0e */
[----:B------:R-:W0:Y:S02]  /*67a0*/  SHFL.UP PT, R12, R15, 0x10, RZ ;  /* 0x060000000f0c7989 */ /* 0x000e2400000e00ff */
[----:B0-----:R-:W-:Y:S02]  /*67b0*/  SEL R16, R12, RZ, !P5 ;  /* 0x000000ff0c107207 */ /* 0x001fe40006800000 */
[----:B------:R-:W0:Y:S01]  /*67c0*/  SHFL.UP PT, R12, R17, 0x10, RZ ;  /* 0x06000000110c7989 */ /* 0x000e2200000e00ff */
[----:B------:R-:W-:-:S04]  /*67d0*/  ISETP.GE.AND P5, PT, R3, 0x10, PT ;  /* 0x000000100300780c */ /* 0x000fc80003fa6270 */
[----:B------:R-:W-:-:S05]  /*67e0*/  SEL R16, R16, RZ, P5 ;  /* 0x000000ff10107207 */ /* 0x000fca0002800000 */
[----:B------:R-:W-:-:S05]  /*67f0*/  IMAD.IADD R13, R15, 0x1, R16 ;  /* 0x000000010f0d7824 */ /* 0x000fca00078e0210 */
[----:B------:R1:W2:Y:S01]  /*6800*/  SHFL.UP PT, R69, R13, 0x1, RZ ;  /* 0x042000000d457989 */ /* 0x0002a200000e00ff */
[----:B0-----:R-:W-:Y:S02]  /*6810*/  SEL R12, R12, RZ, P5 ;  /* 0x000000ff0c0c7207 */ /* 0x001fe40002800000 */
[----:B------:R-:W-:Y:S02]  /*6820*/  ISETP.NE.AND P5, PT, R3, 0x1f, PT ;  /* 0x0000001f0300780c */ /* 0x000fe40003fa5270 */
[----:B------:R-:W-:-:S05]  /*6830*/  LOP3.LUT R12, R12, R17, RZ, 0xfc, !PT ;  /* 0x000000110c0c7212 */ /* 0x000fca00078efcff */
[----:B------:R1:W0:Y:S06]  /*6840*/  SHFL.UP PT, R57, R12, 0x1, RZ ;  /* 0x042000000c397989 */ /* 0x00022c00000e00ff */
[----:B------:R-:W-:-:S05]  /*6850*/  @!P5 LEA R14, R58, UR15, 0x3 ;  /* 0x0000000f3a0edc11 */ /* 0x000fca000f8e18ff */
[----:B------:R1:W-:Y:S01]  /*6860*/  @!P5 STS.64 [R14], R12 ;  /* 0x0000000c0e00d388 */ /* 0x0003e20000000a00 */
[----:B------:R-:W-:Y:S01]  /*6870*/  BAR.SYNC.DEFER_BLOCKING 0x0 ;  /* 0x0000000000007b1d */ /* 0x000fe20000010000 */
[----:B------:R-:W-:-:S13]  /*6880*/  ISETP.GE.U32.AND P5, PT, R76, 0x20, PT ;  /* 0x000000204c00780c */ /* 0x000fda0003fa6070 */
[----:B012---:R-:W-:Y:S05]  /*6890*/  @!P5 BRA `(.L_x_17) ;  /* 0x000000000078d947 */ /* 0x007fea0003800000 */
[----:B------:R-:W0:Y:S01]  /*68a0*/  LDS.128 R16, [UR15] ;  /* 0x0000000fff107984 */ /* 0x000e220008000c00 */
[----:B------:R-:W-:-:S03]  /*68b0*/  ISETP.NE.AND P6, PT, R58, 0x2, PT ;  /* 0x000000023a00780c */ /* 0x000fc60003fc5270 */
[----:B------:R-:W1:Y:S01]  /*68c0*/  LDS.128 R12, [UR15+0x10] ;  /* 0x0000100fff0c7984 */ /* 0x000e620008000c00 */
[----:B0-----:R-:W-:-:S04]  /*68d0*/  ISETP.NE.AND P5, PT, R18, RZ, PT ;  /* 0x000000ff1200720c */ /* 0x001fc80003fa5270 */
[----:B------:R-:W-:Y:S02]  /*68e0*/  SEL R16, R17, RZ, !P5 ;  /* 0x000000ff11107207 */ /* 0x000fe40006800000 */
[----:B-1----:R-:W-:-:S03]  /*68f0*/  ISETP.NE.AND P5, PT, R12, RZ, PT ;  /* 0x000000ff0c00720c */ /* 0x002fc60003fa5270 */
[----:B------:R-:W-:-:S05]  /*6900*/  IMAD.IADD R19, R16, 0x1, R19 ;  /* 0x0000000110137824 */ /* 0x000fca00078e0213 */
[----:B------:R-:W-:Y:S02]  /*6910*/  SEL R12, R19, RZ, !P5 ;  /* 0x000000ff130c7207 */ /* 0x000fe40006800000 */
[----:B------:R-:W-:-:S03]  /*6920*/  ISETP.NE.AND P5, PT, R14, RZ, PT ;  /* 0x000000ff0e00720c */ /* 0x000fc60003fa5270 */
[----:B------:R-:W-:-:S05]  /*6930*/  IMAD.IADD R13, R13, 0x1, R12 ;  /* 0x000000010d0d7824 */ /* 0x000fca00078e020c */
[----:B------:R-:W-:Y:S02]  /*6940*/  SEL R12, R13, RZ, !P5 ;  /* 0x000000ff0d0c7207 */ /* 0x000fe40006800000 */
[----:B------:R-:W-:-:S03]  /*6950*/  ISETP.NE.AND P5, PT, R58, 0x3, PT ;  /* 0x000000033a00780c */ /* 0x000fc60003fa5270 */
[----:B------:R-:W-:-:S10]  /*6960*/  IMAD.IADD R12, R15, 0x1, R12 ;  /* 0x000000010f0c7824 */ /* 0x000fd400078e020c */
[----:B------:R-:W-:Y:S02]  /*6970*/  @P5 SEL R13, R19, R17, !P6 ;  /* 0x00000011130d5207 */ /* 0x000fe40007000000 */
[----:B------:R-:W0:Y:S01]  /*6980*/  LDS.128 R16, [UR15+0x20] ;  /* 0x0000200fff107984 */ /* 0x000e220008000c00 */
[----:B------:R-:W-:Y:S02]  /*6990*/  ISETP.NE.AND P6, PT, R58, 0x4, PT ;  /* 0x000000043a00780c */ /* 0x000fe40003fc5270 */
[----:B0-----:R-:W-:-:S04]  /*69a0*/  ISETP.NE.AND P5, PT, R16, RZ, PT ;  /* 0x000000ff1000720c */ /* 0x001fc80003fa5270 */
[----:B------:R-:W-:Y:S02]  /*69b0*/  SEL R14, R12, RZ, !P5 ;  /* 0x000000ff0c0e7207 */ /* 0x000fe40006800000 */
[----:B------:R-:W-:-:S03]  /*69c0*/  ISETP.NE.AND P5, PT, R18, RZ, PT ;  /* 0x000000ff1200720c */ /* 0x000fc60003fa5270 */
[----:B------:R-:W-:-:S05]  /*69d0*/  IMAD.IADD R17, R17, 0x1, R14 ;  /* 0x0000000111117824 */ /* 0x000fca00078e020e */
[----:B------:R-:W-:Y:S02]  /*69e0*/  SEL R14, R17, RZ, !P5 ;  /* 0x000000ff110e7207 */ /* 0x000fe40006800000 */
[----:B------:R-:W-:-:S13]  /*69f0*/  ISETP.NE.AND P5, PT, R58, 0x5, PT ;  /* 0x000000053a00780c */ /* 0x000fda0003fa5270 */
[----:B------:R-:W-:Y:S02]  /*6a00*/  @P5 SEL R17, R12, R13, !P6 ;  /* 0x0000000d0c115207 */ /* 0x000fe40007000000 */
[----:B------:R-:W-:-:S13]  /*6a10*/  ISETP.NE.AND P5, PT, R58, 0x6, PT ;  /* 0x000000063a00780c */ /* 0x000fda0003fa5270 */
[----:B------:R-:W-:Y:S01]  /*6a20*/  @!P5 IMAD.IADD R17, R19, 0x1, R14 ;  /* 0x000000011311d824 */ /* 0x000fe200078e020e */
[----:B------:R-:W-:-:S04]  /*6a30*/  ISETP.NE.AND P5, PT, R57, RZ, PT ;  /* 0x000000ff3900720c */ /* 0x000fc80003fa5270 */
[----:B------:R-:W-:Y:S02]  /*6a40*/  SEL R12, R17, RZ, !P5 ;  /* 0x000000ff110c7207 */ /* 0x000fe40006800000 */
[----:B------:R-:W-:-:S13]  /*6a50*/  ISETP.NE.AND P5, PT, R3, RZ, PT ;  /* 0x000000ff0300720c */ /* 0x000fda0003fa5270 */
[----:B------:R-:W-:-:S04]  /*6a60*/  @P5 IMAD.IADD R17, R69, 0x1, R12 ;  /* 0x0000000145115824 */ /* 0x000fc800078e020c */
[----:B------:R-:W-:-:S07]  /*6a70*/  IMAD.MOV.U32 R69, RZ, RZ, R17 ;  /* 0x000000ffff457224 */ /* 0x000fce00078e0011 */
.L_x_17:
[----:B------:R-:W-:Y:S05]  /*6a80*/  BSYNC.RECONVERGENT B0 ;  /* 0x0000000000007941 */ /* 0x000fea0003800200 */
.L_x_16:
[----:B------:R-:W-:Y:S02]  /*6a90*/  P2R R14, PR, RZ, 0x2 ;  /* 0x00000002ff0e7803 */ /* 0x000fe40000000000 */
[C---:B------:R-:W-:Y:S02]  /*6aa0*/  LOP3.LUT P1, RZ, R11.reuse, 0x40, RZ, 0xc0, !PT ;  /* 0x000000400bff7812 */ /* 0x040fe4000782c0ff */
[----:B------:R-:W-:Y:S02]  /*6ab0*/  ISETP.NE.U32.AND P5, PT, R62, RZ, PT ;  /* 0x000000ff3e00720c */ /* 0x000fe40003fa5070 */
[----:B------:R-:W-:Y:S02]  /*6ac0*/  P2R R13, PR, RZ, 0x2 ;  /* 0x00000002ff0d7803 */ /* 0x000fe40000000000 */
[----:B------:R-:W-:Y:S02]  /*6ad0*/  LOP3.LUT P1, RZ, R11, 0x80, RZ, 0xc0, !PT ;  /* 0x000000800bff7812 */ /* 0x000fe4000782c0ff */
[----:B------:R-:W-:-:S02]  /*6ae0*/  ISETP.NE.AND.EX P5, PT, R63, RZ, PT, P5 ;  /* 0x000000ff3f00720c */ /* 0x000fc40003fa5350 */
[----:B------:R-:W-:Y:S02]  /*6af0*/  P2R R58, PR, RZ, 0x1 ;  /* 0x00000001ff3a7803 */ /* 0x000fe40000000000 */
[----:B------:R-:W-:Y:S02]  /*6b00*/  P2R R12, PR, RZ, 0x2 ;  /* 0x00000002ff0c7803 */ /* 0x000fe40000000000 */
[----:B------:R-:W-:Y:S02]  /*6b10*/  LOP3.LUT P1, RZ, R11, 0x100, RZ, 0xc0, !PT ;  /* 0x000001000bff7812 */ /* 0x000fe4000782c0ff */
[----:B------:R-:W-:Y:S02]  /*6b20*/  ISETP.NE.AND P0, PT, R76, RZ, PT ;  /* 0x000000ff4c00720c */ /* 0x000fe40003f05270 */
[----:B------:R-:W-:Y:S02]  /*6b30*/  SEL R70, R69, RZ, !P5 ;  /* 0x000000ff45467207 */ /* 0x000fe40006800000 */
[----:B------:R-:W-:-:S02]  /*6b40*/  P2R R3, PR, RZ, 0x2 ;  /* 0x00000002ff037803 */ /* 0x000fc40000000000 */
[----:B------:R-:W-:Y:S02]  /*6b50*/  SEL R70, R70, RZ, P0 ;  /* 0x000000ff46467207 */ /* 0x000fe40000000000 */
[C---:B------:R-:W-:Y:S02]  /*6b60*/  LOP3.LUT P1, RZ, R11.reuse, 0x200, RZ, 0xc0, !PT ;  /* 0x000002000bff7812 */ /* 0x040fe4000782c0ff */
[----:B------:R-:W-:Y:S01]  /*6b70*/  ISETP.NE.AND P0, PT, R58, RZ, PT ;  /* 0x000000ff3a00720c */ /* 0x000fe20003f05270 */
[----:B------:R-:W-:Y:S01]  /*6b80*/  IMAD.IADD R32, R32, 0x1, R70 ;  /* 0x0000000120207824 */ /* 0x000fe200078e0246 */
[----:B------:R-:W-:Y:S02]  /*6b90*/  P2R R18, PR, RZ, 0x2 ;  /* 0x00000002ff127803 */ /* 0x000fe40000000000 */
[----:B------:R-:W-:Y:S02]  /*6ba0*/  LOP3.LUT P1, RZ, R11, 0x400, RZ, 0xc0, !PT ;  /* 0x000004000bff7812 */ /* 0x000fe4000782c0ff */
[----:B------:R-:W-:-:S02]  /*6bb0*/  SEL R58, R32, RZ, !P0 ;  /* 0x000000ff203a7207 */ /* 0x000fc40004000000 */
[----:B------:R-:W-:Y:S02]  /*6bc0*/  P2R R19, PR, RZ, 0x2 ;  /* 0x00000002ff137803 */ /* 0x000fe40000000000 */
[----:B------:R-:W-:Y:S01]  /*6bd0*/  LOP3.LUT P1, RZ, R11, 0x800, RZ, 0xc0, !PT ;  /* 0x000008000bff7812 */ /* 0x000fe2000782c0ff */
[----:B------:R-:W-:Y:S01]  /*6be0*/  IMAD.IADD R33, R33, 0x1, R58 ;  /* 0x0000000121217824 */ /* 0x000fe200078e023a */
[----:B------:R-:W-:Y:S02]  /*6bf0*/  P2R R15, PR, RZ, 0x4 ;  /* 0x00000004ff0f7803 */ /* 0x000fe40000000000 */
[----:B------:R-:W-:Y:S02]  /*6c00*/  P2R R57, PR, RZ, 0x2 ;  /* 0x00000002ff397803 */ /* 0x000fe40000000000 */
[----:B------:R-:W-:Y:S02]  /*6c10*/  LOP3.LUT P1, RZ, R11, 0x1000, RZ, 0xc0, !PT ;  /* 0x000010000bff7812 */ /* 0x000fe4000782c0ff */
[----:B------:R-:W-:-:S02]  /*6c20*/  P2R R16, PR, RZ, 0x8 ;  /* 0x00000008ff107803 */ /* 0x000fc40000000000 */
[----:B------:R-:W-:Y:S02]  /*6c30*/  P2R R17, PR, RZ, 0x10 ;  /* 0x00000010ff117803 */ /* 0x000fe40000000000 */
[C---:B------:R-:W-:Y:S02]  /*6c40*/  LOP3.LUT P2, RZ, R11.reuse, 0x20, RZ, 0xc0, !PT ;  /* 0x000000200bff7812 */ /* 0x040fe4000784c0ff */
[C---:B------:R-:W-:Y:S02]  /*6c50*/  LOP3.LUT P3, RZ, R11.reuse, 0x10, RZ, 0xc0, !PT ;  /* 0x000000100bff7812 */ /* 0x040fe4000786c0ff */
[C---:B------:R-:W-:Y:S02]  /*6c60*/  LOP3.LUT P4, RZ, R11.reuse, 0x8, RZ, 0xc0, !PT ;  /* 0x000000080bff7812 */ /* 0x040fe4000788c0ff */
[C---:B------:R-:W-:Y:S02]  /*6c70*/  LOP3.LUT P6, RZ, R11.reuse, 0x1, RZ, 0xc0, !PT ;  /* 0x000000010bff7812 */ /* 0x040fe400078cc0ff */
[----:B------:R-:W-:-:S02]  /*6c80*/  LOP3.LUT P5, RZ, R11, 0x2, RZ, 0xc0, !PT ;  /* 0x000000020bff7812 */ /* 0x000fc400078ac0ff */
[----:B------:R-:W-:Y:S02]  /*6c90*/  LOP3.LUT P0, RZ, R11, 0x4, RZ, 0xc0, !PT ;  /* 0x000000040bff7812 */ /* 0x000fe4000780c0ff */
        /* <DEDUP_REMOVED lines=39> */
[----:B------:R-:W-:Y:S02]  /*6f10*/  IMAD.IADD R48, R48, 0x1, R3 ;  /* 0x0000000130307824 */ /* 0x000fe400078e0203 */
[----:B------:R-:W-:-:S03]  /*6f20*/  IMAD.MOV.U32 R3, RZ, RZ, R56 ;  /* 0x000000ffff037224 */ /* 0x000fc600078e0038 */
[----:B------:R-:W-:-:S05]  /*6f30*/  SEL R12, R48, RZ, !P3 ;  /* 0x000000ff300c7207 */ /* 0x000fca0005800000 */
[----:B------:R-:W-:-:S05]  /*6f40*/  IMAD.IADD R49, R49, 0x1, R12 ;  /* 0x0000000131317824 */ /* 0x000fca00078e020c */
[----:B------:R-:W-:Y:S01]  /*6f50*/  SEL R11, R49, RZ, !P4 ;  /* 0x000000ff310b7207 */ /* 0x000fe20006000000 */
[----:B------:R-:W-:Y:S06]  /*6f60*/  BRA `(.L_x_18) ;  /* 0x0000002c00087947 */ /* 0x000fec0003800000 */
.L_x_15:
[----:B------:R-:W-:Y:S01]  /*6f70*/  ISETP.NE.AND P0, PT, R76, RZ, PT ;  /* 0x000000ff4c00720c */ /* 0x000fe20003f05270 */
[----:B0-----:R-:W-:Y:S01]  /*6f80*/  IMAD.MOV.U32 R61, RZ, RZ, RZ ;  /* 0x000000ffff3d7224 */ /* 0x001fe200078e00ff */
[----:B------:R-:W-:-:S11]  /*6f90*/  LOP3.LUT R11, R11, 0xffff7fff, RZ, 0xc0, !PT ;  /* 0xffff7fff0b0b7812 */ /* 0x000fd600078ec0ff */
[----:B------:R-:W0:Y:S01]  /*6fa0*/  @!P0 LDC.64 R56, c[0x0][0x388] ;  /* 0x0000e200ff388b82 */ /* 0x000e220000000a00 */
[C---:B------:R-:W-:Y:S02]  /*6fb0*/  LEA R62, R76.reuse, UR15, 0x2 ;  /* 0x0000000f4c3e7c11 */ /* 0x040fe4000f8e10ff */
[C---:B------:R-:W-:Y:S01]  /*6fc0*/  ISETP.NE.AND P4, PT, R76.reuse, RZ, PT ;  /* 0x000000ff4c00720c */ /* 0x040fe20003f85270 */
[----:B------:R-:W-:Y:S01]  /*6fd0*/  IMAD R63, R76, 0x14, RZ ;  /* 0x000000144c3f7824 */ /* 0x000fe200078e02ff */
[----:B------:R-:W-:Y:S02]  /*6fe0*/  ISETP.NE.AND P5, PT, R12, R13, PT ;  /* 0x0000000d0c00720c */ /* 0x000fe40003fa5270 */
[----:B------:R-:W-:Y:S02]  /*6ff0*/  ISETP.NE.AND P2, PT, R13, R14, PT ;  /* 0x0000000e0d00720c */ /* 0x000fe40003f45270 */
[----:B------:R-:W-:Y:S01]  /*7000*/  @P0 LOP3.LUT R11, R11, 0x8000, RZ, 0xfc, !PT ;  /* 0x000080000b0b0812 */ /* 0x000fe200078efcff */
[----:B0-----:R-:W-:-:S05]  /*7010*/  @!P0 IMAD.WIDE.U32 R56, R69, 0x4, R56 ;  /* 0x0000000445388825 */ /* 0x001fca00078e0038 */
[----:B------:R0:W5:Y:S01]  /*7020*/  @!P0 LDG.E R61, desc[UR18][R56.64] ;  /* 0x00000012383d8981 */ /* 0x000162000c1e1900 */
[C---:B------:R-:W-:Y:S01]  /*7030*/  VIADD R13, R63.reuse, 0x2 ;  /* 0x000000023f0d7836 */ /* 0x040fe20000000000 */
[----:B------:R-:W-:Y:S01]  /*7040*/  ISETP.NE.AND P0, PT, R14, R15, PT ;  /* 0x0000000f0e00720c */ /* 0x000fe20003f05270 */
[----:B------:R-:W-:Y:S01]  /*7050*/  VIADD R65, R63, 0x1 ;  /* 0x000000013f417836 */ /* 0x000fe20000000000 */
[----:B------:R-:W-:Y:S01]  /*7060*/  STS [R62+0x3fc], R31 ;  /* 0x0003fc1f3e007388 */ /* 0x000fe20000000800 */
[----:B------:R-:W-:Y:S01]  /*7070*/  BAR.SYNC.DEFER_BLOCKING 0x0 ;  /* 0x0000000000007b1d */ /* 0x000fe20000010000 */
[----:B------:R-:W-:Y:S01]  /*7080*/  ISETP.NE.AND P1, PT, R15, R16, PT ;  /* 0x000000100f00720c */ /* 0x000fe20003f25270 */
[----:B------:R-:W-:Y:S01]  /*7090*/  VIADD R15, R63, 0x3 ;  /* 0x000000033f0f7836 */ /* 0x000fe20000000000 */
[----:B------:R-:W-:Y:S02]  /*70a0*/  ISETP.EQ.U32.AND P3, PT, R52, R65, PT ;  /* 0x000000413400720c */ /* 0x000fe40003f62070 */
[----:B------:R-:W-:-:S02]  /*70b0*/  LOP3.LUT R11, R11, 0xffffbfff, RZ, 0xc0, !PT ;  /* 0xffffbfff0b0b7812 */ /* 0x000fc400078ec0ff */
[----:B------:R-:W-:Y:S02]  /*70c0*/  ISETP.EQ.OR.EX P5, PT, R60, RZ, P5, P3 ;  /* 0x000000ff3c00720c */ /* 0x000fe40002fa2730 */
[----:B------:R-:W-:-:S04]  /*70d0*/  ISETP.EQ.U32.AND P3, PT, R52, R15, PT ;  /* 0x0000000f3400720c */ /* 0x000fc80003f62070 */
[----:B------:R-:W-:Y:S02]  /*70e0*/  ISETP.EQ.OR.EX P3, PT, R60, RZ, P0, P3 ;  /* 0x000000ff3c00720c */ /* 0x000fe40000762730 */
[----:B------:R-:W-:Y:S01]  /*70f0*/  ISETP.NE.AND P0, PT, R16, R17, PT ;  /* 0x000000111000720c */ /* 0x000fe20003f05270 */
[----:B-----5:R-:W5:Y:S01]  /*7100*/  @P4 LDS R61, [R62+0x3f8] ;  /* 0x0003f8003e3d4984 */ /* 0x020f620000000800 */
[----:B------:R-:W-:Y:S01]  /*7110*/  ISETP.EQ.U32.AND P4, PT, R52, R13, PT ;  /* 0x0000000d3400720c */ /* 0x000fe20003f82070 */
[----:B------:R-:W-:-:S03]  /*7120*/  VIADD R13, R63, 0x4 ;  /* 0x000000043f0d7836 */ /* 0x000fc60000000000 */
[----:B------:R-:W-:Y:S02]  /*7130*/  ISETP.EQ.OR.EX P4, PT, R60, RZ, P2, P4 ;  /* 0x000000ff3c00720c */ /* 0x000fe40001782740 */
[----:B------:R-:W-:Y:S01]  /*7140*/  ISETP.EQ.U32.AND P2, PT, R52, R13, PT ;  /* 0x0000000d3400720c */ /* 0x000fe20003f42070 */
[----:B------:R-:W-:-:S03]  /*7150*/  VIADD R13, R63, 0x5 ;  /* 0x000000053f0d7836 */ /* 0x000fc60000000000 */
[----:B------:R-:W-:Y:S02]  /*7160*/  ISETP.EQ.OR.EX P2, PT, R60, RZ, P1, P2 ;  /* 0x000000ff3c00720c */ /* 0x000fe40000f42720 */
[----:B------:R-:W-:Y:S01]  /*7170*/  ISETP.EQ.U32.AND P1, PT, R52, R13, PT ;  /* 0x0000000d3400720c */ /* 0x000fe20003f22070 */
[----:B------:R-:W-:-:S04]  /*7180*/  VIADD R13, R63, 0x6 ;  /* 0x000000063f0d7836 */ /* 0x000fc80000000000 */
[----:B------:R-:W-:Y:S02]  /*7190*/  @P4 LOP3.LUT R11, R11, 0x4000, RZ, 0xfc, !PT ;  /* 0x000040000b0b4812 */ /* 0x000fe400078efcff */
[----:B------:R-:W-:Y:S02]  /*71a0*/  ISETP.NE.AND P4, PT, R27, R28, PT ;  /* 0x0000001c1b00720c */ /* 0x000fe40003f85270 */
[----:B------:R-:W-:-:S04]  /*71b0*/  LOP3.LUT R11, R11, 0xffffdfff, RZ, 0xc0, !PT ;  /* 0xffffdfff0b0b7812 */ /* 0x000fc800078ec0ff */
[----:B------:R-:W-:Y:S02]  /*71c0*/  @P3 LOP3.LUT R11, R11, 0x2000, RZ, 0xfc, !PT ;  /* 0x000020000b0b3812 */ /* 0x000fe400078efcff */
[----:B------:R-:W-:Y:S02]  /*71d0*/  ISETP.NE.AND P3, PT, R28, R29, PT ;  /* 0x0000001d1c00720c */ /* 0x000fe40003f65270 */
        /* <DEDUP_REMOVED lines=8> */
[----:B------:R-:W-:Y:S02]  /*7260*/  ISETP.NE.AND P0, PT, R18, R19, PT ;  /* 0x000000131200720c */ /* 0x000fe40003f05270 */
[----:B-----5:R-:W-:Y:S02]  /*7270*/  ISETP.NE.AND P6, PT, R61, R12, PT ;  /* 0x0000000c3d00720c */ /* 0x020fe40003fc5270 */
[----:B------:R-:W-:Y:S02]  /*7280*/  @P2 LOP3.LUT R11, R11, 0x800, RZ, 0xfc, !PT ;  /* 0x000008000b0b2812 */ /* 0x000fe400078efcff */
[----:B-1----:R-:W-:Y:S02]  /*7290*/  SEL R12, R32, RZ, !P5 ;  /* 0x000000ff200c7207 */ /* 0x002fe40006800000 */
[----:B------:R-:W-:Y:S02]  /*72a0*/  LOP3.LUT R11, R11, 0xfffffbff, RZ, 0xc0, !PT ;  /* 0xfffffbff0b0b7812 */ /* 0x000fe400078ec0ff */
[----:B------:R-:W-:Y:S01]  /*72b0*/  ISETP.NE.AND P2, PT, R29, R30, PT ;  /* 0x0000001e1d00720c */ /* 0x000fe20003f45270 */
[----:B------:R-:W-:Y:S01]  /*72c0*/  IMAD.IADD R12, R33, 0x1, R12 ;  /* 0x00000001210c7824 */ /* 0x000fe200078e020c */
[----:B------:R-:W-:-:S02]  /*72d0*/  @P1 LOP3.LUT R11, R11, 0x400, RZ, 0xfc, !PT ;  /* 0x000004000b0b1812 */ /* 0x000fc400078efcff */
        /* <DEDUP_REMOVED lines=51> */
[----:B------:R-:W-:-:S13]  /*7610*/  ISETP.EQ.OR.EX P0, PT, R60, RZ, P0, P1 ;  /* 0x000000ff3c00720c */ /* 0x000fda0000702710 */
[----:B------:R-:W-:Y:S02]  /*7620*/  @P0 LOP3.LUT R11, R11, 0x1, RZ, 0xfc, !PT ;  /* 0x000000010b0b0812 */ /* 0x000fe400078efcff */
[----:B------:R-:W-:Y:S01]  /*7630*/  ISETP.EQ.U32.AND P0, PT, R52, R13, PT ;  /* 0x0000000d3400720c */ /* 0x000fe20003f02070 */
[----:B------:R-:W-:-:S03]  /*7640*/  VIADD R13, R63, 0x11 ;  /* 0x000000113f0d7836 */ /* 0x000fc60000000000 */
[----:B------:R-:W-:Y:S02]  /*7650*/  ISETP.EQ.OR.EX P4, PT, R60, RZ, P4, P0 ;  /* 0x000000ff3c00720c */ /* 0x000fe40002782700 */
[----:B------:R-:W-:Y:S01]  /*7660*/  ISETP.EQ.U32.AND P0, PT, R52, R13, PT ;  /* 0x0000000d3400720c */ /* 0x000fe20003f02070 */
[----:B------:R-:W-:Y:S01]  /*7670*/  VIADD R13, R63, 0x12 ;  /* 0x000000123f0d7836 */ /* 0x000fe20000000000 */
[----:B------:R-:W-:Y:S02]  /*7680*/  P2R R14, PR, RZ, 0x10 ;  /* 0x00000010ff0e7803 */ /* 0x000fe40000000000 */
[----:B------:R-:W-:Y:S02]  /*7690*/  LOP3.LUT P4, RZ, R11, 0x800, RZ, 0xc0, !PT ;  /* 0x000008000bff7812 */ /* 0x000fe4000788c0ff */
[----:B------:R-:W-:Y:S02]  /*76a0*/  ISETP.EQ.OR.EX P3, PT, R60, RZ, P3, P0 ;  /* 0x000000ff3c00720c */ /* 0x000fe40001f62700 */
[----:B------:R-:W-:-:S02]  /*76b0*/  P2R R15, PR, RZ, 0x10 ;  /* 0x00000010ff0f7803 */ /* 0x000fc40000000000 */
[----:B------:R-:W-:Y:S02]  /*76c0*/  LOP3.LUT P4, RZ, R11, 0x1000, RZ, 0xc0, !PT ;  /* 0x000010000bff7812 */ /* 0x000fe4000788c0ff */
[C---:B------:R-:W-:Y:S01]  /*76d0*/  ISETP.EQ.U32.AND P0, PT, R52.reuse, R13, PT ;  /* 0x0000000d3400720c */ /* 0x040fe20003f02070 */
[----:B------:R-:W-:Y:S01]  /*76e0*/  VIADD R13, R63, 0x13 ;  /* 0x000000133f0d7836 */ /* 0x000fe20000000000 */
[----:B------:R-:W-:Y:S02]  /*76f0*/  P2R R25, PR, RZ, 0x10 ;  /* 0x00000010ff197803 */ /* 0x000fe40000000000 */
[----:B------:R-:W-:Y:S02]  /*7700*/  LOP3.LUT P4, RZ, R11, 0x4000, RZ, 0xc0, !PT ;  /* 0x000040000bff7812 */ /* 0x000fe4000788c0ff */
[----:B------:R-:W-:Y:S02]  /*7710*/  ISETP.EQ.U32.AND P1, PT, R52, R13, PT ;  /* 0x0000000d3400720c */ /* 0x000fe40003f22070 */
[----:B------:R-:W-:-:S02]  /*7720*/  P2R R16, PR, RZ, 0x8 ;  /* 0x00000008ff107803 */ /* 0x000fc40000000000 */
[----:B------:R-:W-:Y:S02]  /*7730*/  SEL R13, R12, RZ, !P4 ;  /* 0x000000ff0c0d7207 */ /* 0x000fe40006000000 */
[C---:B------:R-:W-:Y:S02]  /*7740*/  LOP3.LUT P3, RZ, R11.reuse, 0x4, RZ, 0xc0, !PT ;  /* 0x000000040bff7812 */ /* 0x040fe4000786c0ff */
[----:B------:R-:W-:Y:S01]  /*7750*/  ISETP.EQ.OR.EX P2, PT, R60, RZ, P2, P0 ;  /* 0x000000ff3c00720c */ /* 0x000fe20001742700 */
[----:B------:R-:W-:Y:S01]  /*7760*/  IMAD.IADD R13, R34, 0x1, R13 ;  /* 0x00000001220d7824 */ /* 0x000fe200078e020d */
[----:B------:R-:W-:Y:S02]  /*7770*/  P2R R17, PR, RZ, 0x8 ;  /* 0x00000008ff117803 */ /* 0x000fe40000000000 */
[----:B------:R-:W-:Y:S02]  /*7780*/  P2R R24, PR, RZ, 0x4 ;  /* 0x00000004ff187803 */ /* 0x000fe40000000000 */
[----:B------:R-:W-:-:S02]  /*7790*/  LOP3.LUT P3, RZ, R11, 0x8, RZ, 0xc0, !PT ;  /* 0x000000080bff7812 */ /* 0x000fc4000786c0ff */
[----:B------:R-:W-:Y:S02]  /*77a0*/  LOP3.LUT P2, RZ, R11, 0x2000, RZ, 0xc0, !PT ;  /* 0x000020000bff7812 */ /* 0x000fe4000784c0ff */
[----:B------:R-:W-:Y:S02]  /*77b0*/  P2R R18, PR, RZ, 0x8 ;  /* 0x00000008ff127803 */ /* 0x000fe40000000000 */
[----:B------:R-:W-:Y:S02]  /*77c0*/  SEL R12, R13, RZ, !P2 ;  /* 0x000000ff0d0c7207 */ /* 0x000fe40005000000 */
[----:B------:R-:W-:Y:S02]  /*77d0*/  LOP3.LUT P3, RZ, R11, 0x10, RZ, 0xc0, !PT ;  /* 0x000000100bff7812 */ /* 0x000fe4000786c0ff */
[----:B------:R-:W-:Y:S01]  /*77e0*/  ISETP.NE.AND P4, PT, R25, RZ, PT ;  /* 0x000000ff1900720c */ /* 0x000fe20003f85270 */
[----:B------:R-:W-:Y:S01]  /*77f0*/  IMAD.IADD R12, R35, 0x1, R12 ;  /* 0x00000001230c7824 */ /* 0x000fe200078e020c */
[----:B------:R-:W-:-:S02]  /*7800*/  P2R R19, PR, RZ, 0x8 ;  /* 0x00000008ff137803 */ /* 0x000fc40000000000 */
[C---:B------:R-:W-:Y:S02]  /*7810*/  LOP3.LUT P3, RZ, R11.reuse, 0x20, RZ, 0xc0, !PT ;  /* 0x000000200bff7812 */ /* 0x040fe4000786c0ff */
[----:B------:R-:W-:Y:S02]  /*7820*/  SEL R13, R12, RZ, !P4 ;  /* 0x000000ff0c0d7207 */ /* 0x000fe40006000000 */
[----:B------:R-:W-:Y:S02]  /*7830*/  P2R R20, PR, RZ, 0x8 ;  /* 0x00000008ff147803 */ /* 0x000fe40000000000 */
[----:B------:R-:W-:Y:S01]  /*7840*/  LOP3.LUT P3, RZ, R11, 0x40, RZ, 0xc0, !PT ;  /* 0x000000400bff7812 */ /* 0x000fe2000786c0ff */
[----:B--2---:R-:W-:Y:S01]  /*7850*/  IMAD.IADD R13, R36, 0x1, R13 ;  /* 0x00000001240d7824 */ /* 0x004fe200078e020d */
[----:B------:R-:W-:Y:S02]  /*7860*/  ISETP.NE.AND P4, PT, R15, RZ, PT ;  /* 0x000000ff0f00720c */ /* 0x000fe40003f85270 */
[----:B------:R-:W-:-:S02]  /*7870*/  P2R R21, PR, RZ, 0x8 ;  /* 0x00000008ff157803 */ /* 0x000fc40000000000 */
[----:B------:R-:W-:Y:S02]  /*7880*/  LOP3.LUT P3, RZ, R11, 0x80, RZ, 0xc0, !PT ;  /* 0x000000800bff7812 */ /* 0x000fe4000786c0ff */
[----:B------:R-:W-:Y:S02]  /*7890*/  SEL R12, R13, RZ, !P4 ;  /* 0x000000ff0d0c7207 */ /* 0x000fe40006000000 */
[----:B------:R-:W-:Y:S02]  /*78a0*/  P2R R22, PR, RZ, 0x8 ;  /* 0x00000008ff167803 */ /* 0x000fe40000000000 */
[----:B------:R-:W-:Y:S01]  /*78b0*/  LOP3.LUT P3, RZ, R11, 0x100, RZ, 0xc0, !PT ;  /* 0x000001000bff7812 */ /* 0x000fe2000786c0ff */
[----:B------:R-:W-:Y:S01]  /*78c0*/  IMAD.IADD R12, R37, 0x1, R12 ;  /* 0x00000001250c7824 */ /* 0x000fe200078e020c */
[----:B------:R-:W-:Y:S02]  /*78d0*/  ISETP.NE.AND P0, PT, R30, R31, PT ;  /* 0x0000001f1e00720c */ /* 0x000fe40003f05270 */
[----:B------:R-:W-:-:S02]  /*78e0*/  P2R R23, PR, RZ, 0x8 ;  /* 0x00000008ff177803 */ /* 0x000fc40000000000 */
[----:B------:R-:W-:Y:S02]  /*78f0*/  LOP3.LUT P3, RZ, R11, 0x400, RZ, 0xc0, !PT ;  /* 0x000004000bff7812 */ /* 0x000fe4000786c0ff */
[----:B------:R-:W-:Y:S02]  /*7900*/  ISETP.EQ.OR.EX P0, PT, R60, RZ, P0, P1 ;  /* 0x000000ff3c00720c */ /* 0x000fe40000702710 */
[----:B------:R-:W-:Y:S02]  /*7910*/  SEL R13, R12, RZ, !P3 ;  /* 0x000000ff0c0d7207 */ /* 0x000fe40005800000 */
[----:B------:R-:W-:Y:S02]  /*7920*/  ISETP.NE.AND P3, PT, R23, RZ, PT ;  /* 0x000000ff1700720c */ /* 0x000fe40003f65270 */
[----:B------:R-:W-:Y:S01]  /*7930*/  ISETP.EQ.U32.AND P1, PT, R52, R63, PT ;  /* 0x0000003f3400720c */ /* 0x000fe20003f22070 */
[----:B------:R-:W-:-:S03]  /*7940*/  IMAD.IADD R13, R38, 0x1, R13 ;  /* 0x00000001260d7824 */ /* 0x000fc600078e020d */
[----:B------:R-:W-:Y:S02]  /*7950*/  ISETP.EQ.OR.EX P1, PT, R60, RZ, P6, P1 ;  /* 0x000000ff3c00720c */ /* 0x000fe40003722710 */
[----:B------:R-:W-:Y:S02]  /*7960*/  SEL R12, R13, RZ, !P3 ;  /* 0x000000ff0d0c7207 */ /* 0x000fe40005800000 */
[----:B------:R-:W-:Y:S02]  /*7970*/  ISETP.NE.AND P3, PT, R22, RZ, PT ;  /* 0x000000ff1600720c */ /* 0x000fe40003f65270 */
[----:B------:R-:W-:Y:S01]  /*7980*/  LOP3.LUT P6, RZ, R11, 0x2, RZ, 0xc0, !PT ;  /* 0x000000020bff7812 */ /* 0x000fe200078cc0ff */
[----:B------:R-:W-:Y:S01]  /*7990*/  IMAD.IADD R12, R39, 0x1, R12 ;  /* 0x00000001270c7824 */ /* 0x000fe200078e020c */
[----:B------:R-:W-:Y:S02]  /*79a0*/  LOP3.LUT R11, R11, 0xfffffdff, RZ, 0xc0, !PT ;  /* 0xfffffdff0b0b7812 */ /* 0x000fe400078ec0ff */
[----:B------:R-:W-:-:S02]  /*79b0*/  P2R R25, PR, RZ, 0x40 ;  /* 0x00000040ff197803 */ /* 0x000fc40000000000 */
[----:B------:R-:W-:Y:S02]  /*79c0*/  SEL R13, R12, RZ, !P3 ;  /* 0x000000ff0c0d7207 */ /* 0x000fe40005800000 */
[----:B------:R-:W-:Y:S02]  /*79d0*/  ISETP.NE.AND P3, PT, R21, RZ, PT ;  /* 0x000000ff1500720c */ /* 0x000fe40003f65270 */
[----:B------:R-:W-:Y:S01]  /*79e0*/  @P1 LOP3.LUT R11, R11, 0x200, RZ, 0xfc, !PT ;  /* 0x000002000b0b1812 */ /* 0x000fe200078efcff */
[----:B---3--:R-:W-:Y:S01]  /*79f0*/  IMAD.IADD R13, R40, 0x1, R13 ;  /* 0x00000001280d7824 */ /* 0x008fe200078e020d */
[----:B------:R-:W-:Y:S02]  /*7a00*/  PLOP3.LUT P1, PT, P5, P1, P0, 0xfe, 0x0 ;  /* 0x000000000000781c */ /* 0x000fe40002f23f06 */
[----:B------:R-:W-:Y:S02]  /*7a10*/  LOP3.LUT P4, RZ, R11, 0x1, RZ, 0xc0, !PT ;  /* 0x000000010bff7812 */ /* 0x000fe4000788c0ff */
[----:B------:R-:W-:-:S02]  /*7a20*/  SEL R12, R13, RZ, !P3 ;  /* 0x000000ff0d0c7207 */ /* 0x000fc40005800000 */
[----:B------:R-:W-:Y:S02]  /*7a30*/  ISETP.NE.AND P3, PT, R20, RZ, PT ;  /* 0x000000ff1400720c */ /* 0x000fe40003f65270 */
[----:B------:R-:W-:Y:S01]  /*7a40*/  P2R R20, PR, RZ, 0x20 ;  /* 0x00000020ff147803 */ /* 0x000fe20000000000 */
[----:B------:R-:W-:Y:S01]  /*7a50*/  IMAD.IADD R12, R41, 0x1, R12 ;  /* 0x00000001290c7824 */ /* 0x000fe200078e020c */
[----:B------:R-:W-:-:S04]  /*7a60*/  LOP3.LUT P5, RZ, R11, 0x40, RZ, 0xc0, !PT ;  /* 0x000000400bff7812 */ /* 0x000fc800078ac0ff */
        /* <DEDUP_REMOVED lines=8> */
[----:B----4-:R-:W-:-:S05]  /*7af0*/  IMAD.IADD R13, R44, 0x1, R13 ;  /* 0x000000012c0d7824 */ /* 0x010fca00078e020d */
[----:B------:R-:W-:Y:S02]  /*7b00*/  SEL R12, R13, RZ, !P3 ;  /* 0x000000ff0d0c7207 */ /* 0x000fe40005800000 */
[----:B------:R-:W-:-:S03]  /*7b10*/  ISETP.NE.AND P3, PT, R16, RZ, PT ;  /* 0x000000ff1000720c */ /* 0x000fc60003f65270 */
        /* <DEDUP_REMOVED lines=10> */
[----:B------:R-:W-:Y:S01]  /*7bc0*/  IMAD.IADD R12, R47, 0x1, R12 ;  /* 0x000000012f0c7824 */ /* 0x000fe200078e020c */
[----:B------:R-:W-:-:S02]  /*7bd0*/  ISETP.NE.AND P4, PT, R14, RZ, PT ;  /* 0x000000ff0e00720c */ /* 0x000fc40003f85270 */
[----:B------:R-:W-:Y:S02]  /*7be0*/  P2R R18, PR, RZ, 0x40 ;  /* 0x00000040ff127803 */ /* 0x000fe40000000000 */
[----:B------:R-:W-:Y:S02]  /*7bf0*/  SEL R13, R12, RZ, !P4 ;  /* 0x000000ff0c0d7207 */ /* 0x000fe40006000000 */
[C---:B------:R-:W-:Y:S02]  /*7c00*/  LOP3.LUT P6, RZ, R11.reuse, 0x100, RZ, 0xc0, !PT ;  /* 0x000001000bff7812 */ /* 0x040fe400078cc0ff */
[----:B------:R-:W-:Y:S01]  /*7c10*/  P2R R26, PR, RZ, 0x10 ;  /* 0x00000010ff1a7803 */ /* 0x000fe20000000000 */
[----:B------:R-:W-:Y:S01]  /*7c20*/  IMAD.IADD R13, R48, 0x1, R13 ;  /* 0x00000001300d7824 */ /* 0x000fe200078e020d */
[----:B------:R-:W-:Y:S02]  /*7c30*/  LOP3.LUT P4, RZ, R11, 0x1, RZ, 0xc0, !PT ;  /* 0x000000010bff7812 */ /* 0x000fe4000788c0ff */
[----:B------:R-:W-:-:S02]  /*7c40*/  P2R R16, PR, RZ, 0x40 ;  /* 0x00000040ff107803 */ /* 0x000fc40000000000 */
[C---:B------:R-:W-:Y:S02]  /*7c50*/  LOP3.LUT P6, RZ, R11.reuse, 0x800, RZ, 0xc0, !PT ;  /* 0x000008000bff7812 */ /* 0x040fe400078cc0ff */
[----:B------:R-:W-:Y:S02]  /*7c60*/  P2R R23, PR, RZ, 0x10 ;  /* 0x00000010ff177803 */ /* 0x000fe40000000000 */
[----:B------:R-:W-:Y:S02]  /*7c70*/  LOP3.LUT P4, RZ, R11, 0x8, RZ, 0xc0, !PT ;  /* 0x000000080bff7812 */ /* 0x000fe4000788c0ff */
[----:B------:R-:W-:Y:S02]  /*7c80*/  P2R R15, PR, RZ, 0x40 ;  /* 0x00000040ff0f7803 */ /* 0x000fe40000000000 */
[----:B------:R-:W-:Y:S02]  /*7c90*/  SEL R12, R13, RZ, !P3 ;  /* 0x000000ff0d0c7207 */ /* 0x000fe40005800000 */
[----:B------:R-:W-:-:S02]  /*7ca0*/  LOP3.LUT P6, RZ, R11, 0x4000, RZ, 0xc0, !PT ;  /* 0x000040000bff7812 */ /* 0x000fc400078cc0ff */
[----:B------:R-:W-:Y:S01]  /*7cb0*/  P2R R21, PR, RZ, 0x10 ;  /* 0x00000010ff157803 */ /* 0x000fe20000000000 */
[----:B------:R-:W-:Y:S01]  /*7cc0*/  IMAD.IADD R12, R49, 0x1, R12 ;  /* 0x00000001310c7824 */ /* 0x000fe200078e020c */
[C---:B------:R-:W-:Y:S02]  /*7cd0*/  LOP3.LUT P4, RZ, R11.reuse, 0x20, RZ, 0xc0, !PT ;  /* 0x000000200bff7812 */ /* 0x040fe4000788c0ff */
[----:B------:R-:W-:Y:S02]  /*7ce0*/  PLOP3.LUT P1, PT, P2, P1, P6, 0xfe, 0x0 ;  /* 0x000000000000781c */ /* 0x000fe40001723f66 */
[----:B------:R-:W-:Y:S02]  /*7cf0*/  P2R R17, PR, RZ, 0x10 ;  /* 0x00000010ff117803 */ /* 0x000fe40000000000 */
[----:B------:R-:W-:Y:S02]  /*7d00*/  ISETP.NE.AND P2, PT, R24, RZ, PT ;  /* 0x000000ff1800720c */ /* 0x000fe40003f45270 */
[----:B------:R-:W-:-:S02]  /*7d10*/  LOP3.LUT P4, RZ, R11, 0x400, RZ, 0xc0, !PT ;  /* 0x000004000bff7812 */ /* 0x000fc4000788c0ff */
[----:B------:R-:W-:Y:S02]  /*7d20*/  SEL R13, R12, RZ, !P2 ;  /* 0x000000ff0c0d7207 */ /* 0x000fe40005000000 */
[----:B------:R-:W-:Y:S02]  /*7d30*/  P2R R14, PR, RZ, 0x10 ;  /* 0x00000010ff0e7803 */ /* 0x000fe40000000000 */
[----:B------:R-:W-:Y:S01]  /*7d40*/  LOP3.LUT P4, RZ, R11, 0x1000, RZ, 0xc0, !PT ;  /* 0x000010000bff7812 */ /* 0x000fe2000788c0ff */
[----:B------:R-:W-:Y:S01]  /*7d50*/  IMAD.IADD R13, R50, 0x1, R13 ;  /* 0x00000001320d7824 */ /* 0x000fe200078e020d */
[----:B------:R-:W-:-:S04]  /*7d60*/  ISETP.NE.AND P6, PT, R15, RZ, PT ;  /* 0x000000ff0f00720c */ /* 0x000fc80003fc5270 */
[----:B------:R-:W-:Y:S02]  /*7d70*/  PLOP3.LUT P1, PT, P6, P1, P4, 0xfe, 0x0 ;  /* 0x000000000000781c */ /* 0x000fe40003723f46 */
[----:B------:R-:W-:Y:S02]  /*7d80*/  ISETP.NE.AND P4, PT, R14, RZ, PT ;  /* 0x000000ff0e00720c */ /* 0x000fe40003f85270 */
[----:B------:R-:W-:Y:S02]  /*7d90*/  ISETP.NE.AND P6, PT, R16, RZ, PT ;  /* 0x000000ff1000720c */ /* 0x000fe40003fc5270 */
[----:B------:R-:W-:Y:S02]  /*7da0*/  SEL R12, R13, RZ, !P0 ;  /* 0x000000ff0d0c7207 */ /* 0x000fe40004000000 */
[----:B------:R-:W-:Y:S02]  /*7db0*/  PLOP3.LUT P1, PT, P6, P1, P4, 0xfe, 0x0 ;  /* 0x000000000000781c */ /* 0x000fe40003723f46 */
[----:B------:R-:W-:Y:S01]  /*7dc0*/  ISETP.NE.AND P6, PT, R18, RZ, PT ;  /* 0x000000ff1200720c */ /* 0x000fe20003fc5270 */
[----:B------:R-:W-:Y:S01]  /*7dd0*/  IMAD.IADD R51, R51, 0x1, R12 ;  /* 0x0000000133337824 */ /* 0x000fe200078e020c */
[----:B------:R-:W-:-:S02]  /*7de0*/  ISETP.NE.AND P4, PT, R17, RZ, PT ;  /* 0x000000ff1100720c */ /* 0x000fc40003f85270 */
[----:B------:R-:W-:Y:S02]  /*7df0*/  PLOP3.LUT P1, PT, P5, P1, P6, 0xfe, 0x0 ;  /* 0x000000000000781c */ /* 0x000fe40002f23f66 */
[----:B------:R-:W-:Y:S01]  /*7e00*/  ISETP.NE.AND P6, PT, R19, RZ, PT ;  /* 0x000000ff1300720c */ /* 0x000fe20003fc5270 */
[----:B------:R-:W1:Y:S03]  /*7e10*/  SHFL.UP PT, R13, R51, 0x1, RZ ;  /* 0x04200000330d7989 */ /* 0x000e6600000e00ff */
[----:B------:R-:W-:Y:S02]  /*7e20*/  PLOP3.LUT P1, PT, P6, P1, P4, 0xfe, 0x0 ;  /* 0x000000000000781c */ /* 0x000fe40003723f46 */
[----:B------:R-:W-:Y:S02]  /*7e30*/  ISETP.NE.AND P4, PT, R21, RZ, PT ;  /* 0x000000ff1500720c */ /* 0x000fe40003f85270 */
[----:B------:R-:W-:-:S04]  /*7e40*/  ISETP.NE.AND P6, PT, R22, RZ, PT ;  /* 0x000000ff1600720c */ /* 0x000fc80003fc5270 */
[----:B------:R-:W-:Y:S02]  /*7e50*/  PLOP3.LUT P1, PT, P6, P1, P4, 0xfe, 0x0 ;  /* 0x000000000000781c */ /* 0x000fe40003723f46 */
[----:B------:R-:W-:Y:S02]  /*7e60*/  ISETP.NE.AND P4, PT, R23, RZ, PT ;  /* 0x000000ff1700720c */ /* 0x000fe40003f85270 */
[----:B------:R-:W-:-:S04]  /*7e70*/  ISETP.NE.AND P6, PT, R25, RZ, PT ;  /* 0x000000ff1900720c */ /* 0x000fc80003fc5270 */
[----:B------:R-:W-:Y:S02]  /*7e80*/  PLOP3.LUT P1, PT, P4, P1, P6, 0xfe, 0x0 ;  /* 0x000000000000781c */ /* 0x000fe40002723f66 */
[----:B------:R-:W-:Y:S02]  /*7e90*/  ISETP.NE.AND P4, PT, R26, RZ, PT ;  /* 0x000000ff1a00720c */ /* 0x000fe40003f85270 */
[----:B------:R-:W-:Y:S02]  /*7ea0*/  SEL R30, RZ, 0x1, !P6 ;  /* 0x00000001ff1e7807 */ /* 0x000fe40007000000 */
[----:B------:R-:W-:-:S04]  /*7eb0*/  PLOP3.LUT P1, PT, P3, P1, P4, 0xfe, 0x0 ;  /* 0x000000000000781c */ /* 0x000fc80001f23f46 */
[----:B------:R-:W-:-:S04]  /*7ec0*/  PLOP3.LUT P1, PT, P1, P2, PT, 0xf8, 0x8f ;  /* 0x00000000008f781c */ /* 0x000fc80000f25f70 */
[----:B------:R-:W-:Y:S02]  /*7ed0*/  SEL R12, RZ, 0x1, !P1 ;  /* 0x00000001ff0c7807 */ /* 0x000fe40004800000 */
[----:B-1----:R-:W-:Y:S02]  /*7ee0*/  SEL R14, R13, RZ, !P1 ;  /* 0x000000ff0d0e7207 */ /* 0x002fe40004800000 */
[----:B------:R-:W-:Y:S01]  /*7ef0*/  ISETP.GE.AND P1, PT, R3, 0x1, PT ;  /* 0x000000010300780c */ /* 0x000fe20003f26270 */
[----:B------:R-:W1:Y:S03]  /*7f00*/  SHFL.UP PT, R13, R12, 0x1, RZ ;  /* 0x042000000c0d7989 */ /* 0x000e6600000e00ff */
[----:B------:R-:W-:-:S05]  /*7f10*/  SEL R14, R14, RZ, P1 ;  /* 0x000000ff0e0e7207 */ /* 0x000fca0000800000 */
[----:B------:R-:W-:Y:S01]  /*7f20*/  IMAD.IADD R14, R51, 0x1, R14 ;  /* 0x00000001330e7824 */ /* 0x000fe200078e020e */
[----:B------:R-:W-:-:S04]  /*7f30*/  SEL R51, RZ, 0x1, !P2 ;  /* 0x00000001ff337807 */ /* 0x000fc80005000000 */
[----:B------:R-:W2:Y:S01]  /*7f40*/  SHFL.UP PT, R15, R14, 0x2, RZ ;  /* 0x044000000e0f7989 */ /* 0x000ea200000e00ff */
[----:B-1----:R-:W-:-:S04]  /*7f50*/  SEL R13, R13, RZ, P1 ;  /* 0x000000ff0d0d7207 */ /* 0x002fc80000800000 */
[----:B------:R-:W-:-:S04]  /*7f60*/  LOP3.LUT P1, R13, R13, RZ, R12, 0xfa, !PT ;  /* 0x000000ff0d0d7212 */ /* 0x000fc8000782fa0c */
[----:B--2---:R-:W-:Y:S02]  /*7f70*/  SEL R16, R15, RZ, !P1 ;  /* 0x000000ff0f107207 */ /* 0x004fe40004800000 */
[----:B------:R-:W1:Y:S01]  /*7f80*/  SHFL.UP PT, R15, R13, 0x2, RZ ;  /* 0x044000000d0f7989 */ /* 0x000e6200000e00ff */
[----:B------:R-:W-:-:S04]  /*7f90*/  ISETP.GE.AND P1, PT, R3, 0x2, PT ;  /* 0x000000020300780c */ /* 0x000fc80003f26270 */
[----:B------:R-:W-:-:S05]  /*7fa0*/  SEL R17, R16, RZ, P1 ;  /* 0x000000ff10117207 */ /* 0x000fca0000800000 */
[----:B------:R-:W-:Y:S01]  /*7fb0*/  IMAD.IADD R17, R14, 0x1, R17 ;  /* 0x000000010e117824 */ /* 0x000fe200078e0211 */
[----:B-1----:R-:W-:-:S04]  /*7fc0*/  SEL R12, R15, RZ, P1 ;  /* 0x000000ff0f0c7207 */ /* 0x002fc80000800000 */
[----:B------:R-:W1:Y:S01]  /*7fd0*/  SHFL.UP PT, R15, R17, 0x4, RZ ;  /* 0x04800000110f7989 */ /* 0x000e6200000e00ff */
[----:B------:R-:W-:-:S05]  /*7fe0*/  LOP3.LUT P1, R12, R12, RZ, R13, 0xfa, !PT ;  /* 0x000000ff0c0c7212 */ /* 0x000fca000782fa0d */
[----:B------:R-:W2:Y:S01]  /*7ff0*/  SHFL.UP PT, R14, R12, 0x4, RZ ;  /* 0x048000000c0e7989 */ /* 0x000ea200000e00ff */
[----:B-1----:R-:W-:Y:S02]  /*8000*/  SEL R15, R15, RZ, !P1 ;  /* 0x000000ff0f0f7207 */ /* 0x002fe40004800000 */
[----:B------:R-:W-:-:S04]  /*8010*/  ISETP.GE.AND P1, PT, R3, 0x4, PT ;  /* 0x000000040300780c */ /* 0x000fc80003f26270 */
[----:B------:R-:W-:Y:S02]  /*8020*/  SEL R16, R15, RZ, P1 ;  /* 0x000000ff0f107207 */ /* 0x000fe40000800000 */
[----:B--2---:R-:W-:-:S03]  /*8030*/  SEL R13, R14, RZ, P1 ;  /* 0x000000ff0e0d7207 */ /* 0x004fc60000800000 */
[----:B------:R-:W-:Y:S01]  /*8040*/  IMAD.IADD R16, R17, 0x1, R16 ;  /* 0x0000000111107824 */ /* 0x000fe200078e0210 */
[----:B------:R-:W-:-:S04]  /*8050*/  LOP3.LUT P1, R13, R13, RZ, R12, 0xfa, !PT ;  /* 0x000000ff0d0d7212 */ /* 0x000fc8000782fa0c */
[----:B------:R-:W1:Y:S02]  /*8060*/  SHFL.UP PT, R14, R16, 0x8, RZ ;  /* 0x05000000100e7989 */ /* 0x000e6400000e00ff */
[----:B-1----:R-:W-:Y:S02]  /*8070*/  SEL R15, R14, RZ, !P1 ;  /* 0x000000ff0e0f7207 */ /* 0x002fe40004800000 */
[----:B------:R-:W-:Y:S01]  /*8080*/  ISETP.GE.AND P1, PT, R3, 0x8, PT ;  /* 0x000000080300780c */ /* 0x000fe20003f26270 */
[----:B------:R-:W1:Y:S03]  /*8090*/  SHFL.UP PT, R14, R13, 0x8, RZ ;  /* 0x050000000d0e7989 */ /* 0x000e6600000e00ff */
[----:B------:R-:W-:-:S05]  /*80a0*/  SEL R15, R15, RZ, P1 ;  /* 0x000000ff0f0f7207 */ /* 0x000fca0000800000 */
[----:B------:R-:W-:-:S05]  /*80b0*/  IMAD.IADD R15, R16, 0x1, R15 ;  /* 0x00000001100f7824 */ /* 0x000fca00078e020f */
[----:B------:R-:W2:Y:S01]  /*80c0*/  SHFL.UP PT, R12, R15, 0x10, RZ ;  /* 0x060000000f0c7989 */ /* 0x000ea200000e00ff */
[----:B-1----:R-:W-:-:S04]  /*80d0*/  SEL R14, R14, RZ, P1 ;  /* 0x000000ff0e0e7207 */ /* 0x002fc80000800000 */
[----:B------:R-:W-:-:S04]  /*80e0*/  LOP3.LUT P1, R14, R14, RZ, R13, 0xfa, !PT ;  /* 0x000000ff0e0e7212 */ /* 0x000fc8000782fa0d */
[----:B--2---:R-:W-:Y:S02]  /*80f0*/  SEL R17, R12, RZ, !P1 ;  /* 0x000000ff0c117207 */ /* 0x004fe40004800000 */
[----:B------:R-:W1:Y:S01]  /*8100*/  SHFL.UP PT, R12, R14, 0x10, RZ ;  /* 0x060000000e0c7989 */ /* 0x000e6200000e00ff */
[----:B------:R-:W-:-:S04]  /*8110*/  ISETP.GE.AND P1, PT, R3, 0x10, PT ;  /* 0x000000100300780c */ /* 0x000fc80003f26270 */
[----:B-1----:R-:W-:Y:S02]  /*8120*/  SEL R19, R12, RZ, P1 ;  /* 0x000000ff0c137207 */ /* 0x002fe40000800000 */
[----:B------:R-:W-:Y:S02]  /*8130*/  SEL R12, R17, RZ, P1 ;  /* 0x000000ff110c7207 */ /* 0x000fe40000800000 */
[----:B------:R-:W-:Y:S02]  /*8140*/  ISETP.NE.AND P1, PT, R3, 0x1f, PT ;  /* 0x0000001f0300780c */ /* 0x000fe40003f25270 */
[----:B------:R-:W-:Y:S01]  /*8150*/  LOP3.LUT R22, R19, R14, RZ, 0xfc, !PT ;  /* 0x0000000e13167212 */ /* 0x000fe200078efcff */
[----:B------:R-:W-:-:S04]  /*8160*/  IMAD.IADD R23, R15, 0x1, R12 ;  /* 0x000000010f177824 */ /* 0x000fc800078e020c */
[----:B0-----:R-:W-:Y:S04]  /*8170*/  SHFL.UP PT, R57, R22, 0x1, RZ ;  /* 0x0420000016397989 */ /* 0x001fe800000e00ff */
[----:B------:R-:W-:Y:S02]  /*8180*/  SHFL.UP PT, R56, R23, 0x1, RZ ;  /* 0x0420000017387989 */ /* 0x000fe400000e00ff */
[----:B------:R-:W-:-:S05]  /*8190*/  @!P1 LEA R21, R58, UR15, 0x3 ;  /* 0x0000000f3a159c11 */ /* 0x000fca000f8e18ff */
[----:B------:R0:W-:Y:S01]  /*81a0*/  @!P1 STS.64 [R21], R22 ;  /* 0x0000001615009388 */ /* 0x0001e20000000a00 */
[----:B------:R-:W-:Y:S01]  /*81b0*/  BAR.SYNC.DEFER_BLOCKING 0x0 ;  /* 0x0000000000007b1d */ /* 0x000fe20000010000 */
[----:B0-----:R-:W-:-:S05]  /*81c0*/  SEL R21, RZ, 0x1, !P0 ;  /* 0x00000001ff157807 */ /* 0x001fca0004000000 */
[----:B------:R-:W0:Y:S04]  /*81d0*/  LDS.128 R16, [UR15] ;  /* 0x0000000fff107984 */ /* 0x000e280008000c00 */
[----:B------:R-:W1:Y:S04]  /*81e0*/  LDS.128 R12, [UR15+0x10] ;  /* 0x0000100fff0c7984 */ /* 0x000e680008000c00 */
[----:B------:R-:W-:Y:S01]  /*81f0*/  LDS.64 R28, [UR15+0x30] ;  /* 0x0000300fff1c7984 */ /* 0x000fe20008000a00 */
[----:B0-----:R-:W-:-:S04]  /*8200*/  ISETP.NE.AND P1, PT, R18, RZ, PT ;  /* 0x000000ff1200720c */ /* 0x001fc80003f25270 */
[----:B------:R-:W-:Y:S02]  /*8210*/  SEL R24, R17, RZ, !P1 ;  /* 0x000000ff11187207 */ /* 0x000fe40004800000 */
[C---:B-1----:R-:W-:Y:S02]  /*8220*/  ISETP.NE.AND P1, PT, R12.reuse, RZ, PT ;  /* 0x000000ff0c00720c */ /* 0x042fe40003f25270 */
[----:B------:R-:W-:Y:S01]  /*8230*/  LOP3.LUT R25, R12, R18, R16, 0xfe, !PT ;  /* 0x000000120c197212 */ /* 0x000fe200078efe10 */
[----:B------:R-:W-:Y:S01]  /*8240*/  IMAD.IADD R24, R19, 0x1, R24 ;  /* 0x0000000113187824 */ /* 0x000fe200078e0218 */
[----:B------:R-:W-:-:S04]  /*8250*/  LOP3.LUT R19, R18, R16, RZ, 0xfc, !PT ;  /* 0x0000001012137212 */ /* 0x000fc800078efcff */
[----:B------:R-:W-:Y:S02]  /*8260*/  SEL R26, R24, RZ, !P1 ;  /* 0x000000ff181a7207 */ /* 0x000fe40004800000 */
[----:B------:R-:W-:-:S03]  /*8270*/  ISETP.NE.AND P1, PT, R58, 0x2, PT ;  /* 0x000000023a00780c */ /* 0x000fc60003f25270 */
[----:B------:R-:W-:Y:S01]  /*8280*/  IMAD.IADD R26, R13, 0x1, R26 ;  /* 0x000000010d1a7824 */ /* 0x000fe200078e021a */
[----:B------:R-:W-:Y:S02]  /*8290*/  SEL R19, R19, R16, !P1 ;  /* 0x0000001013137207 */ /* 0x000fe40004800000 */
[----:B------:R-:W-:Y:S02]  /*82a0*/  SEL R17, R24, R17, !P1 ;  /* 0x0000001118117207 */ /* 0x000fe40004800000 */
[----:B------:R-:W-:-:S04]  /*82b0*/  ISETP.NE.AND P1, PT, R58, 0x3, PT ;  /* 0x000000033a00780c */ /* 0x000fc80003f25270 */
[----:B------:R-:W-:Y:S02]  /*82c0*/  SEL R12, R25, R19, !P1 ;  /* 0x00000013190c7207 */ /* 0x000fe40004800000 */
[----:B------:R-:W-:Y:S02]  /*82d0*/  SEL R13, R26, R17, !P1 ;  /* 0x000000111a0d7207 */ /* 0x000fe40004800000 */
[----:B------:R-:W0:Y:S01]  /*82e0*/  LDS.128 R16, [UR15+0x20] ;  /* 0x0000200fff107984 */ /* 0x000e220008000c00 */
[----:B------:R-:W-:-:S04]  /*82f0*/  ISETP.NE.AND P1, PT, R14, RZ, PT ;  /* 0x000000ff0e00720c */ /* 0x000fc80003f25270 */
[----:B------:R-:W-:-:S05]  /*8300*/  SEL R26, R26, RZ, !P1 ;  /* 0x000000ff1a1a7207 */ /* 0x000fca0004800000 */
[----:B------:R-:W-:Y:S01]  /*8310*/  IMAD.IADD R26, R15, 0x1, R26 ;  /* 0x000000010f1a7824 */ /* 0x000fe200078e021a */
[----:B------:R-:W-:Y:S02]  /*8320*/  LOP3.LUT R15, R14, R25, RZ, 0xfc, !PT ;  /* 0x000000190e0f7212 */ /* 0x000fe400078efcff */
[----:B0-----:R-:W-:Y:S02]  /*8330*/  ISETP.NE.AND P1, PT, R16, RZ, PT ;  /* 0x000000ff1000720c */ /* 0x001fe40003f25270 */
[----:B------:R-:W-:Y:S02]  /*8340*/  ISETP.NE.AND P0, PT, R18, RZ, PT ;  /* 0x000000ff1200720c */ /* 0x000fe40003f05270 */
[----:B------:R-:W-:Y:S02]  /*8350*/  SEL R24, R26, RZ, !P1 ;  /* 0x000000ff1a187207 */ /* 0x000fe40004800000 */
[----:B------:R-:W-:Y:S02]  /*8360*/  ISETP.NE.AND P1, PT, R58, 0x4, PT ;  /* 0x000000043a00780c */ /* 0x000fe40003f25270 */
[----:B------:R-:W-:Y:S01]  /*8370*/  LOP3.LUT R25, R16, R14, R25, 0xfe, !PT ;  /* 0x0000000e10197212 */ /* 0x000fe200078efe19 */
[----:B------:R-:W-:Y:S01]  /*8380*/  IMAD.IADD R24, R17, 0x1, R24 ;  /* 0x0000000111187824 */ /* 0x000fe200078e0218 */
[----:B------:R-:W-:-:S02]  /*8390*/  SEL R13, R26, R13, !P1 ;  /* 0x0000000d1a0d7207 */ /* 0x000fc40004800000 */
[----:B------:R-:W-:Y:S02]  /*83a0*/  SEL R12, R15, R12, !P1 ;  /* 0x0000000c0f0c7207 */ /* 0x000fe40004800000 */
[----:B------:R-:W-:Y:S02]  /*83b0*/  SEL R26, R24, RZ, !P0 ;  /* 0x000000ff181a7207 */ /* 0x000fe40004000000 */
[----:B------:R-:W-:Y:S02]  /*83c0*/  ISETP.NE.AND P0, PT, R58, 0x5, PT ;  /* 0x000000053a00780c */ /* 0x000fe40003f05270 */
[----:B------:R-:W-:Y:S01]  /*83d0*/  LOP3.LUT R15, R18, R25, RZ, 0xfc, !PT ;  /* 0x00000019120f7212 */ /* 0x000fe200078efcff */
[----:B------:R-:W-:Y:S01]  /*83e0*/  IMAD.IADD R26, R19, 0x1, R26 ;  /* 0x00000001131a7824 */ /* 0x000fe200078e021a */
[----:B------:R-:W-:Y:S02]  /*83f0*/  SEL R13, R24, R13, !P0 ;  /* 0x0000000d180d7207 */ /* 0x000fe40004000000 */
[----:B------:R-:W-:-:S02]  /*8400*/  SEL R12, R25, R12, !P0 ;  /* 0x0000000c190c7207 */ /* 0x000fc40004000000 */
[----:B------:R-:W-:Y:S02]  /*8410*/  ISETP.NE.AND P0, PT, R58, 0x6, PT ;  /* 0x000000063a00780c */ /* 0x000fe40003f05270 */
[----:B------:R-:W-:Y:S02]  /*8420*/  LOP3.LUT R27, R28, R18, R25, 0xfe, !PT ;  /* 0x000000121c1b7212 */ /* 0x000fe400078efe19 */
[----:B------:R-:W-:Y:S02]  /*8430*/  SEL R12, R15, R12, !P0 ;  /* 0x0000000c0f0c7207 */ /* 0x000fe40004000000 */
[----:B------:R-:W-:Y:S02]  /*8440*/  SEL R13, R26, R13, !P0 ;  /* 0x0000000d1a0d7207 */ /* 0x000fe40004000000 */
[----:B------:R-:W-:Y:S02]  /*8450*/  ISETP.GE.U32.AND P0, PT, R76, 0x20, PT ;  /* 0x000000204c00780c */ /* 0x000fe40003f06070 */
[----:B------:R-:W-:-:S02]  /*8460*/  SEL R24, RZ, 0x1, !P5 ;  /* 0x00000001ff187807 */ /* 0x000fc40006800000 */
[----:B------:R-:W-:-:S09]  /*8470*/  ISETP.NE.AND P5, PT, R20, RZ, PT ;  /* 0x000000ff1400720c */ /* 0x000fd20003fa5270 */
[----:B------:R-:W-:-:S04]  /*8480*/  @P0 ISETP.NE.AND P1, PT, R57, RZ, PT ;  /* 0x000000ff3900020c */ /* 0x000fc80003f25270 */
[----:B------:R-:W-:Y:S02]  /*8490*/  @P0 SEL R15, R13, RZ, !P1 ;  /* 0x000000ff0d0f0207 */ /* 0x000fe40004800000 */
[----:B------:R-:W-:-:S13]  /*84a0*/  ISETP.NE.AND P1, PT, R3, RZ, P0 ;  /* 0x000000ff0300720c */ /* 0x000fda0000725270 */
[----:B------:R-:W-:Y:S01]  /*84b0*/  @P1 IMAD.IADD R13, R56, 0x1, R15 ;  /* 0x00000001380d1824 */ /* 0x000fe200078e020f */
[----:B------:R-:W-:-:S03]  /*84c0*/  @P0 ISETP.NE.AND P1, PT, R3, RZ, PT ;  /* 0x000000ff0300020c */ /* 0x000fc60003f25270 */
[----:B------:R-:W-:Y:S01]  /*84d0*/  @P0 IMAD.MOV.U32 R56, RZ, RZ, R13 ;  /* 0x000000ffff380224 */ /* 0x000fe200078e000d */
[----:B------:R-:W-:Y:S02]  /*84e0*/  @P0 SEL R15, R57, RZ, P1 ;  /* 0x000000ff390f0207 */ /* 0x000fe40000800000 */
[----:B------:R-:W-:Y:S02]  /*84f0*/  ISETP.NE.AND P1, PT, R28, RZ, PT ;  /* 0x000000ff1c00720c */ /* 0x000fe40003f25270 */
[----:B------:R-:W-:Y:S02]  /*8500*/  @P0 LOP3.LUT R57, R12, R15, RZ, 0xfc, !PT ;  /* 0x0000000f0c390212 */ /* 0x000fe400078efcff */
[----:B------:R-:W-:Y:S02]  /*8510*/  SEL R26, R26, RZ, !P1 ;  /* 0x000000ff1a1a7207 */ /* 0x000fe40004800000 */
[----:B------:R-:W-:-:S03]  /*8520*/  LOP3.LUT P1, RZ, R11, 0x4, RZ, 0xc0, !PT ;  /* 0x000000040bff7812 */ /* 0x000fc6000782c0ff */
[----:B------:R-:W-:Y:S01]  /*8530*/  IMAD.IADD R29, R29, 0x1, R26 ;  /* 0x000000011d1d7824 */ /* 0x000fe200078e021a */
[----:B------:R-:W-:Y:S01]  /*8540*/  SEL R25, RZ, 0x1, !P1 ;  /* 0x00000001ff197807 */ /* 0x000fe20004800000 */
[----:B------:R-:W-:Y:S08]  /*8550*/  @P0 BRA `(.L_x_19) ;  /* 0x0000000c009c0947 */ /* 0x000ff00003800000 */
[----:B------:R-:W0:Y:S01]  /*8560*/  LDC.64 R22, c[0x0][0x3a0] ;  /* 0x0000e800ff167b82 */ /* 0x000e220000000a00 */
[----:B------:R-:W-:Y:S01]  /*8570*/  ISETP.NE.AND P6, PT, R76, RZ, PT ;  /* 0x000000ff4c00720c */ /* 0x000fe20003fc5270 */
[----:B------:R-:W-:Y:S01]  /*8580*/  IMAD.MOV.U32 R16, RZ, RZ, 0x3a0 ;  /* 0x000003a0ff107424 */ /* 0x000fe200078e00ff */
[----:B------:R-:W-:Y:S01]  /*8590*/  LOP3.LUT R26, RZ, R76, RZ, 0x33, !PT ;  /* 0x0000004cff1a7212 */ /* 0x000fe200078e33ff */
[----:B------:R-:W-:-:S10]  /*85a0*/  IMAD.MOV.U32 R58, RZ, RZ, R69 ;  /* 0x000000ffff3a7224 */ /* 0x000fd400078e0045 */
[----:B------:R-:W-:Y:S01]  /*85b0*/  @!P6 IMAD.MOV.U32 R14, RZ, RZ, 0x64 ;  /* 0x00000064ff0ee424 */ /* 0x000fe200078e00ff */
[----:B------:R1:W-:Y:S01]  /*85c0*/  @!P6 STS [UR15+0x74], R27 ;  /* 0x0000741bff00e988 */ /* 0x0003e2000800080f */
[----:B------:R-:W-:Y:S02]  /*85d0*/  @!P6 IMAD.MOV.U32 R15, RZ, RZ, 0x0 ;  /* 0x00000000ff0fe424 */ /* 0x000fe400078e00ff */
[----:B------:R-:W-:Y:S01]  /*85e0*/  @!P6 IMAD.MOV.U32 R12, RZ, RZ, R27 ;  /* 0x000000ffff0ce224 */ /* 0x000fe200078e001b */
[----:B------:R1:W-:Y:S01]  /*85f0*/  @!P6 STS [UR15+0x78], R29 ;  /* 0x0000781dff00e988 */ /* 0x0003e2000800080f */
[----:B------:R-:W-:Y:S02]  /*8600*/  @!P6 IMAD.MOV.U32 R13, RZ, RZ, R29 ;  /* 0x000000ffff0de224 */ /* 0x000fe400078e001d */
[----:B0-----:R-:W-:-:S05]  /*8610*/  IMAD.WIDE.U32 R22, R69, 0x10, R22 ;  /* 0x0000001045167825 */ /* 0x001fca00078e0016 */
[----:B------:R1:W-:Y:S01]  /*8620*/  @!P6 ST.E.128.STRONG.GPU desc[UR18][R22.64+0x200], R12 ;  /* 0x0002000c1600e985 */ /* 0x0003e2000c10fd12 */
[----:B------:R-:W-:Y:S05]  /*8630*/  NANOSLEEP 0x118 ;  /* 0x000001180000795d */ /* 0x000fea0003800000 */
[----:B------:R-:W-:-:S07]  /*8640*/  IMAD.WIDE R18, R26, 0x10, R22 ;  /* 0x000000101a127825 */ /* 0x000fce00078e0216 */
.L_x_21:
[----:B------:R-:W-:Y:S01]  /*8650*/  SHF.R.U32.HI R17, RZ, 0x1, R16 ;  /* 0x00000001ff117819 */ /* 0x000fe20000011610 */
[----:B------:R-:W-:-:S03]  /*8660*/  IMAD R58, R58, 0x41a7, RZ ;  /* 0x000041a73a3a7824 */ /* 0x000fc600078e02ff */
[----:B-1----:R-:W-:Y:S02]  /*8670*/  IADD3 R15, PT, PT, R16, 0x1, -R17 ;  /* 0x00000001100f7810 */ /* 0x002fe40007ffe811 */
[----:B------:R-:W-:Y:S02]  /*8680*/  LOP3.LUT R58, R58, 0x7fffffff, RZ, 0xc0, !PT ;  /* 0x7fffffff3a3a7812 */ /* 0x000fe400078ec0ff */
[----:B------:R-:W0:Y:S01]  /*8690*/  I2F.U32.RP R14, R15 ;  /* 0x0000000f000e7306 */ /* 0x000e220000209000 */
[----:B------:R-:W-:-:S07]  /*86a0*/  IMAD.MOV R61, RZ, RZ, -R15 ;  /* 0x000000ffff3d7224 */ /* 0x000fce00078e0a0f */
        /* <DEDUP_REMOVED lines=13> */
[----:B------:R-:W-:-:S13]  /*8780*/  ISETP.NE.U32.AND P0, PT, R15, RZ, PT ;  /* 0x000000ff0f00720c */ /* 0x000fda0003f05070 */
        /* <DEDUP_REMOVED lines=9> */
.L_x_66:
[----:B------:R-:W-:Y:S01]  /*8820*/  IMAD.MOV.U32 R16, RZ, RZ, R17 ;  /* 0x000000ffff107224 */ /* 0x000fe200078e0011 */
[----:B------:R-:W-:Y:S06]  /*8830*/  @P1 BRA `(.L_x_21) ;  /* 0xfffffffc00841947 */ /* 0x000fec000383ffff */
[----:B------:R-:W-:Y:S01]  /*8840*/  UMOV UR16, 0xffffffff ;  /* 0xffffffff00107882 */ /* 0x000fe20000000000 */
[----:B------:R-:W-:-:S04]  /*8850*/  ISETP.NE.U32.AND P1, PT, R14, 0x65, PT ;  /* 0x000000650e00780c */ /* 0x000fc80003f25070 */
[----:B------:R-:W-:Y:S01]  /*8860*/  ISETP.NE.AND.EX P1, PT, R15, RZ, PT, P1 ;  /* 0x000000ff0f00720c */ /* 0x000fe20003f25310 */
[----:B------:R-:W-:-:S12]  /*8870*/  BRA.DIV UR16, `(.L_x_22) ;  /* 0x0000002e100c7947 */ /* 0x000fd8000b800000 */
[----:B------:R-:W0:Y:S01]  /*8880*/  S2R R60, SR_GEMASK ;  /* 0x00000000003c7919 */ /* 0x000e220000003c00 */
[----:B------:R-:W1:Y:S01]  /*8890*/  LDC.64 R16, c[0x0][0x3a0] ;  /* 0x0000e800ff107b82 */ /* 0x000e620000000a00 */
[----:B------:R-:W-:Y:S01]  /*88a0*/  VOTE.ANY R19, PT, !P1 ;  /* 0x0000000000137806 */ /* 0x000fe200048e0100 */
[C---:B------:R-:W-:Y:S01]  /*88b0*/  VIADD R62, R3.reuse, 0x2 ;  /* 0x00000002033e7836 */ /* 0x040fe20000000000 */
[----:B------:R-:W-:Y:S01]  /*88c0*/  ISETP.NE.U32.AND P1, PT, R14, 0x65, PT ;  /* 0x000000650e00780c */ /* 0x000fe20003f25070 */
[----:B------:R-:W-:Y:S02]  /*88d0*/  VIADD R65, R3, 0x10 ;  /* 0x0000001003417836 */ /* 0x000fe40000000000 */
[----:B------:R-:W-:Y:S01]  /*88e0*/  IMAD.IADD R69, R26, 0x1, R69 ;  /* 0x000000011a457824 */ /* 0x000fe200078e0245 */
[----:B------:R-:W-:-:S13]  /*88f0*/  ISETP.NE.AND.EX P1, PT, R15, RZ, PT, P1 ;  /* 0x000000ff0f00720c */ /* 0x000fda0003f25310 */
[----:B------:R-:W-:Y:S02]  /*8900*/  VOTE.ALL P1, P1 ;  /* 0x0000000000ff7806 */ /* 0x000fe40000820000 */
[----:B-1----:R-:W-:-:S05]  /*8910*/  IADD3 R61, P0, PT, R16, 0x200, RZ ;  /* 0x00000200103d7810 */ /* 0x002fca0007f1e0ff */
[----:B------:R-:W-:Y:S01]  /*8920*/  IMAD.X R66, RZ, RZ, R17, P0 ;  /* 0x000000ffff427224 */ /* 0x000fe200000e0611 */
[----:B------:R-:W-:Y:S02]  /*8930*/  ISETP.NE.AND P0, PT, R12, RZ, PT ;  /* 0x000000ff0c00720c */ /* 0x000fe40003f05270 */
[----:B0-----:R-:W-:-:S05]  /*8940*/  LOP3.LUT R19, R19, 0x80000000, R60, 0xec, !PT ;  /* 0x8000000013137812 */ /* 0x001fca00078eec3c */
[----:B------:R-:W-:-:S05]  /*8950*/  VIADD R16, R19, 0xffffffff ;  /* 0xffffffff13107836 */ /* 0x000fca0000000000 */
[----:B------:R-:W-:-:S04]  /*8960*/  LOP3.LUT R16, R19, R16, RZ, 0xc, !PT ;  /* 0x0000001013107212 */ /* 0x000fc800078e0cff */
[----:B------:R-:W0:Y:S02]  /*8970*/  POPC R19, R16 ;  /* 0x0000001000137309 */ /* 0x000e240000000000 */
[----:B0-----:R-:W0:Y:S04]  /*8980*/  SHFL.DOWN PT, R20, R13, 0x1, R19 ;  /* 0x082000000d147989 */ /* 0x001e2800000e0013 */
[----:B------:R-:W1:Y:S01]  /*8990*/  SHFL.DOWN PT, R28, R12, 0x1, R19 ;  /* 0x082000000c1c7989 */ /* 0x000e6200000e0013 */
[----:B0-----:R-:W-:Y:S02]  /*89a0*/  SEL R20, R20, RZ, !P0 ;  /* 0x000000ff14147207 */ /* 0x001fe40004000000 */
[----:B------:R-:W-:-:S04]  /*89b0*/  ISETP.GE.AND P0, PT, R3, R19, PT ;  /* 0x000000130300720c */ /* 0x000fc80003f06270 */
[----:B------:R-:W-:Y:S02]  /*89c0*/  SEL R63, R20, RZ, !P0 ;  /* 0x000000ff143f7207 */ /* 0x000fe40004000000 */
[----:B-1----:R-:W-:-:S03]  /*89d0*/  SEL R17, R28, RZ, !P0 ;  /* 0x000000ff1c117207 */ /* 0x002fc60004000000 */
[----:B------:R-:W-:Y:S01]  /*89e0*/  IMAD.IADD R64, R13, 0x1, R63 ;  /* 0x000000010d407824 */ /* 0x000fe200078e023f */
[----:B------:R-:W-:Y:S01]  /*89f0*/  LOP3.LUT P0, R76, R17, RZ, R12, 0xfa, !PT ;  /* 0x000000ff114c7212 */ /* 0x000fe2000780fa0c */
[----:B------:R-:W-:-:S03]  /*8a00*/  VIADD R63, R3, 0x4 ;  /* 0x00000004033f7836 */ /* 0x000fc60000000000 */
[----:B------:R-:W0:Y:S04]  /*8a10*/  SHFL.DOWN PT, R20, R64, 0x2, R19 ;  /* 0x0840000040147989 */ /* 0x000e2800000e0013 */
[----:B------:R-:W1:Y:S01]  /*8a20*/  SHFL.DOWN PT, R13, R76, 0x2, R19 ;  /* 0x084000004c0d7989 */ /* 0x000e6200000e0013 */
[----:B0-----:R-:W-:Y:S02]  /*8a30*/  SEL R20, R20, RZ, !P0 ;  /* 0x000000ff14147207 */ /* 0x001fe40004000000 */
[----:B------:R-:W-:-:S04]  /*8a40*/  ISETP.GT.AND P0, PT, R62, R19, PT ;  /* 0x000000133e00720c */ /* 0x000fc80003f04270 */
        /* <DEDUP_REMOVED lines=12> */
[----:B------:R-:W-:-:S04]  /*8b10*/  LOP3.LUT P0, R28, R28, RZ, R13, 0xfa, !PT ;  /* 0x000000ff1c1c7212 */ /* 0x000fc8000780fa0d */
        /* <DEDUP_REMOVED lines=15> */
[----:B------:R-:W-:-:S07]  /*8c10*/  LOP3.LUT R28, R13, R28, RZ, 0xfc, !PT ;  /* 0x0000001c0d1c7212 */ /* 0x000fce00078efcff */
.L_x_80:
[----:B------:R-:W-:Y:S05]  /*8c20*/  @!P1 BRA `(.L_x_23) ;  /* 0x00000004007c9947 */ /* 0x000fea0003800000 */
[----:B------:R-:W-:-:S07]  /*8c30*/  IMAD.MOV.U32 R70, RZ, RZ, 0x3a0 ;  /* 0x000003a0ff467424 */ /* 0x000fce00078e00ff */
.L_x_27:
[----:B------:R-:W-:Y:S01]  /*8c40*/  SHF.R.U32.HI R70, RZ, 0x1, R70 ;  /* 0x00000001ff467819 */ /* 0x000fe20000011646 */
[----:B------:R-:W-:Y:S02]  /*8c50*/  IMAD.MOV.U32 R12, RZ, RZ, R61 ;  /* 0x000000ffff0c7224 */ /* 0x000fe400078e003d */
[----:B------:R-:W-:Y:S02]  /*8c60*/  IMAD.MOV.U32 R13, RZ, RZ, R66 ;  /* 0x000000ffff0d7224 */ /* 0x000fe400078e0042 */
[----:B------:R-:W-:Y:S02]  /*8c70*/  IMAD.MOV.U32 R16, RZ, RZ, R70 ;  /* 0x000000ffff107224 */ /* 0x000fe400078e0046 */
[----:B------:R-:W-:-:S07]  /*8c80*/  IMAD.WIDE R18, R69, 0x10, R12 ;  /* 0x0000001045127825 */ /* 0x000fce00078e020c */
.L_x_25:
[----:B------:R-:W-:Y:S01]  /*8c90*/  SHF.R.U32.HI R17, RZ, 0x1, R16 ;  /* 0x00000001ff117819 */ /* 0x000fe20000011610 */
[----:B------:R-:W-:-:S03]  /*8ca0*/  IMAD R58, R58, 0x41a7, RZ ;  /* 0x000041a73a3a7824 */ /* 0x000fc600078e02ff */
[----:B------:R-:W-:Y:S02]  /*8cb0*/  IADD3 R14, PT, PT, R16, 0x1, -R17 ;  /* 0x00000001100e7810 */ /* 0x000fe40007ffe811 */
[----:B------:R-:W-:Y:S02]  /*8cc0*/  LOP3.LUT R58, R58, 0x7fffffff, RZ, 0xc0, !PT ;  /* 0x7fffffff3a3a7812 */ /* 0x000fe400078ec0ff */
[----:B------:R-:W0:Y:S01]  /*8cd0*/  I2F.U32.RP R16, R14 ;  /* 0x0000000e00107306 */ /* 0x000e220000209000 */
[----:B------:R-:W-:-:S07]  /*8ce0*/  IMAD.MOV R12, RZ, RZ, -R14 ;  /* 0x000000ffff0c7224 */ /* 0x000fce00078e0a0e */
[----:B0-----:R-:W0:Y:S02]  /*8cf0*/  MUFU.RCP R16, R16 ;  /* 0x0000001000107308 */ /* 0x001e240000001000 */
[----:B0-----:R-:W-:-:S06]  /*8d00*/  VIADD R13, R16, 0xffffffe ;  /* 0x0ffffffe100d7836 */ /* 0x001fcc0000000000 */
[----:B------:R-:W0:Y:S02]  /*8d10*/  F2I.FTZ.U32.TRUNC.NTZ R13, R13 ;  /* 0x0000000d000d7305 */ /* 0x000e24000021f000 */
[----:B0-----:R-:W-:Y:S02]  /*8d20*/  IMAD R15, R12, R13, RZ ;  /* 0x0000000d0c0f7224 */ /* 0x001fe400078e02ff */
[----:B------:R-:W-:-:S04]  /*8d30*/  IMAD.MOV.U32 R12, RZ, RZ, RZ ;  /* 0x000000ffff0c7224 */ /* 0x000fc800078e00ff */
        /* <DEDUP_REMOVED lines=18> */
.L_x_83:
        /* <DEDUP_REMOVED lines=51> */
[----:B------:R-:W-:Y:S01]  /*9190*/  ISETP.NE.AND P0, PT, R28, RZ, PT ;  /* 0x000000ff1c00720c */ /* 0x000fe20003f05270 */
[----:B------:R-:W-:Y:S01]  /*91a0*/  IMAD.IADD R16, R13, 0x1, R16 ;  /* 0x000000010d107824 */ /* 0x000fe200078e0210 */
[----:B------:R-:W-:-:S04]  /*91b0*/  LOP3.LUT R28, R12, R17, R28, 0xfe, !PT ;  /* 0x000000110c1c7212 */ /* 0x000fc800078efe1c */
[----:B------:R-:W-:Y:S02]  /*91c0*/  SEL R16, R16, RZ, !P0 ;  /* 0x000000ff10107207 */ /* 0x000fe40004000000 */
[----:B------:R-:W-:-:S03]  /*91d0*/  ISETP.NE.U32.AND P0, PT, R14, 0x65, PT ;  /* 0x000000650e00780c */ /* 0x000fc60003f05070 */
[----:B------:R-:W-:Y:S01]  /*91e0*/  IMAD.IADD R26, R16, 0x1, R26 ;  /* 0x00000001101a7824 */ /* 0x000fe200078e021a */
[----:B------:R-:W-:-:S13]  /*91f0*/  ISETP.NE.AND.EX P0, PT, R15, RZ, PT, P0 ;  /* 0x000000ff0f00720c */ /* 0x000fda0003f05300 */
[----:B------:R-:W-:-:S13]  /*9200*/  VOTE.ALL P0, P0 ;  /* 0x0000000000ff7806 */ /* 0x000fda0000000000 */
.L_x_97:
[----:B------:R-:W-:Y:S05]  /*9210*/  @P0 BRA `(.L_x_27) ;  /* 0xfffffff800880947 */ /* 0x000fea000383ffff */
.L_x_23:
[----:B------:R-:W0:Y:S01]  /*9220*/  S2R R12, SR_TID.X ;  /* 0x00000000000c7919 */ /* 0x000e220000002100 */
[----:B------:R-:W-:Y:S01]  /*9230*/  BSSY.RECONVERGENT B0, `(.L_x_28) ;  /* 0x0000011000007945 */ /* 0x000fe20003800200 */
[----:B0-----:R-:W-:-:S13]  /*9240*/  ISETP.NE.AND P0, PT, R12, RZ, PT ;  /* 0x000000ff0c00720c */ /* 0x001fda0003f05270 */
[----:B------:R-:W-:Y:S05]  /*9250*/  @P0 BRA `(.L_x_29) ;  /* 0x0000000000380947 */ /* 0x000fea0003800000 */
        /* <DEDUP_REMOVED lines=14> */
.L_x_29:
[----:B------:R-:W-:Y:S05]  /*9340*/  BSYNC.RECONVERGENT B0 ;  /* 0x0000000000007941 */ /* 0x000fea0003800200 */
.L_x_28:
[----:B------:R-:W-:Y:S01]  /*9350*/  ISETP.NE.AND P0, PT, R3, RZ, PT ;  /* 0x000000ff0300720c */ /* 0x000fe20003f05270 */
[----:B------:R-:W-:-:S12]  /*9360*/  IMAD.MOV.U32 R29, RZ, RZ, R26 ;  /* 0x000000ffff1d7224 */ /* 0x000fd800078e001a */
[----:B-1----:R-:W0:Y:S01]  /*9370*/  @!P0 S2R R12, SR_CgaCtaId ;  /* 0x00000000000c8919 */ /* 0x002e220000008800 */
[----:B------:R-:W-:Y:S01]  /*9380*/  @!P0 MOV R3, 0x400 ;  /* 0x0000040000038802 */ /* 0x000fe20000000f00 */
[----:B------:R-:W-:Y:S02]  /*9390*/  @!P0 IMAD.MOV.U32 R57, RZ, RZ, R28 ;  /* 0x000000ffff398224 */ /* 0x000fe400078e001c */
[----:B------:R-:W-:Y:S01]  /*93a0*/  @!P0 IMAD.MOV.U32 R56, RZ, RZ, R26 ;  /* 0x000000ffff388224 */ /* 0x000fe200078e001a */
[----:B0-----:R-:W-:-:S05]  /*93b0*/  @!P0 LEA R3, R12, R3, 0x18 ;  /* 0x000000030c038211 */ /* 0x001fca00078ec0ff */
[----:B------:R0:W-:Y:S02]  /*93c0*/  @!P0 STS.64 [R3+0x40], R28 ;  /* 0x0000401c03008388 */ /* 0x0001e40000000a00 */
.L_x_19:
[----:B------:R-:W-:Y:S01]  /*93d0*/  P2R R18, PR, RZ, 0x8 ;  /* 0x00000008ff127803 */ /* 0x000fe20000000000 */
[----:B------:R-:W1:Y:S01]  /*93e0*/  S2R R58, SR_TID.X ;  /* 0x00000000003a7919 */ /* 0x000e620000002100 */
[----:B------:R-:W-:Y:S01]  /*93f0*/  LOP3.LUT P3, RZ, R11, 0x1000, RZ, 0xc0, !PT ;  /* 0x000010000bff7812 */ /* 0x000fe2000786c0ff */
[----:B------:R-:W-:Y:S05]  /*9400*/  WARPSYNC.ALL ;  /* 0x0000000000007948 */ /* 0x000fea0003800000 */
[----:B------:R-:W-:Y:S01]  /*9410*/  P2R R17, PR, RZ, 0x8 ;  /* 0x00000008ff117803 */ /* 0x000fe20000000000 */
[----:B------:R-:W-:Y:S01]  /*9420*/  IMAD.MOV.U32 R63, RZ, RZ, RZ ;  /* 0x000000ffff3f7224 */ /* 0x000fe200078e00ff */
[----:B------:R-:W-:-:S02]  /*9430*/  P2R R13, PR, RZ, 0x20 ;  /* 0x00000020ff0d7803 */ /* 0x000fc40000000000 */
[C---:B------:R-:W-:Y:S02]  /*9440*/  LOP3.LUT P3, RZ, R11.reuse, 0x800, RZ, 0xc0, !PT ;  /* 0x000008000bff7812 */ /* 0x040fe4000786c0ff */
[C---:B------:R-:W-:Y:S02]  /*9450*/  LOP3.LUT P5, RZ, R11.reuse, 0x400, RZ, 0xc0, !PT ;  /* 0x000004000bff7812 */ /* 0x040fe400078ac0ff */
[----:B------:R-:W-:Y:S02]  /*9460*/  P2R R16, PR, RZ, 0x8 ;  /* 0x00000008ff107803 */ /* 0x000fe40000000000 */
[----:B------:R-:W-:Y:S02]  /*9470*/  P2R R12, PR, RZ, 0x20 ;  /* 0x00000020ff0c7803 */ /* 0x000fe40000000000 */
[C---:B------:R-:W-:Y:S02]  /*9480*/  LOP3.LUT P3, RZ, R11.reuse, 0x80, RZ, 0xc0, !PT ;  /* 0x000000800bff7812 */ /* 0x040fe4000786c0ff */
[----:B------:R-:W-:-:S02]  /*9490*/  LOP3.LUT P5, RZ, R11, 0x100, RZ, 0xc0, !PT ;  /* 0x000001000bff7812 */ /* 0x000fc400078ac0ff */
[----:B------:R-:W-:Y:S02]  /*94a0*/  P2R R15, PR, RZ, 0x8 ;  /* 0x00000008ff0f7803 */ /* 0x000fe40000000000 */
[----:B0-----:R-:W-:Y:S02]  /*94b0*/  P2R R3, PR, RZ, 0x20 ;  /* 0x00000020ff037803 */ /* 0x001fe40000000000 */
[C---:B------:R-:W-:Y:S02]  /*94c0*/  LOP3.LUT P3, RZ, R11.reuse, 0x8, RZ, 0xc0, !PT ;  /* 0x000000080bff7812 */ /* 0x040fe4000786c0ff */
[----:B------:R-:W-:Y:S02]  /*94d0*/  LOP3.LUT P5, RZ, R11, 0x10, RZ, 0xc0, !PT ;  /* 0x000000100bff7812 */ /* 0x000fe400078ac0ff */
[----:B------:R-:W-:Y:S02]  /*94e0*/  SEL R64, RZ, 0x1, !P3 ;  /* 0x00000001ff407807 */ /* 0x000fe40005800000 */
[----:B------:R-:W-:-:S02]  /*94f0*/  SEL R20, RZ, 0x1, !P5 ;  /* 0x00000001ff147807 */ /* 0x000fc40006800000 */
[----:B------:R-:W-:Y:S02]  /*9500*/  ISETP.NE.AND P3, PT, R15, RZ, PT ;  /* 0x000000ff0f00720c */ /* 0x000fe40003f65270 */
[----:B------:R-:W-:Y:S02]  /*9510*/  ISETP.NE.AND P5, PT, R3, RZ, PT ;  /* 0x000000ff0300720c */ /* 0x000fe40003fa5270 */
[----:B------:R-:W-:Y:S02]  /*9520*/  SEL R23, RZ, 0x1, !P3 ;  /* 0x00000001ff177807 */ /* 0x000fe40005800000 */
[----:B------:R-:W-:Y:S02]  /*9530*/  P2R R14, PR, RZ, 0x10 ;  /* 0x00000010ff0e7803 */ /* 0x000fe40000000000 */
[----:B------:R-:W-:Y:S02]  /*9540*/  SEL R26, RZ, 0x1, !P5 ;  /* 0x00000001ff1a7807 */ /* 0x000fe40006800000 */
[----:B------:R-:W-:-:S02]  /*9550*/  ISETP.NE.AND P3, PT, R16, RZ, PT ;  /* 0x000000ff1000720c */ /* 0x000fc40003f65270 */
[C---:B------:R-:W-:Y:S02]  /*9560*/  LOP3.LUT P4, RZ, R11.reuse, 0x2000, RZ, 0xc0, !PT ;  /* 0x000020000bff7812 */ /* 0x040fe4000788c0ff */
[----:B------:R-:W-:Y:S02]  /*9570*/  ISETP.NE.AND P5, PT, R12, RZ, PT ;  /* 0x000000ff0c00720c */ /* 0x000fe40003fa5270 */
[----:B------:R-:W-:Y:S02]  /*9580*/  P2R R19, PR, RZ, 0x4 ;  /* 0x00000004ff137803 */ /* 0x000fe40000000000 */
[----:B------:R-:W-:Y:S02]  /*9590*/  SEL R28, RZ, 0x1, !P3 ;  /* 0x00000001ff1c7807 */ /* 0x000fe40005800000 */
[C---:B------:R-:W-:Y:S02]  /*95a0*/  LOP3.LUT P2, RZ, R11.reuse, 0x20, RZ, 0xc0, !PT ;  /* 0x000000200bff7812 */ /* 0x040fe4000784c0ff */
[----:B------:R-:W-:-:S02]  /*95b0*/  LOP3.LUT P0, RZ, R11, 0x4000, RZ, 0xc0, !PT ;  /* 0x000040000bff7812 */ /* 0x000fc4000780c0ff */
[----:B------:R-:W-:Y:S02]  /*95c0*/  SEL R27, RZ, 0x1, !P5 ;  /* 0x00000001ff1b7807 */ /* 0x000fe40006800000 */
[----:B------:R-:W-:Y:S02]  /*95d0*/  SEL R60, RZ, 0x1, !P4 ;  /* 0x00000001ff3c7807 */ /* 0x000fe40006000000 */
[----:B------:R-:W-:Y:S02]  /*95e0*/  ISETP.NE.AND P3, PT, R17, RZ, PT ;  /* 0x000000ff1100720c */ /* 0x000fe40003f65270 */
[C---:B------:R-:W-:Y:S02]  /*95f0*/  LOP3.LUT P1, RZ, R11.reuse, 0x200, RZ, 0xc0, !PT ;  /* 0x000002000bff7812 */ /* 0x040fe4000782c0ff */
[----:B------:R-:W-:Y:S02]  /*9600*/  LOP3.LUT P6, RZ, R11, 0x1, RZ, 0xc0, !PT ;  /* 0x000000010bff7812 */ /* 0x000fe400078cc0ff */
[----:B------:R-:W-:-:S02]  /*9610*/  ISETP.NE.AND P5, PT, R13, RZ, PT ;  /* 0x000000ff0d00720c */ /* 0x000fc40003fa5270 */
[----:B------:R-:W-:Y:S02]  /*9620*/  ISETP.NE.AND P4, PT, R14, RZ, PT ;  /* 0x000000ff0e00720c */ /* 0x000fe40003f85270 */
[----:B------:R-:W-:Y:S02]  /*9630*/  SEL R29, RZ, 0x1, !P3 ;  /* 0x00000001ff1d7807 */ /* 0x000fe40005800000 */
[----:B------:R-:W-:Y:S02]  /*9640*/  SEL R22, RZ, 0x1, !P2 ;  /* 0x00000001ff167807 */ /* 0x000fe40005000000 */
[----:B------:R-:W-:Y:S02]  /*9650*/  SEL R3, RZ, 0x1, !P0 ;  /* 0x00000001ff037807 */ /* 0x000fe40004000000 */
[----:B------:R-:W-:Y:S02]  /*9660*/  SEL R61, RZ, 0x1, !P5 ;  /* 0x00000001ff3d7807 */ /* 0x000fe40006800000 */
[----:B------:R-:W-:-:S02]  /*9670*/  SEL R66, RZ, 0x1, !P4 ;  /* 0x00000001ff427807 */ /* 0x000fc40006000000 */
[----:B------:R-:W-:Y:S02]  /*9680*/  SEL R65, RZ, 0x1, !P6 ;  /* 0x00000001ff417807 */ /* 0x000fe40007000000 */
[----:B------:R-:W-:Y:S02]  /*9690*/  ISETP.NE.AND P3, PT, R18, RZ, PT ;  /* 0x000000ff1200720c */ /* 0x000fe40003f65270 */
[----:B------:R-:W-:Y:S02]  /*96a0*/  ISETP.NE.AND P2, PT, R19, RZ, PT ;  /* 0x000000ff1300720c */ /* 0x000fe40003f45270 */
[----:B------:R-:W-:Y:S02]  /*96b0*/  SEL R62, RZ, 0x1, !P1 ;  /* 0x00000001ff3e7807 */ /* 0x000fe40004800000 */
[----:B-1----:R-:W-:Y:S01]  /*96c0*/  ISETP.NE.AND P0, PT, R58, RZ, PT ;  /* 0x000000ff3a00720c */ /* 0x002fe20003f05270 */
[----:B------:R-:W0:Y:S08]  /*96d0*/  S2UR UR16, SR_CgaCtaId ;  /* 0x00000000001079c3 */ /* 0x000e300000008800 */
[----:B------:R-:W-:Y:S01]  /*96e0*/  BAR.SYNC.DEFER_BLOCKING 0x0 ;  /* 0x0000000000007b1d */ /* 0x000fe20000010000 */
[----:B------:R-:W-:-:S02]  /*96f0*/  ISETP.NE.AND P1, PT, R57, RZ, PT ;  /* 0x000000ff3900720c */ /* 0x000fc40003f25270 */
[----:B------:R-:W-:Y:S02]  /*9700*/  P2R R12, PR, RZ, 0x40 ;  /* 0x00000040ff0c7803 */ /* 0x000fe40000000000 */
[----:B------:R-:W-:Y:S01]  /*9710*/  P2R R15, PR, RZ, 0x10 ;  /* 0x00000010ff0f7803 */ /* 0x000fe20000000000 */
[----:B------:R-:W-:Y:S01]  /*9720*/  UMOV UR15, 0x400 ;  /* 0x00000400000f7882 */ /* 0x000fe20000000000 */
[C---:B------:R-:W-:Y:S02]  /*9730*/  LOP3.LUT P6, RZ, R11.reuse, 0x80, RZ, 0xc0, !PT ;  /* 0x000000800bff7812 */ /* 0x040fe400078cc0ff */
[C---:B------:R-:W-:Y:S02]  /*9740*/  LOP3.LUT P4, RZ, R11.reuse, 0x200, RZ, 0xc0, !PT ;  /* 0x000002000bff7812 */ /* 0x040fe4000788c0ff */
[----:B------:R-:W-:Y:S02]  /*9750*/  P2R R13, PR, RZ, 0x40 ;  /* 0x00000040ff0d7803 */ /* 0x000fe40000000000 */
[----:B------:R-:W-:-:S02]  /*9760*/  LOP3.LUT P6, RZ, R11, 0x100, RZ, 0xc0, !PT ;  /* 0x000001000bff7812 */ /* 0x000fc400078cc0ff */
[----:B------:R-:W-:Y:S02]  /*9770*/  P2R R16, PR, RZ, 0x8 ;  /* 0x00000008ff107803 */ /* 0x000fe40000000000 */
[----:B------:R-:W-:Y:S02]  /*9780*/  P2R R14, PR, RZ, 0x40 ;  /* 0x00000040ff0e7803 */ /* 0x000fe40000000000 */
[C---:B------:R-:W-:Y:S02]  /*9790*/  LOP3.LUT P6, RZ, R11.reuse, 0x400, RZ, 0xc0, !PT ;  /* 0x000004000bff7812 */ /* 0x040fe400078cc0ff */
[----:B------:R-:W-:Y:S01]  /*97a0*/  P2R R17, PR, RZ, 0x4 ;  /* 0x00000004ff117803 */ /* 0x000fe20000000000 */
[----:B0-----:R-:W-:Y:S01]  /*97b0*/  ULEA UR15, UR16, UR15, 0x18 ;  /* 0x0000000f100f7291 */ /* 0x001fe2000f8ec0ff */
[----:B------:R-:W-:Y:S02]  /*97c0*/  P2R R18, PR, RZ, 0x40 ;  /* 0x00000040ff127803 */ /* 0x000fe40000000000 */
[----:B------:R-:W-:-:S02]  /*97d0*/  LOP3.LUT P6, RZ, R11, 0x2000, RZ, 0xc0, !PT ;  /* 0x000020000bff7812 */ /* 0x000fc400078cc0ff */
[C---:B------:R-:W-:Y:S02]  /*97e0*/  LOP3.LUT P3, RZ, R11.reuse, 0x20, RZ, 0xc0, !PT ;  /* 0x000000200bff7812 */ /* 0x040fe4000786c0ff */
[----:B------:R-:W-:Y:S02]  /*97f0*/  P2R R19, PR, RZ, 0x40 ;  /* 0x00000040ff137803 */ /* 0x000fe40000000000 */
[----:B------:R-:W0:Y:S01]  /*9800*/  LDS R58, [UR15+0x44] ;  /* 0x0000440fff3a7984 */ /* 0x000e220008000800 */
[C---:B------:R-:W-:Y:S02]  /*9810*/  LOP3.LUT P6, RZ, R11.reuse, 0x4000, RZ, 0xc0, !PT ;  /* 0x000040000bff7812 */ /* 0x040fe400078cc0ff */
[C---:B------:R-:W-:Y:S02]  /*9820*/  LOP3.LUT P2, RZ, R11.reuse, 0x10, RZ, 0xc0, !PT ;  /* 0x000000100bff7812 */ /* 0x040fe4000784c0ff */
[----:B0-----:R-:W-:Y:S02]  /*9830*/  SEL R58, R58, RZ, !P1 ;  /* 0x000000ff3a3a7207 */ /* 0x001fe40004800000 */
[----:B------:R-:W-:-:S02]  /*9840*/  LOP3.LUT P1, RZ, R11, 0x800, RZ, 0xc0, !PT ;  /* 0x000008000bff7812 */ /* 0x000fc4000782c0ff */
[----:B------:R-:W-:Y:S02]  /*9850*/  SEL R69, R58, RZ, P0 ;  /* 0x000000ff3a457207 */ /* 0x000fe40000000000 */
[----:B------:R-:W-:-:S03]  /*9860*/  LOP3.LUT P0, RZ, R11, 0x1000, RZ, 0xc0, !PT ;  /* 0x000010000bff7812 */ /* 0x000fc6000780c0ff */
[----:B------:R-:W-:-:S05]  /*9870*/  IMAD.IADD R69, R69, 0x1, R56 ;  /* 0x0000000145457824 */ /* 0x000fca00078e0238 */
[----:B------:R-:W-:Y:S02]  /*9880*/  SEL R57, R69, RZ, !P4 ;  /* 0x000000ff45397207 */ /* 0x000fe40006000000 */
[----:B------:R-:W-:-:S03]  /*9890*/  LOP3.LUT P4, RZ, R11, 0x40, RZ, 0xc0, !PT ;  /* 0x000000400bff7812 */ /* 0x000fc6000788c0ff */
[----:B------:R-:W-:-:S05]  /*98a0*/  IMAD.IADD R32, R32, 0x1, R57 ;  /* 0x0000000120207824 */ /* 0x000fca00078e0239 */
[----:B------:R-:W-:Y:S02]  /*98b0*/  SEL R56, R32, RZ, !P5 ;  /* 0x000000ff20387207 */ /* 0x000fe40006800000 */
[----:B------:R-:W-:-:S03]  /*98c0*/  LOP3.LUT P5, RZ, R11, 0x8, RZ, 0xc0, !PT ;  /* 0x000000080bff7812 */ /* 0x000fc600078ac0ff */
        /* <DEDUP_REMOVED lines=44> */
.L_x_18:
[----:B------:R-:W0:Y:S01]  /*9b90*/  S2R R56, SR_TID.X ;  /* 0x0000000000387919 */ /* 0x000e220000002100 */
[----:B------:R-:W-:Y:S01]  /*9ba0*/  ISETP.NE.U32.AND P6, PT, R62, RZ, PT ;  /* 0x000000ff3e00720c */ /* 0x000fe20003fc5070 */
[----:B------:R-:W1:Y:S01]  /*9bb0*/  LDCU UR16, c[0x0][0x3b0] ;  /* 0x00007600ff1077ac */ /* 0x000e620008000800 */
[----:B------:R-:W-:Y:S01]  /*9bc0*/  ISETP.NE.U32.AND P5, PT, R61, RZ, PT ;  /* 0x000000ff3d00720c */ /* 0x000fe20003fa5070 */
[----:B------:R-:W-:Y:S01]  /*9bd0*/  IMAD.IADD R50, R50, 0x1, R11 ;  /* 0x0000000132327824 */ /* 0x000fe200078e020b */
[----:B------:R-:W-:Y:S01]  /*9be0*/  BAR.SYNC.DEFER_BLOCKING 0x0 ;  /* 0x0000000000007b1d */ /* 0x000fe20000010000 */
[----:B------:R-:W-:Y:S02]  /*9bf0*/  ISETP.NE.U32.AND P0, PT, R3, RZ, PT ;  /* 0x000000ff0300720c */ /* 0x000fe40003f05070 */
[----:B------:R-:W-:Y:S02]  /*9c00*/  ISETP.NE.U32.AND P1, PT, R60, RZ, PT ;  /* 0x000000ff3c00720c */ /* 0x000fe40003f25070 */
[----:B------:R-:W-:-:S02]  /*9c10*/  ISETP.NE.U32.AND P3, PT, R29, RZ, PT ;  /* 0x000000ff1d00720c */ /* 0x000fc40003f65070 */
[----:B------:R-:W-:Y:S01]  /*9c20*/  ISETP.NE.U32.AND P2, PT, R28, RZ, PT ;  /* 0x000000ff1c00720c */ /* 0x000fe20003f45070 */
[----:B------:R-:W2:Y:S01]  /*9c30*/  S2R R60, SR_CTAID.X ;  /* 0x00000000003c7919 */ /* 0x000ea20000002500 */
[----:B------:R-:W-:Y:S02]  /*9c40*/  ISETP.NE.AND.EX P6, PT, R63, RZ, PT, P6 ;  /* 0x000000ff3f00720c */ /* 0x000fe40003fc5360 */
[----:B------:R-:W-:Y:S02]  /*9c50*/  ISETP.NE.AND.EX P5, PT, RZ, UR14, PT, P5 ;  /* 0x0000000eff007c0c */ /* 0x000fe4000bfa5350 */
[----:B------:R-:W-:Y:S02]  /*9c60*/  ISETP.NE.AND.EX P0, PT, RZ, UR4, PT, P0 ;  /* 0x00000004ff007c0c */ /* 0x000fe4000bf05300 */
[----:B------:R-:W-:Y:S02]  /*9c70*/  ISETP.NE.AND.EX P1, PT, RZ, UR14, PT, P1 ;  /* 0x0000000eff007c0c */ /* 0x000fe4000bf25310 */
[----:B------:R-:W-:-:S02]  /*9c80*/  ISETP.NE.AND.EX P3, PT, RZ, UR14, PT, P3 ;  /* 0x0000000eff007c0c */ /* 0x000fc4000bf65330 */
[----:B------:R-:W-:Y:S02]  /*9c90*/  ISETP.NE.AND.EX P2, PT, RZ, UR14, PT, P2 ;  /* 0x0000000eff007c0c */ /* 0x000fe4000bf45320 */
[----:B------:R-:W-:Y:S02]  /*9ca0*/  ISETP.NE.U32.AND P4, PT, R27, RZ, PT ;  /* 0x000000ff1b00720c */ /* 0x000fe40003f85070 */
[----:B------:R-:W-:Y:S02]  /*9cb0*/  SEL R12, R69, RZ, !P6 ;  /* 0x000000ff450c7207 */ /* 0x000fe40007000000 */
[----:B------:R-:W-:Y:S02]  /*9cc0*/  SEL R13, R32, RZ, !P5 ;  /* 0x000000ff200d7207 */ /* 0x000fe40006800000 */
[----:B------:R-:W-:Y:S01]  /*9cd0*/  SEL R14, R33, RZ, !P0 ;  /* 0x000000ff210e7207 */ /* 0x000fe20004000000 */
[----:B-1----:R-:W-:Y:S01]  /*9ce0*/  VIADD R12, R12, UR16 ;  /* 0x000000100c0c7c36 */ /* 0x002fe20008000000 */
[----:B------:R-:W-:Y:S01]  /*9cf0*/  SEL R15, R34, RZ, !P1 ;  /* 0x000000ff220f7207 */ /* 0x000fe20004800000 */
[----:B------:R-:W-:Y:S01]  /*9d00*/  VIADD R13, R13, UR16 ;  /* 0x000000100d0d7c36 */ /* 0x000fe20008000000 */
[----:B------:R-:W-:Y:S01]  /*9d10*/  SEL R16, R35, RZ, !P3 ;  /* 0x000000ff23107207 */ /* 0x000fe20005800000 */
[----:B------:R-:W-:Y:S01]  /*9d20*/  VIADD R14, R14, UR16 ;  /* 0x000000100e0e7c36 */ /* 0x000fe20008000000 */
[----:B------:R-:W-:Y:S01]  /*9d30*/  SEL R17, R36, RZ, !P2 ;  /* 0x000000ff24117207 */ /* 0x000fe20005000000 */
[----:B------:R-:W-:Y:S01]  /*9d40*/  VIADD R15, R15, UR16 ;  /* 0x000000100f0f7c36 */ /* 0x000fe20008000000 */
[----:B------:R-:W-:Y:S01]  /*9d50*/  ISETP.NE.U32.AND P6, PT, R26, RZ, PT ;  /* 0x000000ff1a00720c */ /* 0x000fe20003fc5070 */
[----:B------:R-:W-:Y:S01]  /*9d60*/  VIADD R16, R16, UR16 ;  /* 0x0000001010107c36 */ /* 0x000fe20008000000 */
[----:B------:R-:W-:Y:S01]  /*9d70*/  ISETP.NE.U32.AND P5, PT, R23, RZ, PT ;  /* 0x000000ff1700720c */ /* 0x000fe20003fa5070 */
[----:B------:R-:W-:Y:S01]  /*9d80*/  VIADD R17, R17, UR16 ;  /* 0x0000001011117c36 */ /* 0x000fe20008000000 */
[----:B------:R-:W-:Y:S01]  /*9d90*/  ISETP.NE.U32.AND P0, PT, R24, RZ, PT ;  /* 0x000000ff1800720c */ /* 0x000fe20003f05070 */
[----:B------:R1:W-:Y:S01]  /*9da0*/  STS.128 [R0], R12 ;  /* 0x0000000c00007388 */ /* 0x0003e20000000c00 */
[----:B------:R-:W-:Y:S01]  /*9db0*/  ISETP.NE.U32.AND P1, PT, R22, RZ, PT ;  /* 0x000000ff1600720c */ /* 0x000fe20003f25070 */
[----:B--2---:R-:W-:Y:S01]  /*9dc0*/  IMAD.WIDE.U32 R60, R60, 0x1180, RZ ;  /* 0x000011803c3c7825 */ /* 0x004fe200078e00ff */
[----:B------:R-:W-:-:S02]  /*9dd0*/  ISETP.NE.U32.AND P3, PT, R20, RZ, PT ;  /* 0x000000ff1400720c */ /* 0x000fc40003f65070 */
[----:B------:R-:W-:Y:S02]  /*9de0*/  ISETP.NE.U32.AND P2, PT, R64, RZ, PT ;  /* 0x000000ff4000720c */ /* 0x000fe40003f45070 */
[----:B------:R-:W-:Y:S02]  /*9df0*/  ISETP.NE.AND.EX P4, PT, RZ, UR13, PT, P4 ;  /* 0x0000000dff007c0c */ /* 0x000fe4000bf85340 */
[----:B------:R-:W-:Y:S02]  /*9e00*/  ISETP.NE.AND.EX P6, PT, RZ, UR12, PT, P6 ;  /* 0x0000000cff007c0c */ /* 0x000fe4000bfc5360 */
[----:B------:R-:W-:Y:S02]  /*9e10*/  ISETP.NE.AND.EX P5, PT, RZ, UR14, PT, P5 ;  /* 0x0000000eff007c0c */ /* 0x000fe4000bfa5350 */
[----:B------:R-:W-:Y:S02]  /*9e20*/  ISETP.NE.AND.EX P0, PT, RZ, UR11, PT, P0 ;  /* 0x0000000bff007c0c */ /* 0x000fe4000bf05300 */
[----:B------:R-:W-:-:S02]  /*9e30*/  ISETP.NE.AND.EX P1, PT, RZ, UR14, PT, P1 ;  /* 0x0000000eff007c0c */ /* 0x000fc4000bf25310 */
[----:B------:R-:W-:Y:S02]  /*9e40*/  ISETP.NE.AND.EX P3, PT, RZ, UR10, PT, P3 ;  /* 0x0000000aff007c0c */ /* 0x000fe4000bf65330 */
[----:B------:R-:W-:Y:S02]  /*9e50*/  ISETP.NE.AND.EX P2, PT, RZ, UR14, PT, P2 ;  /* 0x0000000eff007c0c */ /* 0x000fe4000bf45320 */
[----:B------:R-:W-:Y:S02]  /*9e60*/  SEL R18, R37, RZ, !P4 ;  /* 0x000000ff25127207 */ /* 0x000fe40006000000 */
[----:B------:R-:W-:Y:S02]  /*9e70*/  ISETP.NE.U32.AND P4, PT, R25, RZ, PT ;  /* 0x000000ff1900720c */ /* 0x000fe40003f85070 */
[----:B------:R-:W-:Y:S01]  /*9e80*/  SEL R19, R38, RZ, !P6 ;  /* 0x000000ff26137207 */ /* 0x000fe20007000000 */
[----:B------:R-:W-:Y:S01]  /*9e90*/  VIADD R18, R18, UR16 ;  /* 0x0000001012127c36 */ /* 0x000fe20008000000 */
[----:B------:R-:W-:-:S02]  /*9ea0*/  SEL R20, R39, RZ, !P5 ;  /* 0x000000ff27147207 */ /* 0x000fc40006800000 */
[----:B------:R-:W-:Y:S01]  /*9eb0*/  SEL R40, R40, RZ, !P0 ;  /* 0x000000ff28287207 */ /* 0x000fe20004000000 */
[----:B------:R-:W-:Y:S01]  /*9ec0*/  VIADD R19, R19, UR16 ;  /* 0x0000001013137c36 */ /* 0x000fe20008000000 */
[----:B------:R-:W-:Y:S01]  /*9ed0*/  SEL R22, R41, RZ, !P1 ;  /* 0x000000ff29167207 */ /* 0x000fe20004800000 */
[----:B------:R-:W-:Y:S01]  /*9ee0*/  VIADD R20, R20, UR16 ;  /* 0x0000001014147c36 */ /* 0x000fe20008000000 */
[----:B------:R-:W-:Y:S02]  /*9ef0*/  SEL R23, R42, RZ, !P3 ;  /* 0x000000ff2a177207 */ /* 0x000fe40005800000 */
[----:B------:R-:W-:Y:S01]  /*9f00*/  SEL R24, R43, RZ, !P2 ;  /* 0x000000ff2b187207 */ /* 0x000fe20005000000 */
[----:B------:R-:W-:Y:S01]  /*9f10*/  VIADD R22, R22, UR16 ;  /* 0x0000001016167c36 */ /* 0x000fe20008000000 */
[----:B------:R-:W-:Y:S01]  /*9f20*/  ISETP.NE.U32.AND P6, PT, R30, RZ, PT ;  /* 0x000000ff1e00720c */ /* 0x000fe20003fc5070 */
[----:B------:R-:W-:Y:S01]  /*9f30*/  VIADD R23, R23, UR16 ;  /* 0x0000001017177c36 */ /* 0x000fe20008000000 */
[----:B------:R-:W-:Y:S01]  /*9f40*/  ISETP.NE.U32.AND P5, PT, R65, RZ, PT ;  /* 0x000000ff4100720c */ /* 0x000fe20003fa5070 */
[----:B------:R-:W-:Y:S01]  /*9f50*/  VIADD R24, R24, UR16 ;  /* 0x0000001018187c36 */ /* 0x000fe20008000000 */
[----:B------:R-:W-:Y:S01]  /*9f60*/  ISETP.NE.U32.AND P0, PT, R66, RZ, PT ;  /* 0x000000ff4200720c */ /* 0x000fe20003f05070 */
[----:B------:R-:W-:Y:S01]  /*9f70*/  STS.128 [R0+0x10], R16 ;  /* 0x0000101000007388 */ /* 0x000fe20000000c00 */
[----:B------:R-:W-:-:S02]  /*9f80*/  ISETP.NE.U32.AND P1, PT, R31, RZ, PT ;  /* 0x000000ff1f00720c */ /* 0x000fc40003f25070 */
[----:B------:R-:W-:Y:S02]  /*9f90*/  ISETP.NE.U32.AND P3, PT, R51, RZ, PT ;  /* 0x000000ff3300720c */ /* 0x000fe40003f65070 */
[----:B------:R-:W-:Y:S01]  /*9fa0*/  ISETP.NE.U32.AND P2, PT, R21, RZ, PT ;  /* 0x000000ff1500720c */ /* 0x000fe20003f45070 */
[----:B------:R-:W-:Y:S01]  /*9fb0*/  VIADD R21, R40, UR16 ;  /* 0x0000001028157c36 */ /* 0x000fe20008000000 */
[----:B------:R-:W-:Y:S02]  /*9fc0*/  ISETP.NE.AND.EX P4, PT, RZ, UR9, PT, P4 ;  /* 0x00000009ff007c0c */ /* 0x000fe4000bf85340 */
[----:B------:R-:W-:Y:S02]  /*9fd0*/  ISETP.NE.AND.EX P6, PT, RZ, UR8, PT, P6 ;  /* 0x00000008ff007c0c */ /* 0x000fe4000bfc5360 */
[----:B------:R-:W-:Y:S01]  /*9fe0*/  ISETP.NE.AND.EX P5, PT, RZ, UR14, PT, P5 ;  /* 0x0000000eff007c0c */ /* 0x000fe2000bfa5350 */
[----:B------:R-:W-:Y:S01]  /*9ff0*/  STS.128 [R0+0x20], R20 ;  /* 0x0000201400007388 */ /* 0x000fe20000000c00 */
[----:B------:R-:W-:-:S02]  /*a000*/  ISETP.NE.AND.EX P0, PT, RZ, UR14, PT, P0 ;  /* 0x0000000eff007c0c */ /* 0x000fc4000bf05300 */
[----:B------:R-:W-:Y:S02]  /*a010*/  ISETP.NE.AND.EX P1, PT, RZ, UR7, PT, P1 ;  /* 0x00000007ff007c0c */ /* 0x000fe4000bf25310 */
[----:B------:R-:W-:Y:S02]  /*a020*/  ISETP.NE.AND.EX P3, PT, RZ, UR6, PT, P3 ;  /* 0x00000006ff007c0c */ /* 0x000fe4000bf65330 */
[----:B------:R-:W-:Y:S02]  /*a030*/  ISETP.NE.AND.EX P2, PT, RZ, UR5, PT, P2 ;  /* 0x00000005ff007c0c */ /* 0x000fe4000bf45320 */
[----:B------:R-:W-:Y:S02]  /*a040*/  SEL R25, R44, RZ, !P4 ;  /* 0x000000ff2c197207 */ /* 0x000fe40006000000 */
[----:B0-----:R-:W-:Y:S02]  /*a050*/  ISETP.NE.AND P4, PT, R56, RZ, PT ;  /* 0x000000ff3800720c */ /* 0x001fe40003f85270 */
[----:B------:R-:W-:Y:S01]  /*a060*/  SEL R26, R45, RZ, !P6 ;  /* 0x000000ff2d1a7207 */ /* 0x000fe20007000000 */
[----:B------:R-:W-:Y:S01]  /*a070*/  VIADD R25, R25, UR16 ;  /* 0x0000001019197c36 */ /* 0x000fe20008000000 */
[----:B------:R-:W-:-:S02]  /*a080*/  SEL R27, R46, RZ, !P5 ;  /* 0x000000ff2e1b7207 */ /* 0x000fc40006800000 */
        /* <DEDUP_REMOVED lines=9> */
[----:B------:R-:W-:Y:S01]  /*a120*/  VIADD R30, R30, UR16 ;  /* 0x000000101e1e7c36 */ /* 0x000fe20008000000 */
[----:B------:R-:W-:Y:S01]  /*a130*/  IADD3 R11, P0, PT, R60, R10, RZ ;  /* 0x0000000a3c0b7210 */ /* 0x000fe20007f1e0ff */
[----:B------:R-:W-:Y:S01]  /*a140*/  VIADD R31, R31, UR16 ;  /* 0x000000101f1f7c36 */ /* 0x000fe20008000000 */
[----:B------:R-:W0:Y:S01]  /*a150*/  LDCU.64 UR16, c[0x0][0x398] ;  /* 0x00007300ff1077ac */ /* 0x000e220008000a00 */
[----:B------:R-:W-:-:S02]  /*a160*/  LOP3.LUT R34, R56, 0x1f, RZ, 0xc0, !PT ;  /* 0x0000001f38227812 */ /* 0x000fc400078ec0ff */
[----:B-1----:R-:W-:Y:S01]  /*a170*/  IMAD.X R12, RZ, RZ, R61, P0 ;  /* 0x000000ffff0c7224 */ /* 0x002fe200000e063d */
[----:B------:R-:W-:Y:S01]  /*a180*/  STS.128 [R0+0x40], R28 ;  /* 0x0000401c00007388 */ /* 0x000fe20000000c00 */
[----:B------:R-:W-:-:S03]  /*a190*/  NOP ;  /* 0x0000000000007918 */ /* 0x000fc60000000000 */
[----:B------:R-:W-:Y:S01]  /*a1a0*/  LDS R3, [R2] ;  /* 0x0000000002037984 */ /* 0x000fe20000000800 */
[----:B------:R-:W-:-:S03]  /*a1b0*/  LOP3.LUT R32, R56, 0x3e0, RZ, 0xc0, !PT ;  /* 0x000003e038207812 */ /* 0x000fc600078ec0ff */
[----:B------:R-:W-:Y:S02]  /*a1c0*/  LDS R33, [R2+0x80] ;  /* 0x0000800002217984 */ /* 0x000fe40000000800 */
[----:B------:R-:W-:Y:S02]  /*a1d0*/  IMAD R32, R32, 0x14, R34 ;  /* 0x0000001420207824 */ /* 0x000fe400078e0222 */
[----:B------:R-:W-:Y:S02]  /*a1e0*/  LDS R35, [R2+0x100] ;  /* 0x0001000002237984 */ /* 0x000fe40000000800 */
[----:B------:R-:W-:Y:S02]  /*a1f0*/  VIADD R32, R32, 0x1a0 ;  /* 0x000001a020207836 */ /* 0x000fe40000000000 */
[----:B------:R-:W-:Y:S04]  /*a200*/  LDS R37, [R2+0x180] ;  /* 0x0001800002257984 */ /* 0x000fe80000000800 */
        /* <DEDUP_REMOVED lines=16> */
[----:B------:R-:W-:Y:S01]  /*a310*/  @!P4 STS [UR15+0x4600], R52 ;  /* 0x00460034ff00c988 */ /* 0x000fe2000800080f */
[----:B------:R-:W-:Y:S06]  /*a320*/  BAR.SYNC.DEFER_BLOCKING 0x0 ;  /* 0x0000000000007b1d */ /* 0x000fec0000010000 */
[----:B------:R-:W1:Y:S02]  /*a330*/  LDS R0, [UR15+0x4600] ;  /* 0x0046000fff007984 */ /* 0x000e640008000800 */
[----:B-1----:R-:W-:-:S02]  /*a340*/  ISETP.GE.AND P5, PT, R10, R0, PT ;  /* 0x000000000a00720c */ /* 0x002fc40003fa6270 */
[----:B0-----:R-:W-:Y:S02]  /*a350*/  LEA R10, P0, R11, UR16, 0x2 ;  /* 0x000000100b0a7c11 */ /* 0x001fe4000f8010ff */
[-C--:B------:R-:W-:Y:S02]  /*a360*/  ISETP.GE.AND P4, PT, R68, R0.reuse, PT ;  /* 0x000000004400720c */ /* 0x080fe40003f86270 */
[-C--:B------:R-:W-:Y:S02]  /*a370*/  ISETP.GE.AND P3, PT, R67, R0.reuse, PT ;  /* 0x000000004300720c */ /* 0x080fe40003f66270 */
[-C--:B------:R-:W-:Y:S02]  /*a380*/  ISETP.GE.AND P2, PT, R59, R0.reuse, PT ;  /* 0x000000003b00720c */ /* 0x080fe40003f46270 */
[----:B------:R-:W-:Y:S02]  /*a390*/  LEA.HI.X R11, R11, UR17, R12, 0x2, P0 ;  /* 0x000000110b0b7c11 */ /* 0x000fe400080f140c */
[----:B------:R-:W-:-:S02]  /*a3a0*/  ISETP.GE.AND P1, PT, R55, R0, PT ;  /* 0x000000003700720c */ /* 0x000fc40003f26270 */
[-C--:B------:R-:W-:Y:S01]  /*a3b0*/  ISETP.GE.AND P0, PT, R54, R0.reuse, PT ;  /* 0x000000003600720c */ /* 0x080fe20003f06270 */
[----:B------:R0:W-:Y:S01]  /*a3c0*/  @!P5 STG.E desc[UR18][R10.64], R3 ;  /* 0x000000030a00d986 */ /* 0x0001e2000c101912 */
[-C--:B------:R-:W-:Y:S02]  /*a3d0*/  ISETP.GE.AND P6, PT, R53, R0.reuse, PT ;  /* 0x000000003500720c */ /* 0x080fe40003fc6270 */
[-C--:B------:R-:W-:Y:S01]  /*a3e0*/  ISETP.GE.AND P5, PT, R9, R0.reuse, PT ;  /* 0x000000000900720c */ /* 0x080fe20003fa6270 */
[----:B------:R0:W-:Y:S01]  /*a3f0*/  @!P4 STG.E desc[UR18][R10.64+0x80], R33 ;  /* 0x000080210a00c986 */ /* 0x0001e2000c101912 */
[----:B------:R-:W-:-:S03]  /*a400*/  ISETP.GE.AND P4, PT, R8, R0, PT ;  /* 0x000000000800720c */ /* 0x000fc60003f86270 */
        /* <DEDUP_REMOVED lines=22> */
[----:B------:R0:W-:Y:S04]  /*a570*/  @!P6 STG.E desc[UR18][R10.64+0x680], R29 ;  /* 0x0006801d0a00e986 */ /* 0x0001e8000c101912 */
[----:B------:R0:W-:Y:S04]  /*a580*/  @!P5 STG.E desc[UR18][R10.64+0x700], R31 ;  /* 0x0007001f0a00d986 */ /* 0x0001e8000c101912 */
[----:B------:R0:W-:Y:S04]  /*a590*/  @!P4 STG.E desc[UR18][R10.64+0x780], R41 ;  /* 0x000780290a00c986 */ /* 0x0001e8000c101912 */
[----:B------:R0:W-:Y:S04]  /*a5a0*/  @!P3 STG.E desc[UR18][R10.64+0x800], R43 ;  /* 0x0008002b0a00b986 */ /* 0x0001e8000c101912 */
[----:B------:R0:W-:Y:S04]  /*a5b0*/  @!P2 STG.E desc[UR18][R10.64+0x880], R45 ;  /* 0x0008802d0a00a986 */ /* 0x0001e8000c101912 */
[----:B------:R0:W-:Y:S01]  /*a5c0*/  @!P1 STG.E desc[UR18][R10.64+0x900], R47 ;  /* 0x0009002f0a009986 */ /* 0x0001e2000c101912 */
[----:B------:R-:W-:Y:S05]  /*a5d0*/  @P0 EXIT ;  /* 0x000000000000094d */ /* 0x000fea0003800000 */
[----:B------:R-:W-:Y:S01]  /*a5e0*/  STG.E desc[UR18][R10.64+0x980], R49 ;  /* 0x000980310a007986 */ /* 0x000fe2000c101912 */
[----:B------:R-:W-:Y:S05]  /*a5f0*/  EXIT ;  /* 0x000000000000794d */ /* 0x000fea0003800000 */
.L_x_5:
[----:B------:R-:W-:Y:S01]  /*a600*/  BSSY B1, `(.L_x_30) ;  /* 0x0000006000017945 */ /* 0x000fe20003800000 */
[----:B------:R-:W-:Y:S01]  /*a610*/  PLOP3.LUT P1, PT, P1, PT, PT, 0x8, 0x80 ;  /* 0x000000000080781c */ /* 0x000fe20000f2e170 */
[----:B------:R-:W-:-:S12]  /*a620*/  IMAD.MOV.U32 R16, RZ, RZ, -0x1 ;  /* 0xffffffffff107424 */ /* 0x000fd800078e00ff */
[----:B------:R-:W-:Y:S05]  /*a630*/  WARPSYNC.COLLECTIVE R16, `(.L_x_31) ;  /* 0x0000000010087348 */ /* 0x000fea0003c00000 */
[----:B------:R-:W-:Y:S01]  /*a640*/  VOTE.ANY P1, P1 ;  /* 0x0000000000ff7806 */ /* 0x000fe20000820100 */
[----:B------:R-:W-:-:S12]  /*a650*/  ENDCOLLECTIVE ;  /* 0x000000000000791b */ /* 0x000fd80003800000 */
.L_x_31:
[----:B------:R-:W-:Y:S05]  /*a660*/  BSYNC B1 ;  /* 0x0000000000017941 */ /* 0x000fea0003800000 */
.L_x_30:
[----:B------:R-:W-:Y:S05]  /*a670*/  BRA `(.L_x_32) ;  /* 0xffffff8400bc7947 */ /* 0x000fea000383ffff */
.L_x_7:
[----:B------:R-:W0:Y:S01]  /*a680*/  S2R R72, SR_GEMASK ;  /* 0x0000000000487919 */ /* 0x000e220000003c00 */
[----:B------:R-:W-:Y:S01]  /*a690*/  BSSY B1, `(.L_x_33) ;  /* 0x0000006000017945 */ /* 0x000fe20003800000 */
[----:B------:R-:W-:Y:S01]  /*a6a0*/  PLOP3.LUT P1, PT, P1, PT, PT, 0x8, 0x80 ;  /* 0x000000000080781c */ /* 0x000fe20000f2e170 */
[----:B------:R-:W-:-:S12]  /*a6b0*/  IMAD.MOV.U32 R16, RZ, RZ, -0x1 ;  /* 0xffffffffff107424 */ /* 0x000fd800078e00ff */
[----:B0-----:R-:W-:Y:S05]  /*a6c0*/  WARPSYNC.COLLECTIVE R16, `(.L_x_34) ;  /* 0x0000000010087348 */ /* 0x001fea0003c00000 */
[----:B------:R-:W-:Y:S01]  /*a6d0*/  VOTE.ANY R16, PT, P1 ;  /* 0x0000000000107806 */ /* 0x000fe200008e0100 */
[----:B0-----:R-:W-:Y:S06]  /*a6e0*/  ENDCOLLECTIVE ;  /* 0x000000000000791b */ /* 0x001fec0003800000 */
.L_x_34:
[----:B------:R-:W-:Y:S05]  /*a6f0*/  BSYNC B1 ;  /* 0x0000000000017941 */ /* 0x000fea0003800000 */
.L_x_33:
[----:B------:R-:W-:Y:S01]  /*a700*/  LOP3.LUT R16, R16, 0x80000000, R72, 0xec, !PT ;  /* 0x8000000010107812 */ /* 0x000fe200078eec48 */
[----:B------:R-:W-:Y:S01]  /*a710*/  IMAD.MOV.U32 R18, RZ, RZ, 0x1 ;  /* 0x00000001ff127424 */ /* 0x000fe200078e00ff */
[----:B------:R-:W-:-:S03]  /*a720*/  ISETP.NE.AND P2, PT, R8, RZ, PT ;  /* 0x000000ff0800720c */ /* 0x000fc60003f45270 */
[----:B------:R-:W-:-:S05]  /*a730*/  VIADD R17, R16, 0xffffffff ;  /* 0xffffffff10117836 */ /* 0x000fca0000000000 */
[----:B------:R-:W-:Y:S01]  /*a740*/  LOP3.LUT R62, R16, R17, RZ, 0xc, !PT ;  /* 0x00000011103e7212 */ /* 0x000fe200078e0cff */
[----:B------:R-:W-:Y:S02]  /*a750*/  IMAD.MOV.U32 R17, RZ, RZ, R8 ;  /* 0x000000ffff117224 */ /* 0x000fe400078e0008 */
[----:B------:R-:W-:Y:S01]  /*a760*/  IMAD.MOV.U32 R16, RZ, RZ, -0x1 ;  /* 0xffffffffff107424 */ /* 0x000fe200078e00ff */
[----:B------:R0:W1:Y:S02]  /*a770*/  POPC R19, R62 ;  /* 0x0000003e00137309 */ /* 0x0000640000000000 */
[----:B0-----:R-:W-:-:S07]  /*a780*/  VIADD R62, R22, 0x2 ;  /* 0x00000002163e7836 */ /* 0x001fce0000000000 */
[----:B-1----:R-:W-:Y:S05]  /*a790*/  WARPSYNC.COLLECTIVE R16, `(.L_x_35) ;  /* 0x0000000010087348 */ /* 0x002fea0003c00000 */
[----:B-1----:R0:W1:Y:S02]  /*a7a0*/  SHFL.DOWN P1, R20, R17, R18, R19 ;  /* 0x0800001211147389 */ /* 0x0020640000020013 */
[----:B01----:R-:W-:Y:S05]  /*a7b0*/  ENDCOLLECTIVE ;  /* 0x000000000000791b */ /* 0x003fea0003800000 */
.L_x_35:
[----:B------:R-:W-:Y:S02]  /*a7c0*/  IMAD.MOV.U32 R17, RZ, RZ, R9 ;  /* 0x000000ffff117224 */ /* 0x000fe400078e0009 */
[----:B------:R-:W-:-:S07]  /*a7d0*/  IMAD.MOV.U32 R58, RZ, RZ, R20 ;  /* 0x000000ffff3a7224 */ /* 0x000fce00078e0014 */
[----:B------:R-:W-:Y:S05]  /*a7e0*/  WARPSYNC.COLLECTIVE R16, `(.L_x_36) ;  /* 0x0000000010087348 */ /* 0x000fea0003c00000 */
[----:B------:R0:W1:Y:S02]  /*a7f0*/  SHFL.DOWN P1, R20, R17, R18, R19 ;  /* 0x0800001211147389 */ /* 0x0000640000020013 */
[----:B01----:R-:W-:Y:S05]  /*a800*/  ENDCOLLECTIVE ;  /* 0x000000000000791b */ /* 0x003fea0003800000 */
.L_x_36:
[----:B------:R-:W-:Y:S01]  /*a810*/  IMAD.MOV.U32 R18, RZ, RZ, 0x2 ;  /* 0x00000002ff127424 */ /* 0x000fe200078e00ff */
[----:B------:R-:W-:Y:S02]  /*a820*/  ISETP.GE.AND P1, PT, R22, R19, PT ;  /* 0x000000131600720c */ /* 0x000fe40003f26270 */
[----:B------:R-:W-:Y:S02]  /*a830*/  SEL R20, R20, RZ, !P2 ;  /* 0x000000ff14147207 */ /* 0x000fe40005000000 */
[----:B------:R-:W-:Y:S02]  /*a840*/  SEL R63, R58, RZ, !P1 ;  /* 0x000000ff3a3f7207 */ /* 0x000fe40004800000 */
[----:B------:R-:W-:Y:S02]  /*a850*/  SEL R65, R20, RZ, !P1 ;  /* 0x000000ff14417207 */ /* 0x000fe40004800000 */
[----:B------:R-:W-:-:S03]  /*a860*/  LOP3.LUT P2, R58, R63, RZ, R8, 0xfa, !PT ;  /* 0x000000ff3f3a7212 */ /* 0x000fc6000784fa08 */
[----:B------:R-:W-:Y:S02]  /*a870*/  IMAD.IADD R64, R9, 0x1, R65 ;  /* 0x0000000109407824 */ /* 0x000fe400078e0241 */
[----:B------:R-:W-:-:S08]  /*a880*/  IMAD.MOV.U32 R17, RZ, RZ, R58 ;  /* 0x000000ffff117224 */ /* 0x000fd000078e003a */
[----:B------:R-:W-:Y:S05]  /*a890*/  WARPSYNC.COLLECTIVE R16, `(.L_x_37) ;  /* 0x0000000010087348 */ /* 0x000fea0003c00000 */
[----:B------:R0:W1:Y:S02]  /*a8a0*/  SHFL.DOWN P1, R20, R17, R18, R19 ;  /* 0x0800001211147389 */ /* 0x0000640000020013 */
[----:B01----:R-:W-:Y:S05]  /*a8b0*/  ENDCOLLECTIVE ;  /* 0x000000000000791b */ /* 0x003fea0003800000 */
.L_x_37:
[----:B------:R-:W-:Y:S02]  /*a8c0*/  IMAD.MOV.U32 R17, RZ, RZ, R64 ;  /* 0x000000ffff117224 */ /* 0x000fe400078e0040 */
[----:B------:R-:W-:-:S07]  /*a8d0*/  IMAD.MOV.U32 R63, RZ, RZ, R20 ;  /* 0x000000ffff3f7224 */ /* 0x000fce00078e0014 */
[----:B------:R-:W-:Y:S05]  /*a8e0*/  WARPSYNC.COLLECTIVE R16, `(.L_x_38) ;  /* 0x0000000010087348 */ /* 0x000fea0003c00000 */
[----:B------:R0:W1:Y:S02]  /*a8f0*/  SHFL.DOWN P1, R20, R17, R18, R19 ;  /* 0x0800001211147389 */ /* 0x0000640000020013 */
[----:B01----:R-:W-:Y:S05]  /*a900*/  ENDCOLLECTIVE ;  /* 0x000000000000791b */ /* 0x003fea0003800000 */
.L_x_38:
[----:B------:R-:W-:Y:S01]  /*a910*/  IMAD.MOV.U32 R18, RZ, RZ, 0x4 ;  /* 0x00000004ff127424 */ /* 0x000fe200078e00ff */
[----:B------:R-:W-:Y:S02]  /*a920*/  ISETP.GT.AND P1, PT, R62, R19, PT ;  /* 0x000000133e00720c */ /* 0x000fe40003f24270 */
[----:B------:R-:W-:Y:S02]  /*a930*/  SEL R20, R20, RZ, !P2 ;  /* 0x000000ff14147207 */ /* 0x000fe40005000000 */
[----:B------:R-:W-:Y:S02]  /*a940*/  SEL R63, R63, RZ, !P1 ;  /* 0x000000ff3f3f7207 */ /* 0x000fe40004800000 */
[----:B------:R-:W-:Y:S02]  /*a950*/  SEL R9, R20, RZ, !P1 ;  /* 0x000000ff14097207 */ /* 0x000fe40004800000 */
[----:B------:R-:W-:Y:S01]  /*a960*/  LOP3.LUT P2, R66, R58, RZ, R63, 0xfa, !PT ;  /* 0x000000ff3a427212 */ /* 0x000fe2000784fa3f */
[----:B------:R-:W-:-:S02]  /*a970*/  VIADD R63, R22, 0x4 ;  /* 0x00000004163f7836 */ /* 0x000fc40000000000 */
[----:B------:R-:W-:Y:S02]  /*a980*/  IMAD.IADD R68, R64, 0x1, R9 ;  /* 0x0000000140447824 */ /* 0x000fe400078e0209 */
[----:B------:R-:W-:Y:S02]  /*a990*/  IMAD.MOV.U32 R17, RZ, RZ, R66 ;  /* 0x000000ffff117224 */ /* 0x000fe400078e0042 */
[----:B------:R-:W-:-:S07]  /*a9a0*/  VIADD R64, R22, 0x8 ;  /* 0x0000000816407836 */ /* 0x000fce0000000000 */
[----:B------:R-:W-:Y:S05]  /*a9b0*/  WARPSYNC.COLLECTIVE R16, `(.L_x_39) ;  /* 0x0000000010087348 */ /* 0x000fea0003c00000 */
[----:B------:R0:W1:Y:S02]  /*a9c0*/  SHFL.DOWN P1, R20, R17, R18, R19 ;  /* 0x0800001211147389 */ /* 0x0000640000020013 */
[----:B01----:R-:W-:Y:S05]  /*a9d0*/  ENDCOLLECTIVE ;  /* 0x000000000000791b */ /* 0x003fea0003800000 */
.L_x_39:
[----:B------:R-:W-:Y:S02]  /*a9e0*/  IMAD.MOV.U32 R17, RZ, RZ, R68 ;  /* 0x000000ffff117224 */ /* 0x000fe400078e0044 */
[----:B------:R-:W-:-:S07]  /*a9f0*/  IMAD.MOV.U32 R9, RZ, RZ, R20 ;  /* 0x000000ffff097224 */ /* 0x000fce00078e0014 */
[----:B------:R-:W-:Y:S05]  /*aa00*/  WARPSYNC.COLLECTIVE R16, `(.L_x_40) ;  /* 0x0000000010087348 */ /* 0x000fea0003c00000 */
[----:B------:R0:W1:Y:S02]  /*aa10*/  SHFL.DOWN P1, R20, R17, R18, R19 ;  /* 0x0800001211147389 */ /* 0x0000640000020013 */
[----:B01----:R-:W-:Y:S05]  /*aa20*/  ENDCOLLECTIVE ;  /* 0x000000000000791b */ /* 0x003fea0003800000 */
.L_x_40:
[----:B------:R-:W-:Y:S01]  /*aa30*/  IMAD.MOV.U32 R18, RZ, RZ, 0x8 ;  /* 0x00000008ff127424 */ /* 0x000fe200078e00ff */
[----:B------:R-:W-:Y:S02]  /*aa40*/  ISETP.GT.AND P1, PT, R63, R19, PT ;  /* 0x000000133f00720c */ /* 0x000fe40003f24270 */
        /* <DEDUP_REMOVED lines=9> */
.L_x_41:
[----:B------:R-:W-:Y:S02]  /*aae0*/  IMAD.MOV.U32 R17, RZ, RZ, R8 ;  /* 0x000000ffff117224 */ /* 0x000fe400078e0008 */
[----:B------:R-:W-:-:S07]  /*aaf0*/  IMAD.MOV.U32 R9, RZ, RZ, R20 ;  /* 0x000000ffff097224 */ /* 0x000fce00078e0014 */
[----:B------:R-:W-:Y:S05]  /*ab00*/  WARPSYNC.COLLECTIVE R16, `(.L_x_42) ;  /* 0x0000000010087348 */ /* 0x000fea0003c00000 */
[----:B------:R0:W1:Y:S02]  /*ab10*/  SHFL.DOWN P1, R20, R17, R18, R19 ;  /* 0x0800001211147389 */ /* 0x0000640000020013 */
[----:B01----:R-:W-:Y:S05]  /*ab20*/  ENDCOLLECTIVE ;  /* 0x000000000000791b */ /* 0x003fea0003800000 */
.L_x_42:
[----:B------:R-:W-:Y:S01]  /*ab30*/  IMAD.MOV.U32 R18, RZ, RZ, 0x10 ;  /* 0x00000010ff127424 */ /* 0x000fe200078e00ff */
[----:B------:R-:W-:Y:S02]  /*ab40*/  ISETP.GT.AND P1, PT, R64, R19, PT ;  /* 0x000000134000720c */ /* 0x000fe40003f24270 */
[----:B------:R-:W-:Y:S02]  /*ab50*/  SEL R20, R20, RZ, !P2 ;  /* 0x000000ff14147207 */ /* 0x000fe40005000000 */
[----:B------:R-:W-:Y:S02]  /*ab60*/  SEL R9, R9, RZ, !P1 ;  /* 0x000000ff09097207 */ /* 0x000fe40004800000 */
[----:B------:R-:W-:Y:S02]  /*ab70*/  SEL R65, R20, RZ, !P1 ;  /* 0x000000ff14417207 */ /* 0x000fe40004800000 */
[----:B------:R-:W-:-:S03]  /*ab80*/  LOP3.LUT P2, R68, R74, RZ, R9, 0xfa, !PT ;  /* 0x000000ff4a447212 */ /* 0x000fc6000784fa09 */
[----:B------:R-:W-:Y:S02]  /*ab90*/  IMAD.IADD R58, R8, 0x1, R65 ;  /* 0x00000001083a7824 */ /* 0x000fe400078e0241 */
[----:B------:R-:W-:Y:S01]  /*aba0*/  IMAD.MOV.U32 R17, RZ, RZ, R68 ;  /* 0x000000ffff117224 */ /* 0x000fe200078e0044 */
[----:B------:R-:W0:Y:S01]  /*abb0*/  LDC.64 R8, c[0x0][0x3a0] ;  /* 0x0000e800ff087b82 */ /* 0x000e220000000a00 */
[----:B------:R-:W-:-:S07]  /*abc0*/  VIADD R65, R22, 0x10 ;  /* 0x0000001016417836 */ /* 0x000fce0000000000 */
[----:B0-----:R-:W-:Y:S05]  /*abd0*/  WARPSYNC.COLLECTIVE R16, `(.L_x_43) ;  /* 0x0000000010087348 */ /* 0x001fea0003c00000 */
[----:B------:R1:W2:Y:S02]  /*abe0*/  SHFL.DOWN P1, R20, R17, R18, R19 ;  /* 0x0800001211147389 */ /* 0x0002a40000020013 */
[----:B012---:R-:W-:Y:S05]  /*abf0*/  ENDCOLLECTIVE ;  /* 0x000000000000791b */ /* 0x007fea0003800000 */
.L_x_43:
[----:B------:R-:W-:Y:S01]  /*ac00*/  ISETP.GT.AND P3, PT, R65, R19, PT ;  /* 0x000000134100720c */ /* 0x000fe20003f64270 */
[----:B------:R-:W-:Y:S02]  /*ac10*/  IMAD.MOV.U32 R17, RZ, RZ, R58 ;  /* 0x000000ffff117224 */ /* 0x000fe400078e003a */
[----:B------:R-:W-:-:S10]  /*ac20*/  IMAD.MOV.U32 R67, RZ, RZ, R20 ;  /* 0x000000ffff437224 */ /* 0x000fd400078e0014 */
[----:B------:R-:W-:Y:S05]  /*ac30*/  WARPSYNC.COLLECTIVE R16, `(.L_x_44) ;  /* 0x0000000010087348 */ /* 0x000fea0003c00000 */
[----:B------:R0:W1:Y:S02]  /*ac40*/  SHFL.DOWN P1, R20, R17, R18, R19 ;  /* 0x0800001211147389 */ /* 0x0000640000020013 */
[----:B01----:R-:W-:Y:S05]  /*ac50*/  ENDCOLLECTIVE ;  /* 0x000000000000791b */ /* 0x003fea0003800000 */
.L_x_44:
[----:B------:R-:W-:Y:S02]  /*ac60*/  ISETP.NE.U32.AND P1, PT, R10, 0x65, PT ;  /* 0x000000650a00780c */ /* 0x000fe40003f25070 */
[----:B------:R-:W-:Y:S02]  /*ac70*/  SEL R20, R20, RZ, !P2 ;  /* 0x000000ff14147207 */ /* 0x000fe40005000000 */
[----:B------:R-:W-:Y:S02]  /*ac80*/  ISETP.NE.AND.EX P1, PT, R11, RZ, PT, P1 ;  /* 0x000000ff0b00720c */ /* 0x000fe40003f25310 */
[----:B------:R-:W-:Y:S01]  /*ac90*/  IADD3 R66, P2, PT, R8, 0x200, RZ ;  /* 0x0000020008427810 */ /* 0x000fe20007f5e0ff */
[----:B------:R-:W-:Y:S01]  /*aca0*/  IMAD.IADD R8, R56, 0x1, R69 ;  /* 0x0000000138087824 */ /* 0x000fe200078e0245 */
[----:B------:R-:W-:Y:S02]  /*acb0*/  SEL R17, R20, RZ, !P3 ;  /* 0x000000ff14117207 */ /* 0x000fe40005800000 */
[----:B------:R-:W-:Y:S01]  /*acc0*/  SEL R11, R67, RZ, !P3 ;  /* 0x000000ff430b7207 */ /* 0x000fe20005800000 */
[----:B------:R-:W-:-:S02]  /*acd0*/  IMAD.X R67, RZ, RZ, R9, P2 ;  /* 0x000000ffff437224 */ /* 0x000fc400010e0609 */
[----:B------:R-:W-:Y:S01]  /*ace0*/  IMAD.IADD R58, R58, 0x1, R17 ;  /* 0x000000013a3a7824 */ /* 0x000fe200078e0211 */
[----:B------:R-:W-:-:S07]  /*acf0*/  LOP3.LUT R56, R11, R68, RZ, 0xfc, !PT ;  /* 0x000000440b387212 */ /* 0x000fce00078efcff */
[----:B------:R-:W-:Y:S05]  /*ad00*/  WARPSYNC.COLLECTIVE R16, `(.L_x_45) ;  /* 0x0000000010087348 */ /* 0x000fea0003c00000 */
[----:B------:R-:W-:Y:S01]  /*ad10*/  VOTE.ALL P1, P1 ;  /* 0x0000000000ff7806 */ /* 0x000fe20000820000 */
[----:B------:R-:W-:-:S12]  /*ad20*/  ENDCOLLECTIVE ;  /* 0x000000000000791b */ /* 0x000fd80003800000 */
.L_x_45:
[----:B------:R-:W-:Y:S05]  /*ad30*/  BRA `(.L_x_46) ;  /* 0xffffff84000c7947 */ /* 0x000fea000383ffff */
.L_x_9:
[----:B------:R-:W-:Y:S01]  /*ad40*/  BSSY B1, `(.L_x_47) ;  /* 0x0000006000017945 */ /* 0x000fe20003800000 */
[----:B------:R-:W-:Y:S01]  /*ad50*/  PLOP3.LUT P1, PT, P1, PT, PT, 0x8, 0x80 ;  /* 0x000000000080781c */ /* 0x000fe20000f2e170 */
[----:B------:R-:W-:-:S12]  /*ad60*/  IMAD.MOV.U32 R16, RZ, RZ, -0x1 ;  /* 0xffffffffff107424 */ /* 0x000fd800078e00ff */
[----:B------:R-:W-:Y:S05]  /*ad70*/  WARPSYNC.COLLECTIVE R16, `(.L_x_48) ;  /* 0x0000000010087348 */ /* 0x000fea0003c00000 */
[----:B------:R-:W-:Y:S01]  /*ad80*/  VOTE.ANY P1, P1 ;  /* 0x0000000000ff7806 */ /* 0x000fe20000820100 */
[----:B------:R-:W-:-:S12]  /*ad90*/  ENDCOLLECTIVE ;  /* 0x000000000000791b */ /* 0x000fd80003800000 */
.L_x_48:
[----:B------:R-:W-:Y:S05]  /*ada0*/  BSYNC B1 ;  /* 0x0000000000017941 */ /* 0x000fea0003800000 */
.L_x_47:
[----:B------:R-:W-:Y:S05]  /*adb0*/  BRA `(.L_x_49) ;  /* 0xffffff8400807947 */ /* 0x000fea000383ffff */
.L_x_11:
[----:B------:R-:W-:Y:S01]  /*adc0*/  BSSY B1, `(.L_x_50) ;  /* 0x0000006000017945 */ /* 0x000fe20003800000 */
[----:B------:R-:W-:Y:S01]  /*add0*/  PLOP3.LUT P1, PT, P1, PT, PT, 0x8, 0x80 ;  /* 0x000000000080781c */ /* 0x000fe20000f2e170 */
[----:B------:R-:W-:-:S12]  /*ade0*/  IMAD.MOV.U32 R16, RZ, RZ, -0x1 ;  /* 0xffffffffff107424 */ /* 0x000fd800078e00ff */
[----:B------:R-:W-:Y:S05]  /*adf0*/  WARPSYNC.COLLECTIVE R16, `(.L_x_51) ;  /* 0x0000000010087348 */ /* 0x000fea0003c00000 */
[----:B------:R-:W-:Y:S01]  /*ae00*/  VOTE.ANY R16, PT, P1 ;  /* 0x0000000000107806 */ /* 0x000fe200008e0100 */
[----:B------:R-:W-:Y:S06]  /*ae10*/  ENDCOLLECTIVE ;  /* 0x000000000000791b */ /* 0x000fec0003800000 */
.L_x_51:
[----:B------:R-:W-:Y:S05]  /*ae20*/  BSYNC B1 ;  /* 0x0000000000017941 */ /* 0x000fea0003800000 */
.L_x_50:
[----:B------:R-:W-:Y:S01]  /*ae30*/  LOP3.LUT R16, R16, 0x80000000, R72, 0xec, !PT ;  /* 0x8000000010107812 */ /* 0x000fe200078eec48 */
[----:B------:R-:W-:Y:S01]  /*ae40*/  IMAD.MOV.U32 R18, RZ, RZ, 0x1 ;  /* 0x00000001ff127424 */ /* 0x000fe200078e00ff */
[----:B------:R-:W-:Y:S01]  /*ae50*/  ISETP.NE.AND P2, PT, R8, RZ, PT ;  /* 0x000000ff0800720c */ /* 0x000fe20003f45270 */
[----:B------:R-:W-:Y:S02]  /*ae60*/  VIADD R68, R68, 0xffffffe0 ;  /* 0xffffffe044447836 */ /* 0x000fe40000000000 */
[----:B------:R-:W-:-:S05]  /*ae70*/  VIADD R17, R16, 0xffffffff ;  /* 0xffffffff10117836 */ /* 0x000fca0000000000 */
[----:B------:R-:W-:Y:S01]  /*ae80*/  LOP3.LUT R74, R16, R17, RZ, 0xc, !PT ;  /* 0x00000011104a7212 */ /* 0x000fe200078e0cff */
[----:B------:R-:W-:Y:S02]  /*ae90*/  IMAD.MOV.U32 R17, RZ, RZ, R8 ;  /* 0x000000ffff117224 */ /* 0x000fe400078e0008 */
[----:B------:R-:W-:Y:S01]  /*aea0*/  IMAD.MOV.U32 R16, RZ, RZ, -0x1 ;  /* 0xffffffffff107424 */ /* 0x000fe200078e00ff */
[----:B------:R0:W1:Y:S06]  /*aeb0*/  POPC R19, R74 ;  /* 0x0000004a00137309 */ /* 0x00006c0000000000 */
[----:B01----:R-:W-:Y:S05]  /*aec0*/  WARPSYNC.COLLECTIVE R16, `(.L_x_52) ;  /* 0x0000000010087348 */ /* 0x003fea0003c00000 */
[----:B-1----:R1:W2:Y:S02]  /*aed0*/  SHFL.DOWN P1, R20, R17, R18, R19 ;  /* 0x0800001211147389 */ /* 0x0022a40000020013 */
[----:B012---:R-:W-:Y:S05]  /*aee0*/  ENDCOLLECTIVE ;  /* 0x000000000000791b */ /* 0x007fea0003800000 */
.L_x_52:
[----:B------:R-:W-:Y:S01]  /*aef0*/  ISETP.GT.AND P3, PT, R65, R19, PT ;  /* 0x000000134100720c */ /* 0x000fe20003f64270 */
[----:B------:R-:W-:Y:S02]  /*af00*/  IMAD.MOV.U32 R17, RZ, RZ, R9 ;  /* 0x000000ffff117224 */ /* 0x000fe400078e0009 */
[----:B------:R-:W-:-:S10]  /*af10*/  IMAD.MOV.U32 R75, RZ, RZ, R20 ;  /* 0x000000ffff4b7224 */ /* 0x000fd400078e0014 */
[----:B------:R-:W-:Y:S05]  /*af20*/  WARPSYNC.COLLECTIVE R16, `(.L_x_53) ;  /* 0x0000000010087348 */ /* 0x000fea0003c00000 */
[----:B------:R0:W1:Y:S02]  /*af30*/  SHFL.DOWN P1, R20, R17, R18, R19 ;  /* 0x0800001211147389 */ /* 0x0000640000020013 */
[----:B01----:R-:W-:Y:S05]  /*af40*/  ENDCOLLECTIVE ;  /* 0x000000000000791b */ /* 0x003fea0003800000 */
.L_x_53:
        /* <DEDUP_REMOVED lines=11> */
.L_x_54:
[----:B------:R-:W-:Y:S02]  /*b000*/  IMAD.MOV.U32 R17, RZ, RZ, R74 ;  /* 0x000000ffff117224 */ /* 0x000fe400078e004a */
[----:B------:R-:W-:-:S07]  /*b010*/  IMAD.MOV.U32 R75, RZ, RZ, R20 ;  /* 0x000000ffff4b7224 */ /* 0x000fce00078e0014 */
[----:B------:R-:W-:Y:S05]  /*b020*/  WARPSYNC.COLLECTIVE R16, `(.L_x_55) ;  /* 0x0000000010087348 */ /* 0x000fea0003c00000 */
[----:B------:R0:W1:Y:S02]  /*b030*/  SHFL.DOWN P1, R20, R17, R18, R19 ;  /* 0x0800001211147389 */ /* 0x0000640000020013 */
[----:B01----:R-:W-:Y:S05]  /*b040*/  ENDCOLLECTIVE ;  /* 0x000000000000791b */ /* 0x003fea0003800000 */
.L_x_55:
        /* <DEDUP_REMOVED lines=11> */
.L_x_56:
[----:B------:R-:W-:Y:S02]  /*b100*/  IMAD.MOV.U32 R17, RZ, RZ, R9 ;  /* 0x000000ffff117224 */ /* 0x000fe400078e0009 */
[----:B------:R-:W-:-:S07]  /*b110*/  IMAD.MOV.U32 R74, RZ, RZ, R20 ;  /* 0x000000ffff4a7224 */ /* 0x000fce00078e0014 */
[----:B------:R-:W-:Y:S05]  /*b120*/  WARPSYNC.COLLECTIVE R16, `(.L_x_57) ;  /* 0x0000000010087348 */ /* 0x000fea0003c00000 */
[----:B------:R0:W1:Y:S02]  /*b130*/  SHFL.DOWN P1, R20, R17, R18, R19 ;  /* 0x0800001211147389 */ /* 0x0000640000020013 */
[----:B01----:R-:W-:Y:S05]  /*b140*/  ENDCOLLECTIVE ;  /* 0x000000000000791b */ /* 0x003fea0003800000 */
.L_x_57:
        /* <DEDUP_REMOVED lines=11> */
.L_x_58:
[----:B------:R-:W-:Y:S02]  /*b200*/  IMAD.MOV.U32 R17, RZ, RZ, R8 ;  /* 0x000000ffff117224 */ /* 0x000fe400078e0008 */
[----:B------:R-:W-:-:S07]  /*b210*/  IMAD.MOV.U32 R9, RZ, RZ, R20 ;  /* 0x000000ffff097224 */ /* 0x000fce00078e0014 */
[----:B------:R-:W-:Y:S05]  /*b220*/  WARPSYNC.COLLECTIVE R16, `(.L_x_59) ;  /* 0x0000000010087348 */ /* 0x000fea0003c00000 */
[----:B------:R0:W1:Y:S02]  /*b230*/  SHFL.DOWN P1, R20, R17, R18, R19 ;  /* 0x0800001211147389 */ /* 0x0000640000020013 */
[----:B01----:R-:W-:Y:S05]  /*b240*/  ENDCOLLECTIVE ;  /* 0x000000000000791b */ /* 0x003fea0003800000 */
.L_x_59:
        /* <DEDUP_REMOVED lines=11> */
.L_x_60:
[----:B------:R-:W-:Y:S02]  /*b300*/  IMAD.MOV.U32 R17, RZ, RZ, R76 ;  /* 0x000000ffff117224 */ /* 0x000fe400078e004c */
[----:B------:R-:W-:-:S07]  /*b310*/  IMAD.MOV.U32 R8, RZ, RZ, R20 ;  /* 0x000000ffff087224 */ /* 0x000fce00078e0014 */
[----:B------:R-:W-:Y:S05]  /*b320*/  WARPSYNC.COLLECTIVE R16, `(.L_x_61) ;  /* 0x0000000010087348 */ /* 0x000fea0003c00000 */
[----:B------:R0:W1:Y:S02]  /*b330*/  SHFL.DOWN P1, R20, R17, R18, R19 ;  /* 0x0800001211147389 */ /* 0x0000640000020013 */
[----:B01----:R-:W-:Y:S05]  /*b340*/  ENDCOLLECTIVE ;  /* 0x000000000000791b */ /* 0x003fea0003800000 */
.L_x_61:
[----:B------:R-:W-:Y:S02]  /*b350*/  SEL R8, R8, RZ, !P3 ;  /* 0x000000ff08087207 */ /* 0x000fe40005800000 */
[----:B------:R-:W-:Y:S02]  /*b360*/  ISETP.NE.U32.AND P1, PT, R10, 0x65, PT ;  /* 0x000000650a00780c */ /* 0x000fe40003f25070 */
[----:B------:R-:W-:Y:S02]  /*b370*/  SEL R20, R20, RZ, !P2 ;  /* 0x000000ff14147207 */ /* 0x000fe40005000000 */
[----:B------:R-:W-:Y:S02]  /*b380*/  ISETP.NE.AND.EX P1, PT, R11, RZ, PT, P1 ;  /* 0x000000ff0b00720c */ /* 0x000fe40003f25310 */
[----:B------:R-:W-:Y:S02]  /*b390*/  SEL R11, R20, RZ, !P3 ;  /* 0x000000ff140b7207 */ /* 0x000fe40005800000 */
[----:B------:R-:W-:-:S02]  /*b3a0*/  ISETP.NE.AND P2, PT, R56, RZ, PT ;  /* 0x000000ff3800720c */ /* 0x000fc40003f45270 */
[----:B------:R-:W-:Y:S01]  /*b3b0*/  LOP3.LUT R56, R9, R8, R56, 0xfe, !PT ;  /* 0x0000000809387212 */ /* 0x000fe200078efe38 */
[----:B------:R-:W-:-:S05]  /*b3c0*/  IMAD.IADD R11, R76, 0x1, R11 ;  /* 0x000000014c0b7824 */ /* 0x000fca00078e020b */
[----:B------:R-:W-:-:S07]  /*b3d0*/  SEL R11, R11, RZ, !P2 ;  /* 0x000000ff0b0b7207 */ /* 0x000fce0005000000 */
[----:B------:R-:W-:Y:S05]  /*b3e0*/  WARPSYNC.COLLECTIVE R16, `(.L_x_62) ;  /* 0x0000000010087348 */ /* 0x000fea0003c00000 */
[----:B------:R-:W-:Y:S01]  /*b3f0*/  VOTE.ALL P1, P1 ;  /* 0x0000000000ff7806 */ /* 0x000fe20000820000 */
[----:B------:R-:W-:-:S12]  /*b400*/  ENDCOLLECTIVE ;  /* 0x000000000000791b */ /* 0x000fd80003800000 */
.L_x_62:
[----:B------:R-:W-:Y:S01]  /*b410*/  IMAD.IADD R58, R11, 0x1, R58 ;  /* 0x000000010b3a7824 */ /* 0x000fe200078e023a */
[----:B------:R-:W-:Y:S06]  /*b420*/  BRA `(.L_x_63) ;  /* 0xffffff8000d07947 */ /* 0x000fec000383ffff */
.L_x_20:
[----:B------:R-:W-:Y:S01]  /*b430*/  BSSY B0, `(.L_x_64) ;  /* 0x0000006000007945 */ /* 0x000fe20003800000 */
[----:B------:R-:W-:Y:S01]  /*b440*/  PLOP3.LUT P1, PT, P1, PT, PT, 0x8, 0x80 ;  /* 0x000000000080781c */ /* 0x000fe20000f2e170 */
[----:B------:R-:W-:-:S12]  /*b450*/  IMAD.MOV.U32 R16, RZ, RZ, -0x1 ;  /* 0xffffffffff107424 */ /* 0x000fd800078e00ff */
[----:B------:R-:W-:Y:S05]  /*b460*/  WARPSYNC.COLLECTIVE R16, `(.L_x_65) ;  /* 0x0000000010087348 */ /* 0x000fea0003c00000 */
[----:B------:R-:W-:Y:S01]  /*b470*/  VOTE.ANY P1, P1 ;  /* 0x0000000000ff7806 */ /* 0x000fe20000820100 */
[----:B------:R-:W-:-:S12]  /*b480*/  ENDCOLLECTIVE ;  /* 0x000000000000791b */ /* 0x000fd80003800000 */
.L_x_65:
[----:B------:R-:W-:Y:S05]  /*b490*/  BSYNC B0 ;  /* 0x0000000000007941 */ /* 0x000fea0003800000 */
.L_x_64:
[----:B------:R-:W-:Y:S05]  /*b4a0*/  BRA `(.L_x_66) ;  /* 0xffffffd000dc7947 */ /* 0x000fea000383ffff */
.L_x_22:
[----:B------:R-:W-:Y:S01]  /*b4b0*/  BSSY B0, `(.L_x_67) ;  /* 0x0000006000007945 */ /* 0x000fe20003800000 */
[----:B------:R-:W-:Y:S01]  /*b4c0*/  PLOP3.LUT P1, PT, P1, PT, PT, 0x8, 0x80 ;  /* 0x000000000080781c */ /* 0x000fe20000f2e170 */
[----:B------:R-:W-:-:S12]  /*b4d0*/  IMAD.MOV.U32 R16, RZ, RZ, -0x1 ;  /* 0xffffffffff107424 */ /* 0x000fd800078e00ff */
[----:B------:R-:W-:Y:S05]  /*b4e0*/  WARPSYNC.COLLECTIVE R16, `(.L_x_68) ;  /* 0x0000000010087348 */ /* 0x000fea0003c00000 */
[----:B------:R-:W-:Y:S01]  /*b4f0*/  VOTE.ANY R16, PT, P1 ;  /* 0x0000000000107806 */ /* 0x000fe200008e0100 */
[----:B------:R-:W-:Y:S06]  /*b500*/  ENDCOLLECTIVE ;  /* 0x000000000000791b */ /* 0x000fec0003800000 */
.L_x_68:
[----:B------:R-:W-:Y:S05]  /*b510*/  BSYNC B0 ;  /* 0x0000000000007941 */ /* 0x000fea0003800000 */
.L_x_67:
[----:B------:R-:W0:Y:S01]  /*b520*/  S2R R60, SR_GEMASK ;  /* 0x00000000003c7919 */ /* 0x000e220000003c00 */
[----:B------:R-:W-:Y:S01]  /*b530*/  IMAD.MOV.U32 R19, RZ, RZ, R16 ;  /* 0x000000ffff137224 */ /* 0x000fe200078e0010 */
[----:B------:R-:W-:Y:S01]  /*b540*/  ISETP.NE.AND P0, PT, R12, RZ, PT ;  /* 0x000000ff0c00720c */ /* 0x000fe20003f05270 */
[----:B------:R-:W-:Y:S02]  /*b550*/  IMAD.MOV.U32 R17, RZ, RZ, R12 ;  /* 0x000000ffff117224 */ /* 0x000fe400078e000c */
[----:B------:R-:W-:Y:S02]  /*b560*/  IMAD.MOV.U32 R18, RZ, RZ, 0x1 ;  /* 0x00000001ff127424 */ /* 0x000fe400078e00ff */
[C---:B------:R-:W-:Y:S02]  /*b570*/  VIADD R62, R3.reuse, 0x2 ;  /* 0x00000002033e7836 */ /* 0x040fe40000000000 */
[----:B------:R-:W-:Y:S02]  /*b580*/  VIADD R65, R3, 0x10 ;  /* 0x0000001003417836 */ /* 0x000fe40000000000 */
[----:B------:R-:W-:Y:S01]  /*b590*/  IMAD.IADD R69, R26, 0x1, R69 ;  /* 0x000000011a457824 */ /* 0x000fe200078e0245 */
[----:B0-----:R-:W-:-:S05]  /*b5a0*/  LOP3.LUT R19, R19, 0x80000000, R60, 0xec, !PT ;  /* 0x8000000013137812 */ /* 0x001fca00078eec3c */
[----:B------:R-:W-:-:S05]  /*b5b0*/  VIADD R16, R19, 0xffffffff ;  /* 0xffffffff13107836 */ /* 0x000fca0000000000 */
[----:B------:R-:W-:Y:S01]  /*b5c0*/  LOP3.LUT R61, R19, R16, RZ, 0xc, !PT ;  /* 0x00000010133d7212 */ /* 0x000fe200078e0cff */
[----:B------:R-:W-:-:S03]  /*b5d0*/  IMAD.MOV.U32 R16, RZ, RZ, -0x1 ;  /* 0xffffffffff107424 */ /* 0x000fc600078e00ff */
[----:B------:R0:W1:Y:S04]  /*b5e0*/  POPC R19, R61 ;  /* 0x0000003d00137309 */ /* 0x0000680000000000 */
[----:B01----:R-:W-:Y:S05]  /*b5f0*/  WARPSYNC.COLLECTIVE R16, `(.L_x_69) ;  /* 0x0000000010087348 */ /* 0x003fea0003c00000 */
[----:B-1----:R1:W2:Y:S02]  /*b600*/  SHFL.DOWN P1, R20, R17, R18, R19 ;  /* 0x0800001211147389 */ /* 0x0022a40000020013 */
[----:B012---:R-:W-:Y:S05]  /*b610*/  ENDCOLLECTIVE ;  /* 0x000000000000791b */ /* 0x007fea0003800000 */
.L_x_69:
[----:B------:R-:W-:Y:S02]  /*b620*/  IMAD.MOV.U32 R17, RZ, RZ, R13 ;  /* 0x000000ffff117224 */ /* 0x000fe400078e000d */
[----:B------:R-:W-:-:S07]  /*b630*/  IMAD.MOV.U32 R28, RZ, RZ, R20 ;  /* 0x000000ffff1c7224 */ /* 0x000fce00078e0014 */
[----:B------:R-:W-:Y:S05]  /*b640*/  WARPSYNC.COLLECTIVE R16, `(.L_x_70) ;  /* 0x0000000010087348 */ /* 0x000fea0003c00000 */
[----:B------:R0:W1:Y:S02]  /*b650*/  SHFL.DOWN P1, R20, R17, R18, R19 ;  /* 0x0800001211147389 */ /* 0x0000640000020013 */
[----:B01----:R-:W-:Y:S05]  /*b660*/  ENDCOLLECTIVE ;  /* 0x000000000000791b */ /* 0x003fea0003800000 */
.L_x_70:
[----:B------:R-:W-:Y:S01]  /*b670*/  IMAD.MOV.U32 R18, RZ, RZ, 0x2 ;  /* 0x00000002ff127424 */ /* 0x000fe200078e00ff */
[----:B------:R-:W-:Y:S02]  /*b680*/  SEL R20, R20, RZ, !P0 ;  /* 0x000000ff14147207 */ /* 0x000fe40004000000 */
[----:B------:R-:W-:-:S04]  /*b690*/  ISETP.GE.AND P0, PT, R3, R19, PT ;  /* 0x000000130300720c */ /* 0x000fc80003f06270 */
[----:B------:R-:W-:Y:S02]  /*b6a0*/  SEL R61, R28, RZ, !P0 ;  /* 0x000000ff1c3d7207 */ /* 0x000fe40004000000 */
[----:B------:R-:W-:Y:S02]  /*b6b0*/  SEL R63, R20, RZ, !P0 ;  /* 0x000000ff143f7207 */ /* 0x000fe40004000000 */
[----:B------:R-:W-:-:S03]  /*b6c0*/  LOP3.LUT P0, R76, R61, RZ, R12, 0xfa, !PT ;  /* 0x000000ff3d4c7212 */ /* 0x000fc6000780fa0c */
[----:B------:R-:W-:Y:S02]  /*b6d0*/  IMAD.IADD R64, R13, 0x1, R63 ;  /* 0x000000010d407824 */ /* 0x000fe400078e023f */
[----:B------:R-:W-:Y:S02]  /*b6e0*/  IMAD.MOV.U32 R17, RZ, RZ, R76 ;  /* 0x000000ffff117224 */ /* 0x000fe400078e004c */
[----:B------:R-:W-:-:S07]  /*b6f0*/  VIADD R63, R3, 0x4 ;  /* 0x00000004033f7836 */ /* 0x000fce0000000000 */
[----:B------:R-:W-:Y:S05]  /*b700*/  WARPSYNC.COLLECTIVE R16, `(.L_x_71) ;  /* 0x0000000010087348 */ /* 0x000fea0003c00000 */
[----:B------:R0:W1:Y:S02]  /*b710*/  SHFL.DOWN P1, R20, R17, R18, R19 ;  /* 0x0800001211147389 */ /* 0x0000640000020013 */
[----:B01----:R-:W-:Y:S05]  /*b720*/  ENDCOLLECTIVE ;  /* 0x000000000000791b */ /* 0x003fea0003800000 */
.L_x_71:
[----:B------:R-:W-:Y:S02]  /*b730*/  IMAD.MOV.U32 R17, RZ, RZ, R64 ;  /* 0x000000ffff117224 */ /* 0x000fe400078e0040 */
[----:B------:R-:W-:-:S07]  /*b740*/  IMAD.MOV.U32 R13, RZ, RZ, R20 ;  /* 0x000000ffff0d7224 */ /* 0x000fce00078e0014 */
[----:B------:R-:W-:Y:S05]  /*b750*/  WARPSYNC.COLLECTIVE R16, `(.L_x_72) ;  /* 0x0000000010087348 */ /* 0x000fea0003c00000 */
[----:B------:R0:W1:Y:S02]  /*b760*/  SHFL.DOWN P1, R20, R17, R18, R19 ;  /* 0x0800001211147389 */ /* 0x0000640000020013 */
[----:B01----:R-:W-:Y:S05]  /*b770*/  ENDCOLLECTIVE ;  /* 0x000000000000791b */ /* 0x003fea0003800000 */
.L_x_72:
[----:B------:R-:W-:Y:S01]  /*b780*/  IMAD.MOV.U32 R18, RZ, RZ, 0x4 ;  /* 0x00000004ff127424 */ /* 0x000fe200078e00ff */
[----:B------:R-:W-:Y:S02]  /*b790*/  SEL R20, R20, RZ, !P0 ;  /* 0x000000ff14147207 */ /* 0x000fe40004000000 */
[----:B------:R-:W-:-:S04]  /*b7a0*/  ISETP.GT.AND P0, PT, R62, R19, PT ;  /* 0x000000133e00720c */ /* 0x000fc80003f04270 */
        /* <DEDUP_REMOVED lines=9> */
.L_x_73:
[----:B------:R-:W-:Y:S02]  /*b840*/  IMAD.MOV.U32 R17, RZ, RZ, R70 ;  /* 0x000000ffff117224 */ /* 0x000fe400078e0046 */
[----:B------:R-:W-:-:S07]  /*b850*/  IMAD.MOV.U32 R12, RZ, RZ, R20 ;  /* 0x000000ffff0c7224 */ /* 0x000fce00078e0014 */
[----:B------:R-:W-:Y:S05]  /*b860*/  WARPSYNC.COLLECTIVE R16, `(.L_x_74) ;  /* 0x0000000010087348 */ /* 0x000fea0003c00000 */
[----:B------:R0:W1:Y:S02]  /*b870*/  SHFL.DOWN P1, R20, R17, R18, R19 ;  /* 0x0800001211147389 */ /* 0x0000640000020013 */
[----:B01----:R-:W-:Y:S05]  /*b880*/  ENDCOLLECTIVE ;  /* 0x000000000000791b */ /* 0x003fea0003800000 */
.L_x_74:
[----:B------:R-:W-:Y:S01]  /*b890*/  IMAD.MOV.U32 R18, RZ, RZ, 0x8 ;  /* 0x00000008ff127424 */ /* 0x000fe200078e00ff */
[----:B------:R-:W-:Y:S02]  /*b8a0*/  SEL R20, R20, RZ, !P0 ;  /* 0x000000ff14147207 */ /* 0x000fe40004000000 */
[----:B------:R-:W-:-:S04]  /*b8b0*/  ISETP.GT.AND P0, PT, R63, R19, PT ;  /* 0x000000133f00720c */ /* 0x000fc80003f04270 */
        /* <DEDUP_REMOVED lines=8> */
.L_x_75:
[----:B------:R-:W-:Y:S02]  /*b940*/  IMAD.MOV.U32 R17, RZ, RZ, R70 ;  /* 0x000000ffff117224 */ /* 0x000fe400078e0046 */
[----:B------:R-:W-:-:S07]  /*b950*/  IMAD.MOV.U32 R12, RZ, RZ, R20 ;  /* 0x000000ffff0c7224 */ /* 0x000fce00078e0014 */
[----:B------:R-:W-:Y:S05]  /*b960*/  WARPSYNC.COLLECTIVE R16, `(.L_x_76) ;  /* 0x0000000010087348 */ /* 0x000fea0003c00000 */
[----:B------:R0:W1:Y:S02]  /*b970*/  SHFL.DOWN P1, R20, R17, R18, R19 ;  /* 0x0800001211147389 */ /* 0x0000640000020013 */
[----:B01----:R-:W-:Y:S05]  /*b980*/  ENDCOLLECTIVE ;  /* 0x000000000000791b */ /* 0x003fea0003800000 */
.L_x_76:
[----:B------:R-:W-:Y:S01]  /*b990*/  IMAD.MOV.U32 R18, RZ, RZ, 0x10 ;  /* 0x00000010ff127424 */ /* 0x000fe200078e00ff */
[----:B------:R-:W-:Y:S02]  /*b9a0*/  SEL R20, R20, RZ, !P0 ;  /* 0x000000ff14147207 */ /* 0x000fe40004000000 */
[----:B------:R-:W-:-:S04]  /*b9b0*/  ISETP.GT.AND P0, PT, R64, R19, PT ;  /* 0x000000134000720c */ /* 0x000fc80003f04270 */
[----:B------:R-:W-:Y:S02]  /*b9c0*/  SEL R13, R12, RZ, !P0 ;  /* 0x000000ff0c0d7207 */ /* 0x000fe40004000000 */
[----:B------:R-:W-:Y:S02]  /*b9d0*/  SEL R61, R20, RZ, !P0 ;  /* 0x000000ff143d7207 */ /* 0x000fe40004000000 */
[----:B------:R-:W-:Y:S02]  /*b9e0*/  LOP3.LUT P0, R28, R28, RZ, R13, 0xfa, !PT ;  /* 0x000000ff1c1c7212 */ /* 0x000fe4000780fa0d */
[----:B------:R-:W0:Y:S01]  /*b9f0*/  LDC.64 R12, c[0x0][0x3a0] ;  /* 0x0000e800ff0c7b82 */ /* 0x000e220000000a00 */
[----:B------:R-:W-:Y:S02]  /*ba00*/  IMAD.IADD R70, R70, 0x1, R61 ;  /* 0x0000000146467824 */ /* 0x000fe400078e023d */
[----:B------:R-:W-:-:S08]  /*ba10*/  IMAD.MOV.U32 R17, RZ, RZ, R28 ;  /* 0x000000ffff117224 */ /* 0x000fd000078e001c */
[----:B0-----:R-:W-:Y:S05]  /*ba20*/  WARPSYNC.COLLECTIVE R16, `(.L_x_77) ;  /* 0x0000000010087348 */ /* 0x001fea0003c00000 */
[----:B------:R1:W2:Y:S02]  /*ba30*/  SHFL.DOWN P1, R20, R17, R18, R19 ;  /* 0x0800001211147389 */ /* 0x0002a40000020013 */
[----:B012---:R-:W-:Y:S05]  /*ba40*/  ENDCOLLECTIVE ;  /* 0x000000000000791b */ /* 0x007fea0003800000 */
.L_x_77:
[----:B------:R-:W-:Y:S02]  /*ba50*/  IMAD.MOV.U32 R17, RZ, RZ, R70 ;  /* 0x000000ffff117224 */ /* 0x000fe400078e0046 */
[----:B------:R-:W-:-:S07]  /*ba60*/  IMAD.MOV.U32 R76, RZ, RZ, R20 ;  /* 0x000000ffff4c7224 */ /* 0x000fce00078e0014 */
[----:B------:R-:W-:Y:S05]  /*ba70*/  WARPSYNC.COLLECTIVE R16, `(.L_x_78) ;  /* 0x0000000010087348 */ /* 0x000fea0003c00000 */
[----:B------:R0:W1:Y:S02]  /*ba80*/  SHFL.DOWN P1, R20, R17, R18, R19 ;  /* 0x0800001211147389 */ /* 0x0000640000020013 */
[----:B01----:R-:W-:Y:S05]  /*ba90*/  ENDCOLLECTIVE ;  /* 0x000000000000791b */ /* 0x003fea0003800000 */
.L_x_78:
[----:B------:R-:W-:Y:S02]  /*baa0*/  IADD3 R61, P1, PT, R12, 0x200, RZ ;  /* 0x000002000c3d7810 */ /* 0x000fe40007f3e0ff */
[----:B------:R-:W-:Y:S02]  /*bab0*/  SEL R16, R20, RZ, !P0 ;  /* 0x000000ff14107207 */ /* 0x000fe40004000000 */
[----:B------:R-:W-:Y:S01]  /*bac0*/  ISETP.GT.AND P0, PT, R65, R19, PT ;  /* 0x000000134100720c */ /* 0x000fe20003f04270 */
[----:B------:R-:W-:Y:S01]  /*bad0*/  IMAD.X R66, RZ, RZ, R13, P1 ;  /* 0x000000ffff427224 */ /* 0x000fe200008e060d */
[----:B------:R-:W-:Y:S02]  /*bae0*/  ISETP.NE.U32.AND P1, PT, R14, 0x65, PT ;  /* 0x000000650e00780c */ /* 0x000fe40003f25070 */
[----:B------:R-:W-:Y:S01]  /*baf0*/  SEL R12, R16, RZ, !P0 ;  /* 0x000000ff100c7207 */ /* 0x000fe20004000000 */
[----:B------:R-:W-:Y:S01]  /*bb00*/  IMAD.MOV.U32 R16, RZ, RZ, -0x1 ;  /* 0xffffffffff107424 */ /* 0x000fe200078e00ff */
[----:B------:R-:W-:-:S02]  /*bb10*/  ISETP.NE.AND.EX P1, PT, R15, RZ, PT, P1 ;  /* 0x000000ff0f00720c */ /* 0x000fc40003f25310 */
[----:B------:R-:W-:Y:S01]  /*bb20*/  SEL R13, R76, RZ, !P0 ;  /* 0x000000ff4c0d7207 */ /* 0x000fe20004000000 */
[----:B------:R-:W-:-:S03]  /*bb30*/  IMAD.IADD R26, R70, 0x1, R12 ;  /* 0x00000001461a7824 */ /* 0x000fc600078e020c */
[----:B------:R-:W-:-:S07]  /*bb40*/  LOP3.LUT R28, R13, R28, RZ, 0xfc, !PT ;  /* 0x0000001c0d1c7212 */ /* 0x000fce00078efcff */
[----:B------:R-:W-:Y:S05]  /*bb50*/  WARPSYNC.COLLECTIVE R16, `(.L_x_79) ;  /* 0x0000000010087348 */ /* 0x000fea0003c00000 */
[----:B------:R-:W-:Y:S01]  /*bb60*/  VOTE.ALL P1, P1 ;  /* 0x0000000000ff7806 */ /* 0x000fe20000820000 */
[----:B------:R-:W-:-:S12]  /*bb70*/  ENDCOLLECTIVE ;  /* 0x000000000000791b */ /* 0x000fd80003800000 */
.L_x_79:
[----:B------:R-:W-:Y:S05]  /*bb80*/  BRA `(.L_x_80) ;  /* 0xffffffd000247947 */ /* 0x000fea000383ffff */
.L_x_24:
[----:B------:R-:W-:Y:S01]  /*bb90*/  BSSY B0, `(.L_x_81) ;  /* 0x0000006000007945 */ /* 0x000fe20003800000 */
[----:B------:R-:W-:Y:S01]  /*bba0*/  PLOP3.LUT P1, PT, P1, PT, PT, 0x8, 0x80 ;  /* 0x000000000080781c */ /* 0x000fe20000f2e170 */
[----:B------:R-:W-:-:S12]  /*bbb0*/  IMAD.MOV.U32 R16, RZ, RZ, -0x1 ;  /* 0xffffffffff107424 */ /* 0x000fd800078e00ff */
[----:B------:R-:W-:Y:S05]  /*bbc0*/  WARPSYNC.COLLECTIVE R16, `(.L_x_82) ;  /* 0x0000000010087348 */ /* 0x000fea0003c00000 */
[----:B------:R-:W-:Y:S01]  /*bbd0*/  VOTE.ANY P1, P1 ;  /* 0x0000000000ff7806 */ /* 0x000fe20000820100 */
[----:B------:R-:W-:-:S12]  /*bbe0*/  ENDCOLLECTIVE ;  /* 0x000000000000791b */ /* 0x000fd80003800000 */
.L_x_82:
[----:B------:R-:W-:Y:S05]  /*bbf0*/  BSYNC B0 ;  /* 0x0000000000007941 */ /* 0x000fea0003800000 */
.L_x_81:
[----:B------:R-:W-:Y:S05]  /*bc00*/  BRA `(.L_x_83) ;  /* 0xffffffd000947947 */ /* 0x000fea000383ffff */
.L_x_26:
[----:B------:R-:W-:Y:S01]  /*bc10*/  ISETP.NE.U32.AND P0, PT, R14, 0x65, PT ;  /* 0x000000650e00780c */ /* 0x000fe20003f05070 */
[----:B------:R-:W-:Y:S01]  /*bc20*/  BSSY B0, `(.L_x_84) ;  /* 0x0000007000007945 */ /* 0x000fe20003800000 */
[----:B------:R-:W-:Y:S01]  /*bc30*/  PLOP3.LUT P1, PT, P1, PT, PT, 0x8, 0x80 ;  /* 0x000000000080781c */ /* 0x000fe20000f2e170 */
[----:B------:R-:W-:Y:S01]  /*bc40*/  IMAD.MOV.U32 R16, RZ, RZ, -0x1 ;  /* 0xffffffffff107424 */ /* 0x000fe200078e00ff */
[----:B------:R-:W-:-:S13]  /*bc50*/  ISETP.NE.AND.EX P0, PT, R15, RZ, PT, P0 ;  /* 0x000000ff0f00720c */ /* 0x000fda0003f05300 */
[----:B------:R-:W-:Y:S05]  /*bc60*/  WARPSYNC.COLLECTIVE R16, `(.L_x_85) ;  /* 0x0000000010087348 */ /* 0x000fea0003c00000 */
[----:B------:R-:W-:Y:S01]  /*bc70*/  VOTE.ANY R16, PT, P1 ;  /* 0x0000000000107806 */ /* 0x000fe200008e0100 */
[----:B------:R-:W-:Y:S06]  /*bc80*/  ENDCOLLECTIVE ;  /* 0x000000000000791b */ /* 0x000fec0003800000 */
.L_x_85:
[----:B------:R-:W-:Y:S05]  /*bc90*/  BSYNC B0 ;  /* 0x0000000000007941 */ /* 0x000fea0003800000 */
.L_x_84:
[----:B------:R-:W-:Y:S01]  /*bca0*/  LOP3.LUT R16, R16, 0x80000000, R60, 0xec, !PT ;  /* 0x8000000010107812 */ /* 0x000fe200078eec3c */
[----:B------:R-:W-:Y:S02]  /*bcb0*/  IMAD.MOV.U32 R17, RZ, RZ, R12 ;  /* 0x000000ffff117224 */ /* 0x000fe400078e000c */
[----:B------:R-:W-:Y:S02]  /*bcc0*/  IMAD.MOV.U32 R18, RZ, RZ, 0x1 ;  /* 0x00000001ff127424 */ /* 0x000fe400078e00ff */
[----:B------:R-:W-:Y:S02]  /*bcd0*/  VIADD R15, R16, 0xffffffff ;  /* 0xffffffff100f7836 */ /* 0x000fe40000000000 */
[----:B------:R-:W-:-:S03]  /*bce0*/  VIADD R69, R69, 0xffffffe0 ;  /* 0xffffffe045457836 */ /* 0x000fc60000000000 */
[----:B------:R-:W-:Y:S01]  /*bcf0*/  LOP3.LUT R15, R16, R15, RZ, 0xc, !PT ;  /* 0x0000000f100f7212 */ /* 0x000fe200078e0cff */
[----:B------:R-:W-:-:S03]  /*bd00*/  IMAD.MOV.U32 R16, RZ, RZ, -0x1 ;  /* 0xffffffffff107424 */ /* 0x000fc600078e00ff */
[----:B------:R0:W1:Y:S04]  /*bd10*/  POPC R19, R15 ;  /* 0x0000000f00137309 */ /* 0x0000680000000000 */
[----:B01----:R-:W-:Y:S05]  /*bd20*/  WARPSYNC.COLLECTIVE R16, `(.L_x_86) ;  /* 0x0000000010087348 */ /* 0x003fea0003c00000 */
[----:B-1----:R1:W2:Y:S02]  /*bd30*/  SHFL.DOWN P1, R20, R17, R18, R19 ;  /* 0x0800001211147389 */ /* 0x0022a40000020013 */
[----:B012---:R-:W-:Y:S05]  /*bd40*/  ENDCOLLECTIVE ;  /* 0x000000000000791b */ /* 0x007fea0003800000 */
.L_x_86:
[----:B------:R-:W-:Y:S02]  /*bd50*/  IMAD.MOV.U32 R17, RZ, RZ, R13 ;  /* 0x000000ffff117224 */ /* 0x000fe400078e000d */
[----:B------:R-:W-:-:S07]  /*bd60*/  IMAD.MOV.U32 R76, RZ, RZ, R20 ;  /* 0x000000ffff4c7224 */ /* 0x000fce00078e0014 */
[----:B------:R-:W-:Y:S05]  /*bd70*/  WARPSYNC.COLLECTIVE R16, `(.L_x_87) ;  /* 0x0000000010087348 */ /* 0x000fea0003c00000 */
[----:B------:R0:W1:Y:S02]  /*bd80*/  SHFL.DOWN P1, R20, R17, R18, R19 ;  /* 0x0800001211147389 */ /* 0x0000640000020013 */
[----:B01----:R-:W-:Y:S05]  /*bd90*/  ENDCOLLECTIVE ;  /* 0x000000000000791b */ /* 0x003fea0003800000 */
.L_x_87:
[----:B------:R-:W-:Y:S02]  /*bda0*/  IMAD.MOV.U32 R18, RZ, RZ, 0x2 ;  /* 0x00000002ff127424 */ /* 0x000fe400078e00ff */
[----:B------:R-:W-:Y:S01]  /*bdb0*/  IMAD.MOV.U32 R16, RZ, RZ, R20 ;  /* 0x000000ffff107224 */ /* 0x000fe200078e0014 */
[----:B------:R-:W-:-:S04]  /*bdc0*/  ISETP.NE.AND P1, PT, R12, RZ, PT ;  /* 0x000000ff0c00720c */ /* 0x000fc80003f25270 */
[----:B------:R-:W-:Y:S01]  /*bdd0*/  SEL R14, R16, RZ, !P1 ;  /* 0x000000ff100e7207 */ /* 0x000fe20004800000 */
[----:B------:R-:W-:Y:S01]  /*bde0*/  IMAD.MOV.U32 R16, RZ, RZ, -0x1 ;  /* 0xffffffffff107424 */ /* 0x000fe200078e00ff */
[----:B------:R-:W-:-:S04]  /*bdf0*/  ISETP.GE.AND P1, PT, R3, R19, PT ;  /* 0x000000130300720c */ /* 0x000fc80003f26270 */
        /* <DEDUP_REMOVED lines=8> */
.L_x_88:
[----:B------:R-:W-:Y:S02]  /*be80*/  IMAD.MOV.U32 R17, RZ, RZ, R13 ;  /* 0x000000ffff117224 */ /* 0x000fe400078e000d */
[----:B------:R-:W-:-:S07]  /*be90*/  IMAD.MOV.U32 R76, RZ, RZ, R20 ;  /* 0x000000ffff4c7224 */ /* 0x000fce00078e0014 */
[----:B------:R-:W-:Y:S05]  /*bea0*/  WARPSYNC.COLLECTIVE R16, `(.L_x_89) ;  /* 0x0000000010087348 */ /* 0x000fea0003c00000 */
[----:B------:R0:W1:Y:S02]  /*beb0*/  SHFL.DOWN P1, R20, R17, R18, R19 ;  /* 0x0800001211147389 */ /* 0x0000640000020013 */
[----:B01----:R-:W-:Y:S05]  /*bec0*/  ENDCOLLECTIVE ;  /* 0x000000000000791b */ /* 0x003fea0003800000 */
.L_x_89:
[----:B------:R-:W-:Y:S01]  /*bed0*/  IMAD.MOV.U32 R18, RZ, RZ, 0x4 ;  /* 0x00000004ff127424 */ /* 0x000fe200078e00ff */
[----:B------:R-:W-:Y:S01]  /*bee0*/  ISETP.GT.AND P1, PT, R62, R19, PT ;  /* 0x000000133e00720c */ /* 0x000fe20003f24270 */
[----:B------:R-:W-:-:S03]  /*bef0*/  IMAD.MOV.U32 R16, RZ, RZ, R20 ;  /* 0x000000ffff107224 */ /* 0x000fc600078e0014 */
[----:B------:R-:W-:Y:S02]  /*bf00*/  SEL R15, R76, RZ, !P1 ;  /* 0x000000ff4c0f7207 */ /* 0x000fe40004800000 */
[----:B------:R-:W-:Y:S01]  /*bf10*/  SEL R14, R16, RZ, !P6 ;  /* 0x000000ff100e7207 */ /* 0x000fe20007000000 */
[----:B------:R-:W-:Y:S01]  /*bf20*/  IMAD.MOV.U32 R16, RZ, RZ, -0x1 ;  /* 0xffffffffff107424 */ /* 0x000fe200078e00ff */
[----:B------:R-:W-:Y:S02]  /*bf30*/  LOP3.LUT P6, R12, R12, RZ, R15, 0xfa, !PT ;  /* 0x000000ff0c0c7212 */ /* 0x000fe400078cfa0f */
[----:B------:R-:W-:-:S03]  /*bf40*/  SEL R14, R14, RZ, !P1 ;  /* 0x000000ff0e0e7207 */ /* 0x000fc60004800000 */
[----:B------:R-:W-:Y:S02]  /*bf50*/  IMAD.MOV.U32 R17, RZ, RZ, R12 ;  /* 0x000000ffff117224 */ /* 0x000fe400078e000c */
[----:B------:R-:W-:-:S07]  /*bf60*/  IMAD.IADD R13, R13, 0x1, R14 ;  /* 0x000000010d0d7824 */ /* 0x000fce00078e020e */
[----:B------:R-:W-:Y:S05]  /*bf70*/  WARPSYNC.COLLECTIVE R16, `(.L_x_90) ;  /* 0x0000000010087348 */ /* 0x000fea0003c00000 */
[----:B------:R0:W1:Y:S02]  /*bf80*/  SHFL.DOWN P1, R20, R17, R18, R19 ;  /* 0x0800001211147389 */ /* 0x0000640000020013 */
[----:B01----:R-:W-:Y:S05]  /*bf90*/  ENDCOLLECTIVE ;  /* 0x000000000000791b */ /* 0x003fea0003800000 */
.L_x_90:
[----:B------:R-:W-:Y:S02]  /*bfa0*/  IMAD.MOV.U32 R17, RZ, RZ, R13 ;  /* 0x000000ffff117224 */ /* 0x000fe400078e000d */
[----:B------:R-:W-:-:S07]  /*bfb0*/  IMAD.MOV.U32 R76, RZ, RZ, R20 ;  /* 0x000000ffff4c7224 */ /* 0x000fce00078e0014 */
[----:B------:R-:W-:Y:S05]  /*bfc0*/  WARPSYNC.COLLECTIVE R16, `(.L_x_91) ;  /* 0x0000000010087348 */ /* 0x000fea0003c00000 */
[----:B------:R0:W1:Y:S02]  /*bfd0*/  SHFL.DOWN P1, R20, R17, R18, R19 ;  /* 0x0800001211147389 */ /* 0x0000640000020013 */
[----:B01----:R-:W-:Y:S05]  /*bfe0*/  ENDCOLLECTIVE ;  /* 0x000000000000791b */ /* 0x003fea0003800000 */
.L_x_91:
        /* <DEDUP_REMOVED lines=13> */
.L_x_92:
[----:B------:R-:W-:Y:S02]  /*c0c0*/  IMAD.MOV.U32 R17, RZ, RZ, R13 ;  /* 0x000000ffff117224 */ /* 0x000fe400078e000d */
[----:B------:R-:W-:-:S07]  /*c0d0*/  IMAD.MOV.U32 R76, RZ, RZ, R20 ;  /* 0x000000ffff4c7224 */ /* 0x000fce00078e0014 */
[----:B------:R-:W-:Y:S05]  /*c0e0*/  WARPSYNC.COLLECTIVE R16, `(.L_x_93) ;  /* 0x0000000010087348 */ /* 0x000fea0003c00000 */
[----:B------:R0:W1:Y:S02]  /*c0f0*/  SHFL.DOWN P1, R20, R17, R18, R19 ;  /* 0x0800001211147389 */ /* 0x0000640000020013 */
[----:B01----:R-:W-:Y:S05]  /*c100*/  ENDCOLLECTIVE ;  /* 0x000000000000791b */ /* 0x003fea0003800000 */
.L_x_93:
        /* <DEDUP_REMOVED lines=13> */
.L_x_94:
[----:B------:R-:W-:Y:S02]  /*c1e0*/  IMAD.MOV.U32 R17, RZ, RZ, R13 ;  /* 0x000000ffff117224 */ /* 0x000fe400078e000d */
[----:B------:R-:W-:-:S07]  /*c1f0*/  IMAD.MOV.U32 R76, RZ, RZ, R20 ;  /* 0x000000ffff4c7224 */ /* 0x000fce00078e0014 */
[----:B------:R-:W-:Y:S05]  /*c200*/  WARPSYNC.COLLECTIVE R16, `(.L_x_95) ;  /* 0x0000000010087348 */ /* 0x000fea0003c00000 */
[----:B------:R0:W1:Y:S02]  /*c210*/  SHFL.DOWN P1, R20, R17, R18, R19 ;  /* 0x0800001211147389 */ /* 0x0000640000020013 */
[----:B01----:R-:W-:Y:S05]  /*c220*/  ENDCOLLECTIVE ;  /* 0x000000000000791b */ /* 0x003fea0003800000 */
.L_x_95:
[----:B------:R-:W-:Y:S01]  /*c230*/  IMAD.MOV.U32 R16, RZ, RZ, R20 ;  /* 0x000000ffff107224 */ /* 0x000fe200078e0014 */
[----:B------:R-:W-:-:S04]  /*c240*/  ISETP.GT.AND P1, PT, R65, R19, PT ;  /* 0x000000134100720c */ /* 0x000fc80003f24270 */
[----:B------:R-:W-:Y:S01]  /*c250*/  SEL R14, R16, RZ, !P6 ;  /* 0x000000ff100e7207 */ /* 0x000fe20007000000 */
[----:B------:R-:W-:Y:S01]  /*c260*/  IMAD.MOV.U32 R16, RZ, RZ, -0x1 ;  /* 0xffffffffff107424 */ /* 0x000fe200078e00ff */
[----:B------:R-:W-:Y:S02]  /*c270*/  SEL R15, R76, RZ, !P1 ;  /* 0x000000ff4c0f7207 */ /* 0x000fe40004800000 */
[----:B------:R-:W-:Y:S02]  /*c280*/  SEL R14, R14, RZ, !P1 ;  /* 0x000000ff0e0e7207 */ /* 0x000fe40004800000 */
[----:B------:R-:W-:Y:S02]  /*c290*/  ISETP.NE.AND P1, PT, R28, RZ, PT ;  /* 0x000000ff1c00720c */ /* 0x000fe40003f25270 */
[----:B------:R-:W-:Y:S01]  /*c2a0*/  LOP3.LUT R28, R12, R15, R28, 0xfe, !PT ;  /* 0x0000000f0c1c7212 */ /* 0x000fe200078efe1c */
[----:B------:R-:W-:-:S05]  /*c2b0*/  IMAD.IADD R14, R13, 0x1, R14 ;  /* 0x000000010d0e7824 */ /* 0x000fca00078e020e */
[----:B------:R-:W-:Y:S02]  /*c2c0*/  SEL R13, R14, RZ, !P1 ;  /* 0x000000ff0e0d7207 */ /* 0x000fe40004800000 */
[----:B------:R-:W-:-:S03]  /*c2d0*/  PLOP3.LUT P1, PT, P0, PT, PT, 0x80, 0x8 ;  /* 0x000000000008781c */ /* 0x000fc6000072f070 */
[----:B------:R-:W-:-:S10]  /*c2e0*/  IMAD.IADD R26, R13, 0x1, R26 ;  /* 0x000000010d1a7824 */ /* 0x000fd400078e021a */
[----:B------:R-:W-:Y:S05]  /*c2f0*/  WARPSYNC.COLLECTIVE R16, `(.L_x_96) ;  /* 0x0000000010087348 */ /* 0x000fea0003c00000 */
[----:B------:R-:W-:Y:S01]  /*c300*/  VOTE.ALL P1, P1 ;  /* 0x0000000000ff7806 */ /* 0x000fe20000820000 */
[----:B------:R-:W-:-:S12]  /*c310*/  ENDCOLLECTIVE ;  /* 0x000000000000791b */ /* 0x000fd80003800000 */
.L_x_96:
[----:B------:R-:W-:Y:S01]  /*c320*/  PLOP3.LUT P0, PT, P1, PT, PT, 0x80, 0x8 ;  /* 0x000000000008781c */ /* 0x000fe20000f0f070 */
[----:B------:R-:W-:-:S12]  /*c330*/  BRA `(.L_x_97) ;  /* 0xffffffcc00b47947 */ /* 0x000fd8000383ffff */
.L_x_98:
[----:B------:R-:W-:-:S00]  /*c340*/  BRA `(.L_x_98) ;  /* 0xfffffffc00fc7947 */ /* 0x000fc0000383ffff */
[----:B------:R-:W-:-:S00]  /*c350*/  NOP ;  /* 0x0000000000007918 */ /* 0x000fc00000000000 */
        /* <DEDUP_REMOVED lines=10> */
.L_x_1006:


//--------------------- .text._ZN3cub18CUB_300001_SM_10006detail11scan_by_key25DeviceScanByKeyInitKernelINS0_24ReduceByKeyScanTileStateIiiLb1EEEPimEEvT_T0_PN4cuda3std3__415iterator_traitsIS8_vE10value_typeET1_i --------------------------
	.section	.text._ZN3cub18CUB_300001_SM_10006detail11scan_by_key25DeviceScanByKeyInitKernelINS0_24ReduceByKeyScanTileStateIiiLb1EEEPimEEvT_T0_PN4cuda3std3__415iterator_traitsIS8_vE10value_typeET1_i,"ax",@progbits
	.align	128
        .global         _ZN3cub18CUB_300001_SM_10006detail11scan_by_key25DeviceScanByKeyInitKernelINS0_24ReduceByKeyScanTileStateIiiLb1EEEPimEEvT_T0_PN4cuda3std3__415iterator_traitsIS8_vE10value_typeET1_i
        .type           _ZN3cub18CUB_300001_SM_10006detail11scan_by_key25DeviceScanByKeyInitKernelINS0_24ReduceByKeyScanTileStateIiiLb1EEEPimEEvT_T0_PN4cuda3std3__415iterator_traitsIS8_vE10value_typeET1_i,@function
        .size           _ZN3cub18CUB_300001_SM_10006detail11scan_by_key25DeviceScanByKeyInitKernelINS0_24ReduceByKeyScanTileStateIiiLb1EEEPimEEvT_T0_PN4cuda3std3__415iterator_traitsIS8_vE10value_typeET1_i,(.L_x_1007 - _ZN3cub18CUB_300001_SM_10006detail11scan_by_key25DeviceScanByKeyInitKernelINS0_24ReduceByKeyScanTileStateIiiLb1EEEPimEEvT_T0_PN4cuda3std3__415iterator_traitsIS8_vE10value_typeET1_i)
        .other          _ZN3cub18CUB_300001_SM_10006detail11scan_by_key25DeviceScanByKeyInitKernelINS0_24ReduceByKeyScanTileStateIiiLb1EEEPimEEvT_T0_PN4cuda3std3__415iterator_traitsIS8_vE10value_typeET1_i,@"STO_CUDA_ENTRY STV_DEFAULT"
_ZN3cub18CUB_300001_SM_10006detail11scan_by_key25DeviceScanByKeyInitKernelINS0_24ReduceByKeyScanTileStateIiiLb1EEEPimEEvT_T0_PN4cuda3std3__415iterator_traitsIS8_vE10value_typeET1_i:
.text._ZN3cub18CUB_300001_SM_10006detail11scan_by_key25DeviceScanByKeyInitKernelINS0_24ReduceByKeyScanTileStateIiiLb1EEEPimEEvT_T0_PN4cuda3std3__415iterator_traitsIS8_vE10value_typeET1_i:
[----:B------:R-:W-:Y:S01]  /*0000*/  LDC R1, c[0x0][0x37c] ;  /* 0x0000df00ff017b82 */ /* 0x000fe20000000800 */
[----:B------:R-:W0:Y:S07]  /*0010*/  S2R R0, SR_TID.X ;  /* 0x0000000000007919 */ /* 0x000e2e0000002100 */
[----:B------:R-:W1:Y:S01]  /*0020*/  S2UR UR4, SR_CTAID.X ;  /* 0x00000000000479c3 */ /* 0x000e620000002500 */
[----:B------:R-:W2:Y:S01]  /*0030*/  LDCU UR6, c[0x0][0x3a0] ;  /* 0x00007400ff0677ac */ /* 0x000ea20008000800 */
[----:B------:R-:W-:-:S06]  /*0040*/  CS2R R4, SRZ ;  /* 0x0000000000047805 */ /* 0x000fcc000001ff00 */
[----:B------:R-:W1:Y:S01]  /*0050*/  LDC R11, c[0x0][0x360] ;  /* 0x0000d800ff0b7b82 */ /* 0x000e620000000800 */
[----:B0-----:R-:W-:Y:S01]  /*0060*/  ISETP.GT.U32.AND P0, PT, R0, 0x1f, PT ;  /* 0x0000001f0000780c */ /* 0x001fe20003f04070 */
[----:B-1----:R-:W-:-:S03]  /*0070*/  IMAD R11, R11, UR4, R0 ;  /* 0x000000040b0b7c24 */ /* 0x002fc6000f8e0200 */
[----:B------:R-:W-:Y:S01]  /*0080*/  ISETP.NE.OR P0, PT, RZ, UR4, P0 ;  /* 0x00000004ff007c0c */ /* 0x000fe20008705670 */
[----:B------:R-:W0:Y:S01]  /*0090*/  LDCU.64 UR4, c[0x0][0x358] ;  /* 0x00006b00ff0477ac */ /* 0x000e220008000a00 */
[C---:B--2---:R-:W-:Y:S02]  /*00a0*/  ISETP.GE.AND P1, PT, R11.reuse, UR6, PT ;  /* 0x000000060b007c0c */ /* 0x044fe4000bf26270 */
[----:B------:R-:W-:-:S04]  /*00b0*/  ISETP.GE.U32.AND P2, PT, R11, UR6, PT ;  /* 0x000000060b007c0c */ /* 0x000fc8000bf46070 */
[----:B------:R-:W-:-:S05]  /*00c0*/  ISETP.EQ.OR P2, PT, R11, RZ, P2 ;  /* 0x000000ff0b00720c */ /* 0x000fca0001742670 */
[----:B------:R-:W1:Y:S02]  /*00d0*/  @!P0 LDC.64 R8, c[0x0][0x380] ;  /* 0x0000e000ff088b82 */ /* 0x000e640000000a00 */
[----:B------:R-:W-:Y:S02]  /*00e0*/  @!P1 IMAD.MOV.U32 R6, RZ, RZ, 0x63 ;  /* 0x00000063ff069424 */ /* 0x000fe400078e00ff */
[----:B------:R-:W-:-:S04]  /*00f0*/  @!P1 IMAD.MOV.U32 R7, RZ, RZ, 0x0 ;  /* 0x00000000ff079424 */ /* 0x000fc800078e00ff */
[----:B------:R-:W2:Y:S01]  /*0100*/  @!P1 LDC.64 R2, c[0x0][0x380] ;  /* 0x0000e000ff029b82 */ /* 0x000ea20000000a00 */
[----:B-1----:R-:W-:-:S04]  /*0110*/  @!P0 IMAD.WIDE.U32 R8, R0, 0x10, R8 ;  /* 0x0000001000088825 */ /* 0x002fc800078e0008 */
[----:B--2---:R-:W-:-:S05]  /*0120*/  @!P1 IMAD.WIDE R2, R11, 0x10, R2 ;  /* 0x000000100b029825 */ /* 0x004fca00078e0202 */
[----:B0-----:R0:W-:Y:S04]  /*0130*/  @!P1 STG.E.128 desc[UR4][R2.64+0x200], R4 ;  /* 0x0002000402009986 */ /* 0x0011e8000c101d04 */
[----:B------:R0:W-:Y:S01]  /*0140*/  @!P0 STG.E.128 desc[UR4][R8.64], RZ ;  /* 0x000000ff08008986 */ /* 0x0001e2000c101d04 */
[----:B------:R-:W-:Y:S05]  /*0150*/  @P2 EXIT ;  /* 0x000000000000294d */ /* 0x000fea0003800000 */
[----:B------:R-:W0:Y:S01]  /*0160*/  LDCU.64 UR6, c[0x0][0x398] ;  /* 0x00007300ff0677ac */ /* 0x000e220008000a00 */
[----:B------:R-:W1:Y:S01]  /*0170*/  LDCU.64 UR8, c[0x0][0x388] ;  /* 0x00007100ff0877ac */ /* 0x000e620008000a00 */
[----:B0-----:R-:W-:-:S04]  /*0180*/  IMAD.WIDE.U32 R2, R11, UR6, RZ ;  /* 0x000000060b027c25 */ /* 0x001fc8000f8e00ff */
[----:B------:R-:W-:Y:S01]  /*0190*/  IMAD R3, R11, UR7, R3 ;  /* 0x000000070b037c24 */ /* 0x000fe2000f8e0203 */
[----:B-1----:R-:W-:-:S04]  /*01a0*/  LEA R4, P0, R2, UR8, 0x2 ;  /* 0x0000000802047c11 */ /* 0x002fc8000f8010ff */
[----:B------:R-:W-:Y:S02]  /*01b0*/  LEA.HI.X R5, R2, UR9, R3, 0x2, P0 ;  /* 0x0000000902057c11 */ /* 0x000fe400080f1403 */
[----:B------:R-:W0:Y:S04]  /*01c0*/  LDC.64 R2, c[0x0][0x390] ;  /* 0x0000e400ff027b82 */ /* 0x000e280000000a00 */
[----:B------:R-:W2:Y:S01]  /*01d0*/  LDG.E R5, desc[UR4][R4.64+-0x4] ;  /* 0xfffffc0404057981 */ /* 0x000ea2000c1e1900 */
[----:B0-----:R-:W-:-:S05]  /*01e0*/  IMAD.WIDE.U32 R2, R11, 0x4, R2 ;  /* 0x000000040b027825 */ /* 0x001fca00078e0002 */
[----:B--2---:R-:W-:Y:S01]  /*01f0*/  STG.E desc[UR4][R2.64], R5 ;  /* 0x0000000502007986 */ /* 0x004fe2000c101904 */
[----:B------:R-:W-:Y:S05]  /*0200*/  EXIT ;  /* 0x000000000000794d */ /* 0x000fea0003800000 */
.L_x_99:
        /* <DEDUP_REMOVED lines=15> */
.L_x_1007:


//--------------------- .text._ZN3cub18CUB_300001_SM_10006detail11scan_by_key21DeviceScanByKeyKernelINS2_10policy_hubIPiiiN4cuda3std3__44plusIvEEE10Policy1000ES5_S5_S5_NS0_24ReduceByKeyScanTileStateIiiLb1EEENS8_8equal_toIvEESA_ijiiEEvT0_PT9_T1_T2_T3_iT4_T5_T6_T7_ --------------------------
	.section	.text._ZN3cub18CUB_300001_SM_10006detail11scan_by_key21DeviceScanByKeyKernelINS2_10policy_hubIPiiiN4cuda3std3__44plusIvEEE10Policy1000ES5_S5_S5_NS0_24ReduceByKeyScanTileStateIiiLb1EEENS8_8equal_toIvEESA_ijiiEEvT0_PT9_T1_T2_T3_iT4_T5_T6_T7_,"ax",@progbits
	.align	128
        .global         _ZN3cub18CUB_300001_SM_10006detail11scan_by_key21DeviceScanByKeyKernelINS2_10policy_hubIPiiiN4cuda3std3__44plusIvEEE10Policy1000ES5_S5_S5_NS0_24ReduceByKeyScanTileStateIiiLb1EEENS8_8equal_toIvEESA_ijiiEEvT0_PT9_T1_T2_T3_iT4_T5_T6_T7_
        .type           _ZN3cub18CUB_300001_SM_10006detail11scan_by_key21DeviceScanByKeyKernelINS2_10policy_hubIPiiiN4cuda3std3__44plusIvEEE10Policy1000ES5_S5_S5_NS0_24ReduceByKeyScanTileStateIiiLb1EEENS8_8equal_toIvEESA_ijiiEEvT0_PT9_T1_T2_T3_iT4_T5_T6_T7_,@function
        .size           _ZN3cub18CUB_300001_SM_10006detail11scan_by_key21DeviceScanByKeyKernelINS2_10policy_hubIPiiiN4cuda3std3__44plusIvEEE10Policy1000ES5_S5_S5_NS0_24ReduceByKeyScanTileStateIiiLb1EEENS8_8equal_toIvEESA_ijiiEEvT0_PT9_T1_T2_T3_iT4_T5_T6_T7_,(.L_x_1008 - _ZN3cub18CUB_300001_SM_10006detail11scan_by_key21DeviceScanByKeyKernelINS2_10policy_hubIPiiiN4cuda3std3__44plusIvEEE10Policy1000ES5_S5_S5_NS0_24ReduceByKeyScanTileStateIiiLb1EEENS8_8equal_toIvEESA_ijiiEEvT0_PT9_T1_T2_T3_iT4_T5_T6_T7_)
        .other          _ZN3cub18CUB_300001_SM_10006detail11scan_by_key21DeviceScanByKeyKernelINS2_10policy_hubIPiiiN4cuda3std3__44plusIvEEE10Policy1000ES5_S5_S5_NS0_24ReduceByKeyScanTileStateIiiLb1EEENS8_8equal_toIvEESA_ijiiEEvT0_PT9_T1_T2_T3_iT4_T5_T6_T7_,@"STO_CUDA_ENTRY STV_DEFAULT"
_ZN3cub18CUB_300001_SM_10006detail11scan_by_key21DeviceScanByKeyKernelINS2_10policy_hubIPiiiN4cuda3std3__44plusIvEEE10Policy1000ES5_S5_S5_NS0_24ReduceByKeyScanTileStateIiiLb1EEENS8_8equal_toIvEESA_ijiiEEvT0_PT9_T1_T2_T3_iT4_T5_T6_T7_:
.text._ZN3cub18CUB_300001_SM_10006detail11scan_by_key21DeviceScanByKeyKernelINS2_10policy_hubIPiiiN4cuda3std3__44plusIvEEE10Policy1000ES5_S5_S5_NS0_24ReduceByKeyScanTileStateIiiLb1EEENS8_8equal_toIvEESA_ijiiEEvT0_PT9_T1_T2_T3_iT4_T5_T6_T7_:
[----:B------:R-:W-:Y:S01]  /*0000*/  LDC R1, c[0x0][0x37c] ;  /* 0x0000df00ff017b82 */ /* 0x000fe20000000800 */
[----:B------:R-:W0:Y:S01]  /*0010*/  S2R R62, SR_CTAID.X ;  /* 0x00000000003e7919 */ /* 0x000e220000002500 */
[----:B------:R-:W1:Y:S01]  /*0020*/  LDCU UR4, c[0x0][0x3b4] ;  /* 0x00007680ff0477ac */ /* 0x000e620008000800 */
[----:B------:R-:W2:Y:S01]  /*0030*/  LDCU.64 UR8, c[0x0][0x358] ;  /* 0x00006b00ff0877ac */ /* 0x000ea20008000a00 */
[----:B0-----:R-:W-:-:S05]  /*0040*/  IMAD R3, R62, 0x1180, RZ ;  /* 0x000011803e037824 */ /* 0x001fca00078e02ff */
[----:B-1----:R-:W-:-:S04]  /*0050*/  IADD3 R2, PT, PT, -R3, UR4, RZ ;  /* 0x0000000403027c10 */ /* 0x002fc8000fffe1ff */
[----:B------:R-:W-:-:S13]  /*0060*/  ISETP.GE.U32.AND P0, PT, R2, 0x1181, PT ;  /* 0x000011810200780c */ /* 0x000fda0003f06070 */
        /* <DEDUP_REMOVED lines=9> */
[----:B------:R-:W-:Y:S02]  /*0100*/  IMAD.X R7, RZ, RZ, RZ, P0 ;  /* 0x000000ffff077224 */ /* 0x000fe400000e06ff */
        /* <DEDUP_REMOVED lines=24> */
[----:B------:R-:W0:Y:S01]  /*0290*/  S2UR UR5, SR_CgaCtaId ;  /* 0x00000000000579c3 */ /* 0x000e220000008800 */
[----:B------:R-:W-:Y:S01]  /*02a0*/  SHF.R.U32.HI R9, RZ, 0x5, R45 ;  /* 0x00000005ff097819 */ /* 0x000fe2000001162d */
[----:B------:R-:W-:-:S04]  /*02b0*/  UMOV UR4, 0x400 ;  /* 0x0000040000047882 */ /* 0x000fc80000000000 */
[----:B--2---:R-:W-:Y:S01]  /*02c0*/  IMAD R3, R9, 0x280, R56 ;  /* 0x0000028009037824 */ /* 0x004fe200078e0238 */
[----:B---3--:R-:W-:Y:S01]  /*02d0*/  IADD3 R24, P0, PT, R24, UR6, RZ ;  /* 0x0000000618187c10 */ /* 0x008fe2000ff1e0ff */
[----:B0-----:R-:W-:-:S06]  /*02e0*/  ULEA UR4, UR5, UR4, 0x18 ;  /* 0x0000000405047291 */ /* 0x001fcc000f8ec0ff */
[----:B------:R-:W-:Y:S02]  /*02f0*/  LEA R3, R3, UR4, 0x2 ;  /* 0x0000000403037c11 */ /* 0x000fe4000f8e10ff */
[----:B------:R-:W-:-:S03]  /*0300*/  IADD3.X R25, PT, PT, R7, UR7, RZ, P0, !PT ;  /* 0x0000000707197c10 */ /* 0x000fc600087fe4ff */
[----:B----4-:R0:W-:Y:S04]  /*0310*/  STS [R3+0x80], R2 ;  /* 0x0000800203007388 */ /* 0x0101e80000000800 */
[----:B-----5:R1:W-:Y:S01]  /*0320*/  STS [R3], R0 ;  /* 0x0000000003007388 */ /* 0x0203e20000000800 */
[----:B0-----:R-:W-:-:S03]  /*0330*/  IMAD R2, R56, 0x4c, R3 ;  /* 0x0000004c38027824 */ /* 0x001fc600078e0203 */
[----:B------:R-:W-:Y:S04]  /*0340*/  STS [R3+0x100], R6 ;  /* 0x0001000603007388 */ /* 0x000fe80000000800 */
        /* <DEDUP_REMOVED lines=24> */
[----:B-1----:R-:W5:Y:S04]  /*04d0*/  LD.E.STRONG.SM R0, desc[UR8][R24.64] ;  /* 0x0000000818007980 */ /* 0x002f68000c10b900 */
[----:B0-----:R-:W5:Y:S04]  /*04e0*/  LD.E.STRONG.SM R26, desc[UR8][R24.64+0x80] ;  /* 0x00008008181a7980 */ /* 0x001f68000c10b900 */
        /* <DEDUP_REMOVED lines=19> */
[----:B------:R-:W-:Y:S02]  /*0620*/  BSSY.RECONVERGENT B0, `(.L_x_101) ;  /* 0x0000364000007945 */ /* 0x000fe40003800200 */
        /* <DEDUP_REMOVED lines=28> */
[C---:B0-----:R-:W-:Y:S02]  /*07f0*/  LEA R44, R45.reuse, UR4, 0x2 ;  /* 0x000000042d2c7c11 */ /* 0x041fe4000f8e10ff */
[----:B------:R-:W-:Y:S02]  /*0800*/  ISETP.NE.AND P0, PT, R4, R5, PT ;  /* 0x000000050400720c */ /* 0x000fe40003f05270 */
[----:B------:R-:W-:Y:S01]  /*0810*/  ISETP.NE.AND P1, PT, R45, RZ, PT ;  /* 0x000000ff2d00720c */ /* 0x000fe20003f25270 */
[----:B------:R-:W-:Y:S01]  /*0820*/  STS [R44+0x3fc], R23 ;  /* 0x0003fc172c007388 */ /* 0x000fe20000000800 */
[----:B------:R-:W-:Y:S02]  /*0830*/  LOP3.LUT R0, R0, 0xfffff7ff, RZ, 0xc0, !PT ;  /* 0xfffff7ff00007812 */ /* 0x000fe400078ec0ff */
[----:B-1----:R-:W-:Y:S01]  /*0840*/  SEL R46, R24, RZ, !P0 ;  /* 0x000000ff182e7207 */ /* 0x002fe20004000000 */
[----:B------:R-:W-:Y:S01]  /*0850*/  BAR.SYNC.DEFER_BLOCKING 0x0 ;  /* 0x0000000000007b1d */ /* 0x000fe20000010000 */
[----:B------:R-:W-:-:S02]  /*0860*/  ISETP.NE.AND P2, PT, R8, R9, PT ;  /* 0x000000090800720c */ /* 0x000fc40003f45270 */
[----:B------:R-:W-:Y:S01]  /*0870*/  ISETP.NE.AND P5, PT, R16, R17, PT ;  /* 0x000000111000720c */ /* 0x000fe20003fa5270 */
[----:B------:R-:W-:Y:S01]  /*0880*/  IMAD.IADD R46, R25, 0x1, R46 ;  /* 0x00000001192e7824 */ /* 0x000fe200078e022e */
[----:B------:R-:W-:Y:S02]  /*0890*/  ISETP.NE.AND P4, PT, R17, R18, PT ;  /* 0x000000121100720c */ /* 0x000fe40003f85270 */
[----:B------:R-:W-:Y:S01]  /*08a0*/  @P0 LOP3.LUT R0, R0, 0x800, RZ, 0xfc, !PT ;  /* 0x0000080000000812 */ /* 0x000fe200078efcff */
[----:B------:R-:W0:Y:S01]  /*08b0*/  S2R R17, SR_TID.X ;  /* 0x0000000000117919 */ /* 0x000e220000002100 */
[----:B------:R-:W-:Y:S02]  /*08c0*/  ISETP.NE.AND P0, PT, R5, R6, PT ;  /* 0x000000060500720c */ /* 0x000fe40003f05270 */
[----:B------:R-:W-:Y:S02]  /*08d0*/  LOP3.LUT R0, R0, 0xfffffbff, RZ, 0xc0, !PT ;  /* 0xfffffbff00007812 */ /* 0x000fe400078ec0ff */
[----:B------:R-:W-:-:S02]  /*08e0*/  SEL R5, R46, RZ, !P0 ;  /* 0x000000ff2e057207 */ /* 0x000fc40004000000 */
[----:B------:R-:W-:Y:S02]  /*08f0*/  ISETP.NE.AND P3, PT, R18, R19, PT ;  /* 0x000000131200720c */ /* 0x000fe40003f65270 */
[----:B------:R-:W-:Y:S01]  /*0900*/  ISETP.NE.AND P6, PT, R22, R23, PT ;  /* 0x000000171600720c */ /* 0x000fe20003fc5270 */
[----:B------:R-:W-:Y:S01]  /*0910*/  IMAD.IADD R5, R26, 0x1, R5 ;  /* 0x000000011a057824 */ /* 0x000fe200078e0205 */
[----:B------:R-:W-:Y:S02]  /*0920*/  SEL R54, RZ, 0x1, !P4 ;  /* 0x00000001ff367807 */ /* 0x000fe40006000000 */
[----:B------:R-:W-:Y:S02]  /*0930*/  SEL R50, RZ, 0x1, !P6 ;  /* 0x00000001ff327807 */ /* 0x000fe40007000000 */
[----:B------:R-:W-:Y:S01]  /*0940*/  @P0 LOP3.LUT R0, R0, 0x400, RZ, 0xfc, !PT ;  /* 0x0000040000000812 */ /* 0x000fe200078efcff */
[----:B------:R-:W1:Y:S01]  /*0950*/  @P1 LDS R45, [R44+0x3f8] ;  /* 0x0003f8002c2d1984 */ /* 0x000e620000000800 */
[----:B------:R-:W-:-:S02]  /*0960*/  ISETP.NE.AND P0, PT, R6, R7, PT ;  /* 0x000000070600720c */ /* 0x000fc40003f05270 */
[----:B------:R-:W-:Y:S02]  /*0970*/  LOP3.LUT R0, R0, 0xfffffdff, RZ, 0xc0, !PT ;  /* 0xfffffdff00007812 */ /* 0x000fe400078ec0ff */
[----:B------:R-:W-:Y:S02]  /*0980*/  SEL R6, R5, RZ, !P0 ;  /* 0x000000ff05067207 */ /* 0x000fe40004000000 */
[----:B------:R-:W-:-:S03]  /*0990*/  SEL R53, RZ, 0x1, !P3 ;  /* 0x00000001ff357807 */ /* 0x000fc60005800000 */
[----:B------:R-:W-:-:S04]  /*09a0*/  IMAD.IADD R6, R27, 0x1, R6 ;  /* 0x000000011b067824 */ /* 0x000fc800078e0206 */
[----:B------:R-:W-:Y:S02]  /*09b0*/  @P0 LOP3.LUT R0, R0, 0x200, RZ, 0xfc, !PT ;  /* 0x0000020000000812 */ /* 0x000fe400078efcff */
[----:B------:R-:W-:Y:S02]  /*09c0*/  ISETP.NE.AND P0, PT, R7, R8, PT ;  /* 0x000000080700720c */ /* 0x000fe40003f05270 */
[----:B------:R-:W-:Y:S02]  /*09d0*/  LOP3.LUT R0, R0, 0xfffffeff, RZ, 0xc0, !PT ;  /* 0xfffffeff00007812 */ /* 0x000fe400078ec0ff */
[----:B------:R-:W-:-:S05]  /*09e0*/  SEL R5, R6, RZ, !P0 ;  /* 0x000000ff06057207 */ /* 0x000fca0004000000 */
[----:B--2---:R-:W-:-:S04]  /*09f0*/  IMAD.IADD R5, R28, 0x1, R5 ;  /* 0x000000011c057824 */ /* 0x004fc800078e0205 */
[----:B------:R-:W-:Y:S02]  /*0a00*/  @P0 LOP3.LUT R0, R0, 0x100, RZ, 0xfc, !PT ;  /* 0x0000010000000812 */ /* 0x000fe400078efcff */
[----:B------:R-:W-:Y:S02]  /*0a10*/  SEL R6, R5, RZ, !P2 ;  /* 0x000000ff05067207 */ /* 0x000fe40005000000 */
[----:B------:R-:W-:-:S03]  /*0a20*/  LOP3.LUT R0, R0, 0xffffff7f, RZ, 0xc0, !PT ;  /* 0xffffff7f00007812 */ /* 0x000fc600078ec0ff */
[----:B------:R-:W-:Y:S01]  /*0a30*/  IMAD.IADD R6, R29, 0x1, R6 ;  /* 0x000000011d067824 */ /* 0x000fe200078e0206 */
[----:B------:R-:W-:Y:S02]  /*0a40*/  @P2 LOP3.LUT R0, R0, 0x80, RZ, 0xfc, !PT ;  /* 0x0000008000002812 */ /* 0x000fe400078efcff */
[----:B------:R-:W-:Y:S02]  /*0a50*/  ISETP.NE.AND P2, PT, R19, R20, PT ;  /* 0x000000141300720c */ /* 0x000fe40003f45270 */
[----:B-1----:R-:W-:Y:S01]  /*0a60*/  @P1 ISETP.NE.AND P0, PT, R45, R4, PT ;  /* 0x000000042d00120c */ /* 0x002fe20003f05270 */
[----:B------:R-:W-:Y:S01]  /*0a70*/  IMAD.MOV.U32 R4, RZ, RZ, 0x1 ;  /* 0x00000001ff047424 */ /* 0x000fe200078e00ff */
[----:B------:R-:W-:Y:S02]  /*0a80*/  LOP3.LUT R0, R0, 0xffffffbf, RZ, 0xc0, !PT ;  /* 0xffffffbf00007812 */ /* 0x000fe400078ec0ff */
[----:B------:R-:W-:Y:S02]  /*0a90*/  @P1 SEL R4, RZ, 0x1, !P0 ;  /* 0x00000001ff041807 */ /* 0x000fe40004000000 */
[----:B------:R-:W-:-:S02]  /*0aa0*/  ISETP.NE.AND P1, PT, R9, R10, PT ;  /* 0x0000000a0900720c */ /* 0x000fc40003f25270 */
[----:B------:R-:W-:Y:S02]  /*0ab0*/  ISETP.NE.AND P0, PT, R10, R11, PT ;  /* 0x0000000b0a00720c */ /* 0x000fe40003f05270 */
[----:B------:R-:W-:Y:S02]  /*0ac0*/  SEL R5, R6, RZ, !P1 ;  /* 0x000000ff06057207 */ /* 0x000fe40004800000 */
[----:B------:R-:W-:-:S03]  /*0ad0*/  SEL R52, RZ, 0x1, !P2 ;  /* 0x00000001ff347807 */ /* 0x000fc60005000000 */
        /* <DEDUP_REMOVED lines=9> */
[----:B------:R-:W-:Y:S02]  /*0b70*/  SEL R5, R6, RZ, !P0 ;  /* 0x000000ff06057207 */ /* 0x000fe40004000000 */
[----:B------:R-:W-:-:S03]  /*0b80*/  P2R R11, PR, RZ, 0x20 ;  /* 0x00000020ff0b7803 */ /* 0x000fc60000000000 */
        /* <DEDUP_REMOVED lines=22> */
[----:B------:R-:W-:Y:S02]  /*0cf0*/  SEL R6, R5, RZ, !P5 ;  /* 0x000000ff05067207 */ /* 0x000fe40006800000 */
[----:B------:R-:W-:Y:S02]  /*0d00*/  LOP3.LUT P5, RZ, R0, 0x2, RZ, 0xc0, !PT ;  /* 0x0000000200ff7812 */ /* 0x000fe400078ac0ff */
[----:B------:R-:W-:Y:S01]  /*0d10*/  ISETP.NE.AND P0, PT, R20, R21, PT ;  /* 0x000000151400720c */ /* 0x000fe20003f05270 */
[----:B------:R-:W-:Y:S01]  /*0d20*/  IMAD.IADD R6, R37, 0x1, R6 ;  /* 0x0000000125067824 */ /* 0x000fe200078e0206 */
[----:B------:R-:W-:Y:S02]  /*0d30*/  P2R R12, PR, RZ, 0x20 ;  /* 0x00000020ff0c7803 */ /* 0x000fe40000000000 */
[----:B------:R-:W-:-:S02]  /*0d40*/  LOP3.LUT P5, RZ, R0, 0x4, RZ, 0xc0, !PT ;  /* 0x0000000400ff7812 */ /* 0x000fc400078ac0ff */
[----:B------:R-:W-:Y:S02]  /*0d50*/  SEL R5, R6, RZ, !P4 ;  /* 0x000000ff06057207 */ /* 0x000fe40006000000 */
[----:B------:R-:W-:Y:S02]  /*0d60*/  P2R R13, PR, RZ, 0x20 ;  /* 0x00000020ff0d7803 */ /* 0x000fe40000000000 */
[----:B------:R-:W-:Y:S01]  /*0d70*/  LOP3.LUT P5, RZ, R0, 0x8, RZ, 0xc0, !PT ;  /* 0x0000000800ff7812 */ /* 0x000fe200078ac0ff */
[----:B------:R-:W-:Y:S01]  /*0d80*/  IMAD.IADD R5, R38, 0x1, R5 ;  /* 0x0000000126057824 */ /* 0x000fe200078e0205 */
[----:B------:R-:W-:Y:S02]  /*0d90*/  SEL R51, RZ, 0x1, !P0 ;  /* 0x00000001ff337807 */ /* 0x000fe40004000000 */
[----:B------:R-:W-:Y:S02]  /*0da0*/  P2R R49, PR, RZ, 0x20 ;  /* 0x00000020ff317803 */ /* 0x000fe40000000000 */
[----:B------:R-:W-:-:S02]  /*0db0*/  SEL R6, R5, RZ, !P3 ;  /* 0x000000ff05067207 */ /* 0x000fc40005800000 */
[C---:B------:R-:W-:Y:S02]  /*0dc0*/  LOP3.LUT P5, RZ, R0.reuse, 0x10, RZ, 0xc0, !PT ;  /* 0x0000001000ff7812 */ /* 0x040fe400078ac0ff */
[----:B------:R-:W-:Y:S01]  /*0dd0*/  SEL R21, RZ, 0x1, !P1 ;  /* 0x00000001ff157807 */ /* 0x000fe20004800000 */
[----:B------:R-:W-:Y:S01]  /*0de0*/  IMAD.IADD R6, R39, 0x1, R6 ;  /* 0x0000000127067824 */ /* 0x000fe200078e0206 */
[----:B------:R-:W-:Y:S02]  /*0df0*/  P2R R48, PR, RZ, 0x20 ;  /* 0x00000020ff307803 */ /* 0x000fe40000000000 */
[----:B------:R-:W-:Y:S02]  /*0e00*/  LOP3.LUT P5, RZ, R0, 0x20, RZ, 0xc0, !PT ;  /* 0x0000002000ff7812 */ /* 0x000fe400078ac0ff */
[----:B------:R-:W-:Y:S02]  /*0e10*/  SEL R5, R6, RZ, !P2 ;  /* 0x000000ff06057207 */ /* 0x000fe40005000000 */
[----:B------:R-:W-:-:S02]  /*0e20*/  P2R R16, PR, RZ, 0x20 ;  /* 0x00000020ff107803 */ /* 0x000fc40000000000 */
        /* <DEDUP_REMOVED lines=17> */
[----:B------:R-:W-:Y:S02]  /*0f40*/  SEL R5, RZ, 0x1, !P5 ;  /* 0x00000001ff057807 */ /* 0x000fe40006800000 */
[----:B------:R-:W-:Y:S02]  /*0f50*/  ISETP.NE.AND P5, PT, R7, RZ, PT ;  /* 0x000000ff0700720c */ /* 0x000fe40003fa5270 */
[----:B------:R-:W-:-:S02]  /*0f60*/  LOP3.LUT P6, RZ, R0, 0x1, RZ, 0xc0, !PT ;  /* 0x0000000100ff7812 */ /* 0x000fc400078cc0ff */
[----:B------:R-:W-:Y:S02]  /*0f70*/  SEL R6, RZ, 0x1, !P5 ;  /* 0x00000001ff067807 */ /* 0x000fe40006800000 */
[----:B------:R-:W-:Y:S02]  /*0f80*/  ISETP.NE.AND P5, PT, R8, RZ, PT ;  /* 0x000000ff0800720c */ /* 0x000fe40003fa5270 */
[----:B------:R-:W-:Y:S02]  /*0f90*/  LOP3.LUT R8, R6, R4, R5, 0xfe, !PT ;  /* 0x0000000406087212 */ /* 0x000fe400078efe05 */
[----:B------:R-:W-:Y:S02]  /*0fa0*/  SEL R7, RZ, 0x1, !P5 ;  /* 0x00000001ff077807 */ /* 0x000fe40006800000 */
[----:B------:R-:W-:Y:S02]  /*0fb0*/  ISETP.NE.AND P5, PT, R9, RZ, PT ;  /* 0x000000ff0900720c */ /* 0x000fe40003fa5270 */
[----:B------:R-:W-:-:S02]  /*0fc0*/  SEL R57, RZ, 0x1, !P6 ;  /* 0x00000001ff397807 */ /* 0x000fc40007000000 */
[----:B------:R-:W-:Y:S02]  /*0fd0*/  SEL R44, RZ, 0x1, !P5 ;  /* 0x00000001ff2c7807 */ /* 0x000fe40006800000 */
[----:B------:R-:W-:Y:S02]  /*0fe0*/  ISETP.NE.AND P5, PT, R14, RZ, PT ;  /* 0x000000ff0e00720c */ /* 0x000fe40003fa5270 */
[----:B------:R-:W-:Y:S02]  /*0ff0*/  LOP3.LUT R8, R44, R8, R7, 0xfe, !PT ;  /* 0x000000082c087212 */ /* 0x000fe400078efe07 */
[----:B------:R-:W-:Y:S02]  /*1000*/  SEL R45, RZ, 0x1, !P5 ;  /* 0x00000001ff2d7807 */ /* 0x000fe40006800000 */
[----:B------:R-:W-:-:S04]  /*1010*/  ISETP.NE.AND P5, PT, R15, RZ, PT ;  /* 0x000000ff0f00720c */ /* 0x000fc80003fa5270 */
[----:B------:R-:W-:Y:S02]  /*1020*/  SEL R46, RZ, 0x1, !P5 ;  /* 0x00000001ff2e7807 */ /* 0x000fe40006800000 */
[----:B------:R-:W-:Y:S02]  /*1030*/  ISETP.NE.AND P5, PT, R16, RZ, PT ;  /* 0x000000ff1000720c */ /* 0x000fe40003fa5270 */
[----:B------:R-:W-:Y:S01]  /*1040*/  LOP3.LUT R9, R46, R8, R45, 0xfe, !PT ;  /* 0x000000082e097212 */ /* 0x000fe200078efe2d */
[----:B------:R-:W-:Y:S01]  /*1050*/  IMAD.IADD R8, R43, 0x1, R10 ;  /* 0x000000012b087824 */ /* 0x000fe200078e020a */
        /* <DEDUP_REMOVED lines=12> */
[----:B------:R-:W1:Y:S01]  /*1120*/  SHFL.UP PT, R11, R8, 0x1, RZ ;  /* 0x04200000080b7989 */ /* 0x000e6200000e00ff */
[----:B------:R-:W-:-:S02]  /*1130*/  LOP3.LUT R10, R57, R10, R20, 0xfe, !PT ;  /* 0x0000000a390a7212 */ /* 0x000fc400078efe14 */
[----:B------:R-:W-:Y:S02]  /*1140*/  SEL R55, RZ, 0x1, !P5 ;  /* 0x00000001ff377807 */ /* 0x000fe40006800000 */
[----:B------:R-:W-:Y:S02]  /*1150*/  P2R R60, PR, RZ, 0x20 ;  /* 0x00000020ff3c7803 */ /* 0x000fe40000000000 */
[----:B------:R-:W-:Y:S02]  /*1160*/  LOP3.LUT R10, R54, R10, R55, 0xfe, !PT ;  /* 0x0000000a360a7212 */ /* 0x000fe400078efe37 */
[----:B------:R-:W-:Y:S02]  /*1170*/  LOP3.LUT P5, RZ, R0, 0x2, RZ, 0xc0, !PT ;  /* 0x0000000200ff7812 */ /* 0x000fe400078ac0ff */
[----:B------:R-:W-:Y:S02]  /*1180*/  LOP3.LUT R10, R52, R10, R53, 0xfe, !PT ;  /* 0x0000000a340a7212 */ /* 0x000fe400078efe35 */
[----:B------:R-:W-:-:S02]  /*1190*/  P2R R59, PR, RZ, 0x20 ;  /* 0x00000020ff3b7803 */ /* 0x000fc40000000000 */
[----:B------:R-:W-:Y:S02]  /*11a0*/  LOP3.LUT R9, R21, R10, R51, 0xfe, !PT ;  /* 0x0000000a15097212 */ /* 0x000fe400078efe33 */
[C---:B------:R-:W-:Y:S02]  /*11b0*/  LOP3.LUT P5, RZ, R0.reuse, 0x4, RZ, 0xc0, !PT ;  /* 0x0000000400ff7812 */ /* 0x040fe400078ac0ff */
[----:B------:R-:W-:Y:S02]  /*11c0*/  LOP3.LUT P6, R9, R9, RZ, R50, 0xfa, !PT ;  /* 0x000000ff09097212 */ /* 0x000fe400078cfa32 */
[----:B------:R-:W-:Y:S02]  /*11d0*/  P2R R58, PR, RZ, 0x20 ;  /* 0x00000020ff3a7803 */ /* 0x000fe40000000000 */
[----:B------:R-:W-:Y:S01]  /*11e0*/  LOP3.LUT P5, RZ, R0, 0x8, RZ, 0xc0, !PT ;  /* 0x0000000800ff7812 */ /* 0x000fe200078ac0ff */
[----:B------:R-:W2:Y:S01]  /*11f0*/  SHFL.UP PT, R10, R9, 0x1, RZ ;  /* 0x04200000090a7989 */ /* 0x000ea200000e00ff */
[----:B-1----:R-:W-:-:S02]  /*1200*/  SEL R11, R11, RZ, !P6 ;  /* 0x000000ff0b0b7207 */ /* 0x002fc40007000000 */
[----:B------:R-:W-:Y:S02]  /*1210*/  ISETP.GE.AND P6, PT, R56, 0x1, PT ;  /* 0x000000013800780c */ /* 0x000fe40003fc6270 */
[----:B------:R-:W-:Y:S02]  /*1220*/  P2R R69, PR, RZ, 0x20 ;  /* 0x00000020ff457803 */ /* 0x000fe40000000000 */
[----:B------:R-:W-:Y:S02]  /*1230*/  SEL R11, R11, RZ, P6 ;  /* 0x000000ff0b0b7207 */ /* 0x000fe40003000000 */
[----:B------:R-:W-:-:S03]  /*1240*/  LOP3.LUT P5, RZ, R0, 0x10, RZ, 0xc0, !PT ;  /* 0x0000001000ff7812 */ /* 0x000fc600078ac0ff */
[----:B------:R-:W-:Y:S01]  /*1250*/  IMAD.IADD R11, R8, 0x1, R11 ;  /* 0x00000001080b7824 */ /* 0x000fe200078e020b */
[----:B------:R-:W-:Y:S02]  /*1260*/  P2R R68, PR, RZ, 0x20 ;  /* 0x00000020ff447803 */ /* 0x000fe40000000000 */
[C---:B------:R-:W-:Y:S02]  /*1270*/  LOP3.LUT P5, RZ, R0.reuse, 0x20, RZ, 0xc0, !PT ;  /* 0x0000002000ff7812 */ /* 0x040fe400078ac0ff */
[----:B------:R-:W1:Y:S02]  /*1280*/  SHFL.UP PT, R8, R11, 0x2, RZ ;  /* 0x044000000b087989 */ /* 0x000e6400000e00ff */
[----:B------:R-:W-:Y:S02]  /*1290*/  P2R R61, PR, RZ, 0x20 ;  /* 0x00000020ff3d7803 */ /* 0x000fe40000000000 */
[----:B------:R-:W-:Y:S02]  /*12a0*/  LOP3.LUT P5, RZ, R0, 0x40, RZ, 0xc0, !PT ;  /* 0x0000004000ff7812 */ /* 0x000fe400078ac0ff */
[----:B--2---:R-:W-:-:S02]  /*12b0*/  SEL R10, R10, RZ, P6 ;  /* 0x000000ff0a0a7207 */ /* 0x004fc40003000000 */
[----:B------:R-:W-:Y:S02]  /*12c0*/  P2R R62, PR, RZ, 0x20 ;  /* 0x00000020ff3e7803 */ /* 0x000fe40000000000 */
[----:B------:R-:W-:Y:S02]  /*12d0*/  LOP3.LUT P6, R10, R10, RZ, R9, 0xfa, !PT ;  /* 0x000000ff0a0a7212 */ /* 0x000fe400078cfa09 */
[----:B------:R-:W-:-:S04]  /*12e0*/  LOP3.LUT P5, RZ, R0, 0x80, RZ, 0xc0, !PT ;  /* 0x0000008000ff7812 */ /* 0x000fc800078ac0ff */
[----:B------:R-:W-:Y:S02]  /*12f0*/  P2R R63, PR, RZ, 0x20 ;  /* 0x00000020ff3f7803 */ /* 0x000fe40000000000 */
[----:B------:R-:W-:-:S04]  /*1300*/  LOP3.LUT P5, RZ, R0, 0x100, RZ, 0xc0, !PT ;  /* 0x0000010000ff7812 */ /* 0x000fc800078ac0ff */
[----:B------:R-:W-:Y:S02]  /*1310*/  P2R R64, PR, RZ, 0x20 ;  /* 0x00000020ff407803 */ /* 0x000fe40000000000 */
[----:B-1----:R-:W-:Y:S02]  /*1320*/  SEL R12, R8, RZ, !P6 ;  /* 0x000000ff080c7207 */ /* 0x002fe40007000000 */
[----:B------:R-:W1:Y:S01]  /*1330*/  SHFL.UP PT, R8, R10, 0x2, RZ ;  /* 0x044000000a087989 */ /* 0x000e6200000e00ff */
[----:B------:R-:W-:Y:S02]  /*1340*/  ISETP.GE.AND P6, PT, R56, 0x2, PT ;  /* 0x000000023800780c */ /* 0x000fe40003fc6270 */
[----:B------:R-:W-:Y:S02]  /*1350*/  LOP3.LUT P5, RZ, R0, 0x200, RZ, 0xc0, !PT ;  /* 0x0000020000ff7812 */ /* 0x000fe400078ac0ff */
[----:B------:R-:W-:Y:S02]  /*1360*/  SEL R12, R12, RZ, P6 ;  /* 0x000000ff0c0c7207 */ /* 0x000fe40003000000 */
[----:B------:R-:W-:-:S02]  /*1370*/  P2R R65, PR, RZ, 0x20 ;  /* 0x00000020ff417803 */ /* 0x000fc40000000000 */
[----:B------:R-:W-:Y:S01]  /*1380*/  LOP3.LUT P5, RZ, R0, 0x400, RZ, 0xc0, !PT ;  /* 0x0000040000ff7812 */ /* 0x000fe200078ac0ff */
[----:B------:R-:W-:-:S03]  /*1390*/  IMAD.IADD R12, R11, 0x1, R12 ;  /* 0x000000010b0c7824 */ /* 0x000fc600078e020c */
[----:B------:R-:W-:Y:S02]  /*13a0*/  P2R R66, PR, RZ, 0x20 ;  /* 0x00000020ff427803 */ /* 0x000fe40000000000 */
[----:B------:R-:W-:-:S04]  /*13b0*/  LOP3.LUT P5, RZ, R0, 0x800, RZ, 0xc0, !PT ;  /* 0x0000080000ff7812 */ /* 0x000fc800078ac0ff */
[----:B------:R-:W-:Y:S02]  /*13c0*/  P2R R67, PR, RZ, 0x20 ;  /* 0x00000020ff437803 */ /* 0x000fe40000000000 */
[----:B-1----:R-:W-:Y:S02]  /*13d0*/  SEL R9, R8, RZ, P6 ;  /* 0x000000ff08097207 */ /* 0x002fe40003000000 */
[----:B------:R-:W1:Y:S02]  /*13e0*/  SHFL.UP PT, R8, R12, 0x4, RZ ;  /* 0x048000000c087989 */ /* 0x000e6400000e00ff */
[----:B------:R-:W-:-:S04]  /*13f0*/  LOP3.LUT P6, R9, R9, RZ, R10, 0xfa, !PT ;  /* 0x000000ff09097212 */ /* 0x000fc800078cfa0a */
        /* <DEDUP_REMOVED lines=15> */
[----:B------:R-:W-:-:S04]  /*14f0*/  LOP3.LUT P6, R9, R9, RZ, R8, 0xfa, !PT ;  /* 0x000000ff09097212 */ /* 0x000fc800078cfa08 */
[----:B-1----:R-:W-:Y:S02]  /*1500*/  SEL R11, R10, RZ, !P6 ;  /* 0x000000ff0a0b7207 */ /* 0x002fe40007000000 */
[----:B------:R-:W1:Y:S01]  /*1510*/  SHFL.UP PT, R10, R9, 0x10, RZ ;  /* 0x06000000090a7989 */ /* 0x000e6200000e00ff */
[----:B------:R-:W-:-:S04]  /*1520*/  ISETP.GE.AND P6, PT, R56, 0x10, PT ;  /* 0x000000103800780c */ /* 0x000fc80003fc6270 */
[----:B------:R-:W-:-:S05]  /*1530*/  SEL R11, R11, RZ, P6 ;  /* 0x000000ff0b0b7207 */ /* 0x000fca0003000000 */
[----:B------:R-:W-:Y:S01]  /*1540*/  IMAD.IADD R23, R12, 0x1, R11 ;  /* 0x000000010c177824 */ /* 0x000fe200078e020b */
[----:B-1----:R-:W-:Y:S02]  /*1550*/  SEL R10, R10, RZ, P6 ;  /* 0x000000ff0a0a7207 */ /* 0x002fe40003000000 */
[----:B------:R-:W-:Y:S02]  /*1560*/  ISETP.NE.AND P6, PT, R56, 0x1f, PT ;  /* 0x0000001f3800780c */ /* 0x000fe40003fc5270 */
[----:B------:R-:W-:Y:S02]  /*1570*/  LOP3.LUT R22, R10, R9, RZ, 0xfc, !PT ;  /* 0x000000090a167212 */ /* 0x000fe400078efcff */
[----:B0-----:R-:W-:-:S09]  /*1580*/  SHF.R.U32.HI R56, RZ, 0x5, R17 ;  /* 0x00000005ff387819 */ /* 0x001fd20000011611 */
[----:B------:R-:W-:-:S04]  /*1590*/  @!P6 SHF.R.U32.HI R8, RZ, 0x2, R17 ;  /* 0x00000002ff08e819 */ /* 0x000fc80000011611 */
[----:B------:R-:W-:-:S05]  /*15a0*/  @!P6 LOP3.LUT R16, R8, 0xf8, RZ, 0xc0, !PT ;  /* 0x000000f80810e812 */ /* 0x000fca00078ec0ff */
[----:B------:R-:W-:Y:S01]  /*15b0*/  @!P6 STS.64 [R16+UR4], R22 ;  /* 0x000000161000e988 */ /* 0x000fe20008000a04 */
[----:B------:R-:W-:Y:S06]  /*15c0*/  BAR.SYNC.DEFER_BLOCKING 0x0 ;  /* 0x0000000000007b1d */ /* 0x000fec0000010000 */
[----:B------:R-:W-:Y:S04]  /*15d0*/  SHFL.UP PT, R22, R22, 0x1, RZ ;  /* 0x0420000016167989 */ /* 0x000fe800000e00ff */
[----:B------:R-:W-:Y:S04]  /*15e0*/  SHFL.UP PT, R23, R23, 0x1, RZ ;  /* 0x0420000017177989 */ /* 0x000fe800000e00ff */
[----:B------:R-:W0:Y:S04]  /*15f0*/  LDS.128 R8, [UR4] ;  /* 0x00000004ff087984 */ /* 0x000e280008000c00 */
[----:B------:R-:W1:Y:S01]  /*1600*/  LDS.128 R12, [UR4+0x10] ;  /* 0x00001004ff0c7984 */ /* 0x000e620008000c00 */
        /* <DEDUP_REMOVED lines=12> */
[----:B------:R-:W0:Y:S03]  /*16d0*/  LDS.128 R16, [UR4+0x20] ;  /* 0x00002004ff107984 */ /* 0x000e260008000c00 */
[----:B------:R-:W-:Y:S02]  /*16e0*/  IMAD.IADD R11, R15, 0x1, R11 ;  /* 0x000000010f0b7824 */ /* 0x000fe400078e020b */
[----:B------:R-:W1:Y:S02]  /*16f0*/  S2R R15, SR_TID.X ;  /* 0x00000000000f7919 */ /* 0x000e640000002100 */
[----:B-1----:R-:W-:Y:S02]  /*1700*/  ISETP.GE.U32.AND P5, PT, R15, 0x20, PT ;  /* 0x000000200f00780c */ /* 0x002fe40003fa6070 */
[----:B0-----:R-:W-:-:S04]  /*1710*/  ISETP.NE.AND P6, PT, R16, RZ, PT ;  /* 0x000000ff1000720c */ /* 0x001fc80003fc5270 */
[----:B------:R-:W-:Y:S02]  /*1720*/  SEL R13, R11, RZ, !P6 ;  /* 0x000000ff0b0d7207 */ /* 0x000fe40007000000 */
[----:B------:R-:W-:Y:S02]  /*1730*/  ISETP.NE.AND P6, PT, R56, 0x4, PT ;  /* 0x000000043800780c */ /* 0x000fe40003fc5270 */
[----:B------:R-:W0:Y:S01]  /*1740*/  S2R R56, SR_LANEID ;  /* 0x0000000000387919 */ /* 0x000e220000000000 */
[----:B------:R-:W-:Y:S01]  /*1750*/  IMAD.IADD R13, R17, 0x1, R13 ;  /* 0x00000001110d7824 */ /* 0x000fe200078e020d */
[----:B------:R-:W-:Y:S02]  /*1760*/  SEL R9, R11, R9, !P6 ;  /* 0x000000090b097207 */ /* 0x000fe40007000000 */
[----:B------:R-:W-:Y:S02]  /*1770*/  ISETP.NE.AND P6, PT, R18, RZ, PT ;  /* 0x000000ff1200720c */ /* 0x000fe40003fc5270 */
[----:B------:R-:W-:-:S02]  /*1780*/  SHF.R.U32.HI R17, RZ, 0x5, R15 ;  /* 0x00000005ff117819 */ /* 0x000fc4000001160f */
        /* <DEDUP_REMOVED lines=8> */
[----:B0-----:R-:W-:-:S13]  /*1810*/  ISETP.NE.AND P6, PT, R56, RZ, P5 ;  /* 0x000000ff3800720c */ /* 0x001fda0002fc5270 */
[----:B------:R-:W-:Y:S01]  /*1820*/  @P6 IMAD.IADD R9, R23, 0x1, R11 ;  /* 0x0000000117096824 */ /* 0x000fe200078e020b */
[----:B------:R-:W-:-:S03]  /*1830*/  ISETP.NE.AND P6, PT, R4, RZ, PT ;  /* 0x000000ff0400720c */ /* 0x000fc60003fc5270 */
[----:B------:R-:W-:Y:S01]  /*1840*/  @P5 IMAD.MOV.U32 R23, RZ, RZ, R9 ;  /* 0x000000ffff175224 */ /* 0x000fe200078e0009 */
[----:B------:R-:W-:-:S04]  /*1850*/  ISETP.NE.AND P5, PT, R15, RZ, PT ;  /* 0x000000ff0f00720c */ /* 0x000fc80003fa5270 */
[----:B------:R-:W-:Y:S02]  /*1860*/  SEL R9, R23, RZ, !P6 ;  /* 0x000000ff17097207 */ /* 0x000fe40007000000 */
[----:B------:R-:W-:Y:S02]  /*1870*/  LOP3.LUT P6, RZ, R0, 0x1, RZ, 0xc0, !PT ;  /* 0x0000000100ff7812 */ /* 0x000fe400078cc0ff */
[----:B------:R-:W-:Y:S02]  /*1880*/  SEL R9, R9, RZ, P5 ;  /* 0x000000ff09097207 */ /* 0x000fe40002800000 */
        /* <DEDUP_REMOVED lines=16> */
[----:B------:R-:W-:Y:S02]  /*1990*/  IMAD.IADD R56, R29, 0x1, R56 ;  /* 0x000000011d387824 */ /* 0x000fe400078e0238 */
[----:B------:R-:W0:Y:S03]  /*19a0*/  LDS.64 R28, [UR4+0x30] ;  /* 0x00003004ff1c7984 */ /* 0x000e260008000a00 */
        /* <DEDUP_REMOVED lines=26> */
[----:B------:R-:W-:Y:S02]  /*1b50*/  SEL R9, R39, RZ, !P2 ;  /* 0x000000ff27097207 */ /* 0x000fe40005000000 */
[----:B0-----:R-:W-:-:S03]  /*1b60*/  ISETP.NE.AND P2, PT, R28, RZ, PT ;  /* 0x000000ff1c00720c */ /* 0x001fc60003f45270 */
[----:B------:R-:W-:Y:S01]  /*1b70*/  IMAD.IADD R40, R40, 0x1, R9 ;  /* 0x0000000128287824 */ /* 0x000fe200078e0209 */
[----:B------:R-:W-:Y:S02]  /*1b80*/  LOP3.LUT R9, R12, R10, R8, 0xfe, !PT ;  /* 0x0000000a0c097212 */ /* 0x000fe400078efe08 */
[----:B------:R-:W-:Y:S02]  /*1b90*/  SEL R10, R19, RZ, !P2 ;  /* 0x000000ff130a7207 */ /* 0x000fe40005000000 */
[----:B------:R-:W-:Y:S02]  /*1ba0*/  SEL R8, R40, RZ, !P0 ;  /* 0x000000ff28087207 */ /* 0x000fe40004000000 */
[----:B------:R-:W-:Y:S02]  /*1bb0*/  ISETP.NE.AND P0, PT, R15, RZ, PT ;  /* 0x000000ff0f00720c */ /* 0x000fe40003f05270 */
[----:B------:R-:W-:Y:S01]  /*1bc0*/  LOP3.LUT R9, R16, R14, R9, 0xfe, !PT ;  /* 0x0000000e10097212 */ /* 0x000fe200078efe09 */
[----:B------:R-:W-:-:S03]  /*1bd0*/  IMAD.IADD R41, R41, 0x1, R8 ;  /* 0x0000000129297824 */ /* 0x000fc600078e0208 */
[----:B------:R-:W-:Y:S01]  /*1be0*/  LOP3.LUT R8, R28, R18, R9, 0xfe, !PT ;  /* 0x000000121c087212 */ /* 0x000fe200078efe09 */
[----:B------:R-:W-:Y:S01]  /*1bf0*/  IMAD.IADD R9, R29, 0x1, R10 ;  /* 0x000000011d097824 */ /* 0x000fe200078e020a */
[----:B------:R-:W-:-:S05]  /*1c00*/  SEL R15, R41, RZ, !P1 ;  /* 0x000000ff290f7207 */ /* 0x000fca0004800000 */
[----:B------:R-:W-:Y:S05]  /*1c10*/  @P0 BRA `(.L_x_103) ;  /* 0x0000002000100947 */ /* 0x000fea0003800000 */
[----:B------:R-:W0:Y:S01]  /*1c20*/  LDC.64 R12, c[0x0][0x3a0] ;  /* 0x0000e800ff0c7b82 */ /* 0x000e220000000a00 */
[----:B------:R-:W-:Y:S02]  /*1c30*/  IMAD.MOV.U32 R10, RZ, RZ, 0x65 ;  /* 0x00000065ff0a7424 */ /* 0x000fe400078e00ff */
[----:B------:R-:W-:-:S05]  /*1c40*/  IMAD.MOV.U32 R11, RZ, RZ, 0x0 ;  /* 0x00000000ff0b7424 */ /* 0x000fca00078e00ff */
[----:B0-----:R0:W-:Y:S01]  /*1c50*/  ST.E.128.STRONG.GPU desc[UR8][R12.64+0x200], R8 ;  /* 0x000200080c007985 */ /* 0x0011e2000c10fd08 */
[----:B------:R-:W-:Y:S05]  /*1c60*/  BRA `(.L_x_103) ;  /* 0x0000001c00fc7947 */ /* 0x000fea0003800000 */
.L_x_102:
[----:B------:R-:W5:Y:S01]  /*1c70*/  S2R R63, SR_TID.X ;  /* 0x00000000003f7919 */ /* 0x000f620000002100 */
[----:B0-----:R-:W-:Y:S01]  /*1c80*/  IMAD.MOV.U32 R0, RZ, RZ, RZ ;  /* 0x000000ffff007224 */ /* 0x001fe200078e00ff */
[----:B-----5:R-:W-:-:S13]  /*1c90*/  ISETP.NE.AND P1, PT, R63, RZ, PT ;  /* 0x000000ff3f00720c */ /* 0x020fda0003f25270 */
[----:B------:R-:W0:Y:S02]  /*1ca0*/  @!P1 LDC.64 R44, c[0x0][0x388] ;  /* 0x0000e200ff2c9b82 */ /* 0x000e240000000a00 */
[----:B0-----:R-:W-:-:S05]  /*1cb0*/  @!P1 IMAD.WIDE.U32 R44, R62, 0x4, R44 ;  /* 0x000000043e2c9825 */ /* 0x001fca00078e002c */
[----:B------:R0:W5:Y:S01]  /*1cc0*/  @!P1 LDG.E R0, desc[UR8][R44.64] ;  /* 0x000000082c009981 */ /* 0x000162000c1e1900 */
[----:B------:R-:W-:Y:S02]  /*1cd0*/  ISETP.NE.AND P0, PT, R4, R5, PT ;  /* 0x000000050400720c */ /* 0x000fe40003f05270 */
[----:B------:R-:W-:Y:S01]  /*1ce0*/  ISETP.NE.AND P2, PT, R5, R6, PT ;  /* 0x000000060500720c */ /* 0x000fe20003f45270 */
[----:B------:R-:W2:Y:S01]  /*1cf0*/  S2R R58, SR_TID.X ;  /* 0x00000000003a7919 */ /* 0x000ea20000002100 */
[----:B-1----:R-:W-:Y:S02]  /*1d00*/  SEL R46, R24, RZ, !P0 ;  /* 0x000000ff182e7207 */ /* 0x002fe40004000000 */
[----:B------:R-:W-:Y:S02]  /*1d10*/  ISETP.NE.AND P3, PT, R9, R10, PT ;  /* 0x0000000a0900720c */ /* 0x000fe40003f65270 */
[----:B------:R-:W-:Y:S01]  /*1d20*/  ISETP.NE.AND P4, PT, R11, R12, PT ;  /* 0x0000000c0b00720c */ /* 0x000fe20003f85270 */
[----:B------:R-:W-:-:S05]  /*1d30*/  IMAD.IADD R46, R25, 0x1, R46 ;  /* 0x00000001192e7824 */ /* 0x000fca00078e022e */
[----:B------:R-:W-:Y:S02]  /*1d40*/  SEL R47, R46, RZ, !P2 ;  /* 0x000000ff2e2f7207 */ /* 0x000fe40005000000 */
[----:B------:R-:W-:-:S03]  /*1d50*/  ISETP.NE.AND P2, PT, R6, R7, PT ;  /* 0x000000070600720c */ /* 0x000fc60003f45270 */
[----:B------:R-:W-:-:S05]  /*1d60*/  IMAD.IADD R47, R26, 0x1, R47 ;  /* 0x000000011a2f7824 */ /* 0x000fca00078e022f */
[----:B------:R-:W-:Y:S02]  /*1d70*/  SEL R46, R47, RZ, !P2 ;  /* 0x000000ff2f2e7207 */ /* 0x000fe40005000000 */
[----:B------:R-:W-:-:S03]  /*1d80*/  ISETP.NE.AND P2, PT, R7, R8, PT ;  /* 0x000000080700720c */ /* 0x000fc60003f45270 */
[----:B------:R-:W-:-:S05]  /*1d90*/  IMAD.IADD R46, R27, 0x1, R46 ;  /* 0x000000011b2e7824 */ /* 0x000fca00078e022e */
[----:B0-----:R-:W-:Y:S02]  /*1da0*/  SEL R45, R46, RZ, !P2 ;  /* 0x000000ff2e2d7207 */ /* 0x001fe40005000000 */
[----:B------:R-:W-:Y:S02]  /*1db0*/  ISETP.NE.AND P2, PT, R8, R9, PT ;  /* 0x000000090800720c */ /* 0x000fe40003f45270 */
[----:B--2---:R-:W-:Y:S01]  /*1dc0*/  SHF.R.U32.HI R65, RZ, 0x5, R58 ;  /* 0x00000005ff417819 */ /* 0x004fe2000001163a */
[----:B------:R-:W-:-:S03]  /*1dd0*/  IMAD.IADD R45, R28, 0x1, R45 ;  /* 0x000000011c2d7824 */ /* 0x000fc600078e022d */
[----:B------:R-:W-:Y:S02]  /*1de0*/  ISETP.NE.AND P6, PT, R65, 0x4, PT ;  /* 0x000000044100780c */ /* 0x000fe40003fc5270 */
        /* <DEDUP_REMOVED lines=10> */
[----:B------:R-:W-:-:S03]  /*1e90*/  ISETP.GE.AND P3, PT, R56, 0x1, PT ;  /* 0x000000013800780c */ /* 0x000fc60003f66270 */
[----:B------:R-:W-:-:S05]  /*1ea0*/  IMAD.IADD R46, R31, 0x1, R46 ;  /* 0x000000011f2e7824 */ /* 0x000fca00078e022e */
[----:B------:R-:W-:Y:S02]  /*1eb0*/  SEL R45, R46, RZ, !P4 ;  /* 0x000000ff2e2d7207 */ /* 0x000fe40006000000 */
[----:B------:R-:W-:-:S03]  /*1ec0*/  ISETP.NE.AND P4, PT, R56, 0x1f, PT ;  /* 0x0000001f3800780c */ /* 0x000fc60003f85270 */
        /* <DEDUP_REMOVED lines=12> */
[----:B------:R-:W-:Y:S02]  /*1f90*/  SEL R45, R44, RZ, !P2 ;  /* 0x000000ff2c2d7207 */ /* 0x000fe40005000000 */
[----:B------:R-:W-:-:S03]  /*1fa0*/  ISETP.NE.AND P2, PT, R16, R17, PT ;  /* 0x000000111000720c */ /* 0x000fc60003f45270 */
        /* <DEDUP_REMOVED lines=81> */
[----:B------:R-:W-:-:S03]  /*24c0*/  ISETP.NE.AND P3, PT, R65, 0x2, PT ;  /* 0x000000024100780c */ /* 0x000fc60003f65270 */
[----:B------:R-:W-:Y:S01]  /*24d0*/  @!P4 STS.64 [R43], R60 ;  /* 0x0000003c2b00c388 */ /* 0x000fe20000000a00 */
[----:B------:R-:W-:Y:S01]  /*24e0*/  BAR.SYNC.DEFER_BLOCKING 0x0 ;  /* 0x0000000000007b1d */ /* 0x000fe20000010000 */
[----:B------:R-:W-:-:S05]  /*24f0*/  ISETP.NE.AND P4, PT, R65, 0x3, PT ;  /* 0x000000034100780c */ /* 0x000fca0003f85270 */
[----:B------:R-:W-:Y:S04]  /*2500*/  SHFL.UP PT, R23, R60, 0x1, RZ ;  /* 0x042000003c177989 */ /* 0x000fe800000e00ff */
[----:B------:R-:W0:Y:S04]  /*2510*/  LDS.128 R44, [UR4] ;  /* 0x00000004ff2c7984 */ /* 0x000e280008000c00 */
[----:B------:R-:W1:Y:S04]  /*2520*/  LDS.128 R48, [UR4+0x10] ;  /* 0x00001004ff307984 */ /* 0x000e680008000c00 */
[----:B------:R-:W2:Y:S01]  /*2530*/  LDS.128 R52, [UR4+0x20] ;  /* 0x00002004ff347984 */ /* 0x000ea20008000c00 */
[----:B0-----:R-:W-:-:S02]  /*2540*/  ISETP.NE.AND P0, PT, R46, RZ, PT ;  /* 0x000000ff2e00720c */ /* 0x001fc40003f05270 */
[----:B------:R-:W-:Y:S02]  /*2550*/  LOP3.LUT R43, R46, R44, RZ, 0xfc, !PT ;  /* 0x0000002c2e2b7212 */ /* 0x000fe400078efcff */
[----:B------:R-:W-:Y:S02]  /*2560*/  SEL R58, R45, RZ, !P0 ;  /* 0x000000ff2d3a7207 */ /* 0x000fe40004000000 */
[----:B-1----:R-:W-:Y:S02]  /*2570*/  ISETP.NE.AND P0, PT, R48, RZ, PT ;  /* 0x000000ff3000720c */ /* 0x002fe40003f05270 */
[----:B--2---:R-:W-:Y:S01]  /*2580*/  ISETP.NE.AND P5, PT, R54, RZ, PT ;  /* 0x000000ff3600720c */ /* 0x004fe20003fa5270 */
[----:B------:R-:W-:-:S05]  /*2590*/  IMAD.IADD R58, R47, 0x1, R58 ;  /* 0x000000012f3a7824 */ /* 0x000fca00078e023a */
[C---:B------:R-:W-:Y:S02]  /*25a0*/  SEL R64, R58.reuse, RZ, !P0 ;  /* 0x000000ff3a407207 */ /* 0x040fe40004000000 */
[----:B------:R-:W-:Y:S02]  /*25b0*/  SEL R47, R58, R45, !P3 ;  /* 0x0000002d3a2f7207 */ /* 0x000fe40005800000 */
[----:B------:R-:W-:Y:S01]  /*25c0*/  ISETP.NE.AND P0, PT, R50, RZ, PT ;  /* 0x000000ff3200720c */ /* 0x000fe20003f05270 */
[----:B------:R-:W-:Y:S01]  /*25d0*/  IMAD.IADD R64, R49, 0x1, R64 ;  /* 0x0000000131407824 */ /* 0x000fe200078e0240 */
[----:B------:R-:W0:Y:S01]  /*25e0*/  LDS.64 R58, [UR4+0x30] ;  /* 0x00003004ff3a7984 */ /* 0x000e220008000a00 */
[----:B------:R-:W-:Y:S02]  /*25f0*/  LOP3.LUT R45, R48, R46, R44, 0xfe, !PT ;  /* 0x0000002e302d7212 */ /* 0x000fe400078efe2c */
[----:B------:R-:W-:Y:S02]  /*2600*/  SEL R44, R43, R44, !P3 ;  /* 0x0000002c2b2c7207 */ /* 0x000fe40005800000 */
[----:B------:R-:W-:Y:S01]  /*2610*/  SEL R66, R64, RZ, !P0 ;  /* 0x000000ff40427207 */ /* 0x000fe20004000000 */
[----:B------:R-:W1:Y:S01]  /*2620*/  SHFL.UP PT, R43, R61, 0x1, RZ ;  /* 0x042000003d2b7989 */ /* 0x000e6200000e00ff */
[----:B------:R-:W-:-:S02]  /*2630*/  ISETP.NE.AND P0, PT, R52, RZ, PT ;  /* 0x000000ff3400720c */ /* 0x000fc40003f05270 */
[----:B------:R-:W-:Y:S01]  /*2640*/  SEL R47, R64, R47, !P4 ;  /* 0x0000002f402f7207 */ /* 0x000fe20006000000 */
[----:B------:R-:W-:Y:S01]  /*2650*/  IMAD.IADD R66, R51, 0x1, R66 ;  /* 0x0000000133427824 */ /* 0x000fe200078e0242 */
[----:B------:R-:W-:Y:S02]  /*2660*/  ISETP.NE.AND P3, PT, R65, 0x5, PT ;  /* 0x000000054100780c */ /* 0x000fe40003f65270 */
[----:B------:R-:W-:Y:S02]  /*2670*/  SEL R44, R45, R44, !P4 ;  /* 0x0000002c2d2c7207 */ /* 0x000fe40006000000 */
[C---:B------:R-:W-:Y:S02]  /*2680*/  SEL R46, R66.reuse, RZ, !P0 ;  /* 0x000000ff422e7207 */ /* 0x040fe40004000000 */
[----:B------:R-:W-:Y:S02]  /*2690*/  ISETP.GE.U32.AND P0, PT, R63, 0x20, PT ;  /* 0x000000203f00780c */ /* 0x000fe40003f06070 */
[----:B------:R-:W-:Y:S01]  /*26a0*/  SEL R66, R66, R47, !P6 ;  /* 0x0000002f42427207 */ /* 0x000fe20007000000 */
[----:B------:R-:W-:Y:S01]  /*26b0*/  IMAD.IADD R53, R53, 0x1, R46 ;  /* 0x0000000135357824 */ /* 0x000fe200078e022e */
[----:B------:R-:W-:-:S02]  /*26c0*/  LOP3.LUT R47, R50, R45, RZ, 0xfc, !PT ;  /* 0x0000002d322f7212 */ /* 0x000fc400078efcff */
[----:B------:R-:W-:Y:S02]  /*26d0*/  ISETP.NE.AND P4, PT, R65, 0x6, PT ;  /* 0x000000064100780c */ /* 0x000fe40003f85270 */
[C---:B------:R-:W-:Y:S02]  /*26e0*/  SEL R46, R53.reuse, RZ, !P5 ;  /* 0x000000ff352e7207 */ /* 0x040fe40006800000 */
[----:B------:R-:W-:Y:S02]  /*26f0*/  SEL R66, R53, R66, !P3 ;  /* 0x0000004235427207 */ /* 0x000fe40005800000 */
[----:B------:R-:W-:Y:S01]  /*2700*/  ISETP.NE.AND P5, PT, R56, RZ, P0 ;  /* 0x000000ff3800720c */ /* 0x000fe200007a5270 */
[----:B------:R-:W-:Y:S01]  /*2710*/  IMAD.IADD R55, R55, 0x1, R46 ;  /* 0x0000000137377824 */ /* 0x000fe200078e022e */
[----:B------:R-:W-:Y:S02]  /*2720*/  LOP3.LUT R45, R52, R50, R45, 0xfe, !PT ;  /* 0x00000032342d7212 */ /* 0x000fe400078efe2d */
[----:B------:R-:W-:-:S02]  /*2730*/  SEL R44, R47, R44, !P6 ;  /* 0x0000002c2f2c7207 */ /* 0x000fc40007000000 */
[----:B------:R-:W-:Y:S02]  /*2740*/  @P0 ISETP.NE.AND P6, PT, R23, RZ, PT ;  /* 0x000000ff1700020c */ /* 0x000fe40003fc5270 */
[----:B------:R-:W-:Y:S02]  /*2750*/  SEL R66, R55, R66, !P4 ;  /* 0x0000004237427207 */ /* 0x000fe40006000000 */
[----:B------:R-:W-:Y:S02]  /*2760*/  LOP3.LUT R47, R54, R45, RZ, 0xfc, !PT ;  /* 0x0000002d362f7212 */ /* 0x000fe400078efcff */
[----:B------:R-:W-:Y:S02]  /*2770*/  SEL R44, R45, R44, !P3 ;  /* 0x0000002c2d2c7207 */ /* 0x000fe40005800000 */
[----:B------:R-:W-:Y:S02]  /*2780*/  @P0 SEL R46, R66, RZ, !P6 ;  /* 0x000000ff422e0207 */ /* 0x000fe40007000000 */
[----:B------:R-:W-:-:S02]  /*2790*/  SEL R44, R47, R44, !P4 ;  /* 0x0000002c2f2c7207 */ /* 0x000fc40006000000 */
[----:B0-----:R-:W-:Y:S01]  /*27a0*/  ISETP.NE.AND P4, PT, R58, RZ, PT ;  /* 0x000000ff3a00720c */ /* 0x001fe20003f85270 */
[----:B-1----:R-:W-:Y:S01]  /*27b0*/  @P5 IMAD.IADD R66, R43, 0x1, R46 ;  /* 0x000000012b425824 */ /* 0x002fe200078e022e */
[----:B------:R-:W-:Y:S02]  /*27c0*/  @P0 ISETP.NE.AND P3, PT, R56, RZ, PT ;  /* 0x000000ff3800020c */ /* 0x000fe40003f65270 */
[----:B------:R-:W-:Y:S01]  /*27d0*/  SEL R46, R55, RZ, !P4 ;  /* 0x000000ff372e7207 */ /* 0x000fe20006000000 */
[----:B------:R-:W-:Y:S01]  /*27e0*/  @P0 IMAD.MOV.U32 R43, RZ, RZ, R66 ;  /* 0x000000ffff2b0224 */ /* 0x000fe200078e0042 */
[----:B------:R-:W-:Y:S02]  /*27f0*/  @P0 SEL R47, R23, RZ, P3 ;  /* 0x000000ff172f0207 */ /* 0x000fe40001800000 */
[----:B------:R-:W-:Y:S01]  /*2800*/  LOP3.LUT R55, R58, R54, R45, 0xfe, !PT ;  /* 0x000000363a377212 */ /* 0x000fe200078efe2d */
[----:B------:R-:W-:Y:S01]  /*2810*/  IMAD.IADD R51, R59, 0x1, R46 ;  /* 0x000000013b337824 */ /* 0x000fe200078e022e */
[----:B------:R-:W-:-:S02]  /*2820*/  @P0 LOP3.LUT R23, R44, R47, RZ, 0xfc, !PT ;  /* 0x0000002f2c170212 */ /* 0x000fc400078efcff */
[----:B------:R-:W-:Y:S01]  /*2830*/  SEL R50, RZ, 0x1, !P2 ;  /* 0x00000001ff327807 */ /* 0x000fe20005000000 */
[----:B------:R-:W-:Y:S06]  /*2840*/  @P0 BRA `(.L_x_104) ;  /* 0x0000000c00a80947 */ /* 0x000fec0003800000 */
[----:B------:R-:W0:Y:S01]  /*2850*/  LDC.64 R48, c[0x0][0x3a0] ;  /* 0x0000e800ff307b82 */ /* 0x000e220000000a00 */
[----:B------:R-:W-:Y:S01]  /*2860*/  @!P1 IMAD.MOV.U32 R46, RZ, RZ, 0x64 ;  /* 0x00000064ff2e9424 */ /* 0x000fe200078e00ff */
[----:B------:R-:W-:Y:S01]  /*2870*/  LOP3.LUT R63, RZ, R63, RZ, 0x33, !PT ;  /* 0x0000003fff3f7212 */ /* 0x000fe200078e33ff */
[----:B------:R-:W-:Y:S01]  /*2880*/  @!P1 IMAD.MOV.U32 R47, RZ, RZ, 0x0 ;  /* 0x00000000ff2f9424 */ /* 0x000fe200078e00ff */
[----:B------:R1:W-:Y:S01]  /*2890*/  @!P1 STS [UR4+0x74], R55 ;  /* 0x00007437ff009988 */ /* 0x0003e20008000804 */
[----:B------:R-:W-:Y:S02]  /*28a0*/  @!P1 IMAD.MOV.U32 R44, RZ, RZ, R55 ;  /* 0x000000ffff2c9224 */ /* 0x000fe400078e0037 */
[----:B------:R-:W-:Y:S01]  /*28b0*/  @!P1 IMAD.MOV.U32 R45, RZ, RZ, R51 ;  /* 0x000000ffff2d9224 */ /* 0x000fe200078e0033 */
[----:B------:R1:W-:Y:S01]  /*28c0*/  @!P1 STS [UR4+0x78], R51 ;  /* 0x00007833ff009988 */ /* 0x0003e20008000804 */
[----:B------:R-:W-:Y:S02]  /*28d0*/  IMAD.MOV.U32 R53, RZ, RZ, R62 ;  /* 0x000000ffff357224 */ /* 0x000fe400078e003e */
[----:B------:R-:W-:-:S02]  /*28e0*/  IMAD.MOV.U32 R57, RZ, RZ, 0x3a0 ;  /* 0x000003a0ff397424 */ /* 0x000fc400078e00ff */
[----:B0-----:R-:W-:-:S05]  /*28f0*/  IMAD.WIDE.U32 R48, R62, 0x10, R48 ;  /* 0x000000103e307825 */ /* 0x001fca00078e0030 */
[----:B------:R1:W-:Y:S01]  /*2900*/  @!P1 ST.E.128.STRONG.GPU desc[UR8][R48.64+0x200], R44 ;  /* 0x0002002c30009985 */ /* 0x0003e2000c10fd08 */
[----:B------:R-:W-:Y:S05]  /*2910*/  NANOSLEEP 0x118 ;  /* 0x000001180000795d */ /* 0x000fea0003800000 */
[----:B------:R-:W-:-:S07]  /*2920*/  IMAD.WIDE R58, R63, 0x10, R48 ;  /* 0x000000103f3a7825 */ /* 0x000fce00078e0230 */
.L_x_106:
        /* <DEDUP_REMOVED lines=29> */
.L_x_132:
        /* <DEDUP_REMOVED lines=10> */
[----:B------:R-:W-:Y:S01]  /*2ba0*/  IMAD.IADD R63, R63, 0x1, R62 ;  /* 0x000000013f3f7824 */ /* 0x000fe200078e023e */
[----:B0-----:R-:W-:-:S05]  /*2bb0*/  LOP3.LUT R60, R60, 0x80000000, R57, 0xec, !PT ;  /* 0x800000003c3c7812 */ /* 0x001fca00078eec39 */
[----:B------:R-:W-:-:S05]  /*2bc0*/  VIADD R59, R60, 0xffffffff ;  /* 0xffffffff3c3b7836 */ /* 0x000fca0000000000 */
[----:B------:R-:W-:-:S06]  /*2bd0*/  LOP3.LUT R59, R60, R59, RZ, 0xc, !PT ;  /* 0x0000003b3c3b7212 */ /* 0x000fcc00078e0cff */
[----:B------:R-:W0:Y:S02]  /*2be0*/  POPC R59, R59 ;  /* 0x0000003b003b7309 */ /* 0x000e240000000000 */
[----:B0-----:R-:W0:Y:S01]  /*2bf0*/  SHFL.DOWN PT, R66, R45, 0x1, R59 ;  /* 0x082000002d427989 */ /* 0x001e2200000e003b */
[----:B------:R-:W-:-:S03]  /*2c00*/  ISETP.GE.AND P0, PT, R56, R59, PT ;  /* 0x0000003b3800720c */ /* 0x000fc60003f06270 */
[----:B------:R-:W1:Y:S01]  /*2c10*/  SHFL.DOWN PT, R54, R44, 0x1, R59 ;  /* 0x082000002c367989 */ /* 0x000e6200000e003b */
[----:B0-----:R-:W-:-:S04]  /*2c20*/  SEL R66, R66, RZ, !P1 ;  /* 0x000000ff42427207 */ /* 0x001fc80004800000 */
[----:B------:R-:W-:-:S05]  /*2c30*/  SEL R61, R66, RZ, !P0 ;  /* 0x000000ff423d7207 */ /* 0x000fca0004000000 */
[----:B------:R-:W-:Y:S01]  /*2c40*/  IMAD.IADD R52, R45, 0x1, R61 ;  /* 0x000000012d347824 */ /* 0x000fe200078e023d */
[----:B-1----:R-:W-:Y:S02]  /*2c50*/  SEL R61, R54, RZ, !P0 ;  /* 0x000000ff363d7207 */ /* 0x002fe40004000000 */
[----:B------:R-:W-:Y:S01]  /*2c60*/  ISETP.GT.AND P0, PT, R58, R59, PT ;  /* 0x0000003b3a00720c */ /* 0x000fe20003f04270 */
[----:B------:R-:W-:Y:S01]  /*2c70*/  VIADD R58, R56, 0x4 ;  /* 0x00000004383a7836 */ /* 0x000fe20000000000 */
[----:B------:R-:W0:Y:S01]  /*2c80*/  SHFL.DOWN PT, R66, R52, 0x2, R59 ;  /* 0x0840000034427989 */ /* 0x000e2200000e003b */
[----:B------:R-:W-:-:S05]  /*2c90*/  LOP3.LUT P1, R54, R61, RZ, R44, 0xfa, !PT ;  /* 0x000000ff3d367212 */ /* 0x000fca000782fa2c */
        /* <DEDUP_REMOVED lines=10> */
[----:B------:R-:W-:-:S05]  /*2d40*/  SEL R45, R45, RZ, !P0 ;  /* 0x000000ff2d2d7207 */ /* 0x000fca0004000000 */
[----:B------:R-:W-:Y:S01]  /*2d50*/  IMAD.IADD R64, R44, 0x1, R45 ;  /* 0x000000012c407824 */ /* 0x000fe200078e022d */
[----:B-1----:R-:W-:Y:S01]  /*2d60*/  SEL R45, R66, RZ, !P0 ;  /* 0x000000ff422d7207 */ /* 0x002fe20004000000 */
[----:B------:R-:W-:-:S03]  /*2d70*/  VIADD R44, R56, 0x8 ;  /* 0x00000008382c7836 */ /* 0x000fc60000000000 */
[----:B------:R-:W0:Y:S01]  /*2d80*/  SHFL.DOWN PT, R54, R64, 0x8, R59 ;  /* 0x0900000040367989 */ /* 0x000e2200000e003b */
[----:B------:R-:W-:Y:S02]  /*2d90*/  LOP3.LUT P1, R68, R52, RZ, R45, 0xfa, !PT ;  /* 0x000000ff34447212 */ /* 0x000fe4000782fa2d */
[----:B------:R-:W-:-:S03]  /*2da0*/  ISETP.GT.AND P0, PT, R44, R59, PT ;  /* 0x0000003b2c00720c */ /* 0x000fc60003f04270 */
[----:B------:R-:W1:Y:S01]  /*2db0*/  SHFL.DOWN PT, R66, R68, 0x8, R59 ;  /* 0x0900000044427989 */ /* 0x000e6200000e003b */
[----:B0-----:R-:W-:-:S04]  /*2dc0*/  SEL R54, R54, RZ, !P1 ;  /* 0x000000ff36367207 */ /* 0x001fc80004800000 */
[----:B------:R-:W-:Y:S02]  /*2dd0*/  SEL R61, R54, RZ, !P0 ;  /* 0x000000ff363d7207 */ /* 0x000fe40004000000 */
[----:B-1----:R-:W-:Y:S02]  /*2de0*/  SEL R45, R66, RZ, !P0 ;  /* 0x000000ff422d7207 */ /* 0x002fe40004000000 */
[----:B------:R-:W-:Y:S01]  /*2df0*/  ISETP.NE.U32.AND P0, PT, R46, 0x65, PT ;  /* 0x000000652e00780c */ /* 0x000fe20003f05070 */
[----:B------:R-:W-:Y:S01]  /*2e00*/  IMAD.IADD R54, R64, 0x1, R61 ;  /* 0x0000000140367824 */ /* 0x000fe200078e023d */
[----:B------:R-:W-:Y:S01]  /*2e10*/  LOP3.LUT P2, R52, R68, RZ, R45, 0xfa, !PT ;  /* 0x000000ff44347212 */ /* 0x000fe2000784fa2d */
[----:B------:R-:W-:Y:S01]  /*2e20*/  VIADD R46, R56, 0x10 ;  /* 0x00000010382e7836 */ /* 0x000fe20000000000 */
[----:B------:R-:W0:Y:S01]  /*2e30*/  LDC.64 R44, c[0x0][0x3a0] ;  /* 0x0000e800ff2c7b82 */ /* 0x000e220000000a00 */
[----:B------:R-:W-:Y:S01]  /*2e40*/  ISETP.NE.AND.EX P0, PT, R47, RZ, PT, P0 ;  /* 0x000000ff2f00720c */ /* 0x000fe20003f05300 */
[----:B------:R-:W1:Y:S02]  /*2e50*/  SHFL.DOWN PT, R66, R54, 0x10, R59 ;  /* 0x0a00000036427989 */ /* 0x000e6400000e003b */
[----:B------:R-:W-:-:S02]  /*2e60*/  ISETP.GT.AND P1, PT, R46, R59, PT ;  /* 0x0000003b2e00720c */ /* 0x000fc40003f24270 */
[----:B------:R-:W2:Y:S08]  /*2e70*/  SHFL.DOWN PT, R64, R52, 0x10, R59 ;  /* 0x0a00000034407989 */ /* 0x000eb000000e003b */
[----:B------:R-:W-:Y:S02]  /*2e80*/  VOTE.ALL P5, P0 ;  /* 0x0000000000ff7806 */ /* 0x000fe400000a0000 */
[----:B-1----:R-:W-:-:S02]  /*2e90*/  SEL R66, R66, RZ, !P2 ;  /* 0x000000ff42427207 */ /* 0x002fc40005000000 */
[----:B0-----:R-:W-:Y:S02]  /*2ea0*/  IADD3 R61, P2, PT, R44, 0x200, RZ ;  /* 0x000002002c3d7810 */ /* 0x001fe40007f5e0ff */
[----:B------:R-:W-:Y:S02]  /*2eb0*/  SEL R65, R66, RZ, !P1 ;  /* 0x000000ff42417207 */ /* 0x000fe40004800000 */
[----:B--2---:R-:W-:Y:S01]  /*2ec0*/  SEL R47, R64, RZ, !P1 ;  /* 0x000000ff402f7207 */ /* 0x004fe20004800000 */
[----:B------:R-:W-:Y:S02]  /*2ed0*/  IMAD.X R62, RZ, RZ, R45, P2 ;  /* 0x000000ffff3e7224 */ /* 0x000fe400010e062d */
[----:B------:R-:W-:Y:S01]  /*2ee0*/  IMAD.IADD R54, R54, 0x1, R65 ;  /* 0x0000000136367824 */ /* 0x000fe200078e0241 */
[----:B------:R-:W-:-:S07]  /*2ef0*/  LOP3.LUT R52, R47, R52, RZ, 0xfc, !PT ;  /* 0x000000342f347212 */ /* 0x000fce00078efcff */
.L_x_146:
[----:B------:R-:W-:Y:S05]  /*2f00*/  @!P5 BRA `(.L_x_108) ;  /* 0x00000004008cd947 */ /* 0x000fea0003800000 */
[----:B------:R-:W-:-:S07]  /*2f10*/  IMAD.MOV.U32 R64, RZ, RZ, 0x3a0 ;  /* 0x000003a0ff407424 */ /* 0x000fce00078e00ff */
.L_x_112:
[----:B------:R-:W-:Y:S01]  /*2f20*/  SHF.R.U32.HI R64, RZ, 0x1, R64 ;  /* 0x00000001ff407819 */ /* 0x000fe20000011640 */
[----:B------:R-:W-:Y:S02]  /*2f30*/  IMAD.MOV.U32 R44, RZ, RZ, R61 ;  /* 0x000000ffff2c7224 */ /* 0x000fe400078e003d */
[----:B------:R-:W-:Y:S02]  /*2f40*/  IMAD.MOV.U32 R45, RZ, RZ, R62 ;  /* 0x000000ffff2d7224 */ /* 0x000fe400078e003e */
[----:B------:R-:W-:Y:S02]  /*2f50*/  IMAD.MOV.U32 R60, RZ, RZ, R64 ;  /* 0x000000ffff3c7224 */ /* 0x000fe400078e0040 */
[----:B------:R-:W-:-:S07]  /*2f60*/  IMAD.WIDE R58, R63, 0x10, R44 ;  /* 0x000000103f3a7825 */ /* 0x000fce00078e022c */
.L_x_110:
[----:B------:R-:W-:Y:S01]  /*2f70*/  SHF.R.U32.HI R65, RZ, 0x1, R60 ;  /* 0x00000001ff417819 */ /* 0x000fe2000001163c */
[----:B------:R-:W-:-:S03]  /*2f80*/  IMAD R53, R53, 0x41a7, RZ ;  /* 0x000041a735357824 */ /* 0x000fc600078e02ff */
[----:B------:R-:W-:Y:S02]  /*2f90*/  IADD3 R46, PT, PT, R60, 0x1, -R65 ;  /* 0x000000013c2e7810 */ /* 0x000fe40007ffe841 */
        /* <DEDUP_REMOVED lines=26> */
.L_x_149:
        /* <DEDUP_REMOVED lines=8> */
[----:B------:R-:W-:Y:S01]  /*31c0*/  ISETP.NE.AND P1, PT, R44, RZ, PT ;  /* 0x000000ff2c00720c */ /* 0x000fe20003f25270 */
[----:B------:R-:W-:Y:S01]  /*31d0*/  VIADD R63, R63, 0xffffffe0 ;  /* 0xffffffe03f3f7836 */ /* 0x000fe20000000000 */
[----:B------:R-:W-:Y:S02]  /*31e0*/  LOP3.LUT R60, R60, 0x80000000, R57, 0xec, !PT ;  /* 0x800000003c3c7812 */ /* 0x000fe400078eec39 */
[----:B------:R-:W-:Y:S01]  /*31f0*/  ISETP.NE.U32.AND P5, PT, R46, 0x65, PT ;  /* 0x000000652e00780c */ /* 0x000fe20003fa5070 */
[----:B------:R-:W-:Y:S02]  /*3200*/  VIADD R46, R56, 0x10 ;  /* 0x00000010382e7836 */ /* 0x000fe40000000000 */
[----:B------:R-:W-:Y:S01]  /*3210*/  VIADD R59, R60, 0xffffffff ;  /* 0xffffffff3c3b7836 */ /* 0x000fe20000000000 */
[----:B------:R-:W-:-:S04]  /*3220*/  ISETP.NE.AND.EX P5, PT, R47, RZ, PT, P5 ;  /* 0x000000ff2f00720c */ /* 0x000fc80003fa5350 */
[----:B------:R-:W-:-:S06]  /*3230*/  LOP3.LUT R59, R60, R59, RZ, 0xc, !PT ;  /* 0x0000003b3c3b7212 */ /* 0x000fcc00078e0cff */
[----:B------:R-:W0:Y:S03]  /*3240*/  POPC R59, R59 ;  /* 0x0000003b003b7309 */ /* 0x000e260000000000 */
[----:B------:R-:W-:Y:S01]  /*3250*/  VOTE.ALL P5, P5 ;  /* 0x0000000000ff7806 */ /* 0x000fe200028a0000 */
[----:B0-----:R-:W0:Y:S01]  /*3260*/  SHFL.DOWN PT, R66, R45, 0x1, R59 ;  /* 0x082000002d427989 */ /* 0x001e2200000e003b */
[----:B------:R-:W-:-:S03]  /*3270*/  ISETP.GE.AND P0, PT, R56, R59, PT ;  /* 0x0000003b3800720c */ /* 0x000fc60003f06270 */
        /* <DEDUP_REMOVED lines=11> */
[----:B-1----:R-:W-:-:S03]  /*3330*/  SEL R44, R45, RZ, !P0 ;  /* 0x000000ff2d2c7207 */ /* 0x002fc60004000000 */
[----:B------:R-:W-:Y:S01]  /*3340*/  IMAD.IADD R68, R67, 0x1, R66 ;  /* 0x0000000143447824 */ /* 0x000fe200078e0242 */
[----:B------:R-:W-:Y:S01]  /*3350*/  LOP3.LUT P1, R67, R69, RZ, R44, 0xfa, !PT ;  /* 0x000000ff45437212 */ /* 0x000fe2000782fa2c */
[----:B------:R-:W-:-:S03]  /*3360*/  VIADD R44, R56, 0x4 ;  /* 0x00000004382c7836 */ /* 0x000fc60000000000 */
[----:B------:R-:W0:Y:S02]  /*3370*/  SHFL.DOWN PT, R58, R68, 0x4, R59 ;  /* 0x08800000443a7989 */ /* 0x000e2400000e003b */
[-C--:B------:R-:W-:Y:S02]  /*3380*/  ISETP.GT.AND P0, PT, R44, R59.reuse, PT ;  /* 0x0000003b2c00720c */ /* 0x080fe40003f04270 */
[----:B------:R-:W1:Y:S01]  /*3390*/  SHFL.DOWN PT, R66, R67, 0x4, R59 ;  /* 0x0880000043427989 */ /* 0x000e6200000e003b */
[----:B0-----:R-:W-:Y:S02]  /*33a0*/  SEL R58, R58, RZ, !P1 ;  /* 0x000000ff3a3a7207 */ /* 0x001fe40004800000 */
[----:B------:R-:W-:Y:S02]  /*33b0*/  ISETP.GT.AND P1, PT, R46, R59, PT ;  /* 0x0000003b2e00720c */ /* 0x000fe40003f24270 */
[----:B------:R-:W-:Y:S01]  /*33c0*/  SEL R45, R58, RZ, !P0 ;  /* 0x000000ff3a2d7207 */ /* 0x000fe20004000000 */
[----:B------:R-:W-:Y:S01]  /*33d0*/  VIADD R58, R56, 0x8 ;  /* 0x00000008383a7836 */ /* 0x000fe20000000000 */
[----:B-1----:R-:W-:-:S03]  /*33e0*/  SEL R66, R66, RZ, !P0 ;  /* 0x000000ff42427207 */ /* 0x002fc60004000000 */
[----:B------:R-:W-:Y:S01]  /*33f0*/  IMAD.IADD R44, R68, 0x1, R45 ;  /* 0x00000001442c7824 */ /* 0x000fe200078e022d */
[----:B------:R-:W-:Y:S02]  /*3400*/  LOP3.LUT P2, R45, R67, RZ, R66, 0xfa, !PT ;  /* 0x000000ff432d7212 */ /* 0x000fe4000784fa42 */
[----:B------:R-:W-:Y:S02]  /*3410*/  ISETP.GT.AND P0, PT, R58, R59, PT ;  /* 0x0000003b3a00720c */ /* 0x000fe40003f04270 */
[----:B------:R-:W0:Y:S04]  /*3420*/  SHFL.DOWN PT, R69, R44, 0x8, R59 ;  /* 0x090000002c457989 */ /* 0x000e2800000e003b */
[----:B------:R-:W1:Y:S01]  /*3430*/  SHFL.DOWN PT, R66, R45, 0x8, R59 ;  /* 0x090000002d427989 */ /* 0x000e6200000e003b */
[----:B0-----:R-:W-:-:S04]  /*3440*/  SEL R69, R69, RZ, !P2 ;  /* 0x000000ff45457207 */ /* 0x001fc80005000000 */
[----:B------:R-:W-:Y:S02]  /*3450*/  SEL R69, R69, RZ, !P0 ;  /* 0x000000ff45457207 */ /* 0x000fe40004000000 */
[----:B-1----:R-:W-:-:S03]  /*3460*/  SEL R66, R66, RZ, !P0 ;  /* 0x000000ff42427207 */ /* 0x002fc60004000000 */
[----:B------:R-:W-:Y:S01]  /*3470*/  IMAD.IADD R68, R44, 0x1, R69 ;  /* 0x000000012c447824 */ /* 0x000fe200078e0245 */
[----:B------:R-:W-:-:S04]  /*3480*/  LOP3.LUT P0, R67, R45, RZ, R66, 0xfa, !PT ;  /* 0x000000ff2d437212 */ /* 0x000fc8000780fa42 */
[----:B------:R-:W0:Y:S04]  /*3490*/  SHFL.DOWN PT, R69, R68, 0x10, R59 ;  /* 0x0a00000044457989 */ /* 0x000e2800000e003b */
[----:B------:R-:W1:Y:S01]  /*34a0*/  SHFL.DOWN PT, R44, R67, 0x10, R59 ;  /* 0x0a000000432c7989 */ /* 0x000e6200000e003b */
        /* <DEDUP_REMOVED lines=8> */
.L_x_163:
[----:B------:R-:W-:Y:S05]  /*3530*/  @P5 BRA `(.L_x_112) ;  /* 0xfffffff800785947 */ /* 0x000fea000383ffff */
.L_x_108:
[----:B------:R-:W0:Y:S01]  /*3540*/  S2R R44, SR_TID.X ;  /* 0x00000000002c7919 */ /* 0x000e220000002100 */
[----:B------:R-:W-:Y:S01]  /*3550*/  ISETP.NE.AND P1, PT, R56, RZ, PT ;  /* 0x000000ff3800720c */ /* 0x000fe20003f25270 */
[----:B------:R-:W-:Y:S01]  /*3560*/  BSSY.RECONVERGENT B1, `(.L_x_113) ;  /* 0x0000015000017945 */ /* 0x000fe20003800200 */
[----:B------:R-:W-:-:S11]  /*3570*/  IMAD.MOV.U32 R53, RZ, RZ, R54 ;  /* 0x000000ffff357224 */ /* 0x000fd600078e0036 */
[----:B------:R-:W1:Y:S01]  /*3580*/  @!P1 S2R R45, SR_CgaCtaId ;  /* 0x00000000002d9919 */ /* 0x000e620000008800 */
[----:B0-----:R-:W-:Y:S02]  /*3590*/  ISETP.NE.AND P0, PT, R44, RZ, PT ;  /* 0x000000ff2c00720c */ /* 0x001fe40003f05270 */
[----:B------:R-:W-:-:S04]  /*35a0*/  @!P1 MOV R44, 0x400 ;  /* 0x00000400002c9802 */ /* 0x000fc80000000f00 */
[----:B-1----:R-:W-:-:S07]  /*35b0*/  @!P1 LEA R56, R45, R44, 0x18 ;  /* 0x0000002c2d389211 */ /* 0x002fce00078ec0ff */
        /* <DEDUP_REMOVED lines=15> */
.L_x_114:
[----:B------:R-:W-:Y:S05]  /*36b0*/  BSYNC.RECONVERGENT B1 ;  /* 0x0000000000017941 */ /* 0x000fea0003800200 */
.L_x_113:
[----:B------:R0:W-:Y:S01]  /*36c0*/  @!P1 STS.64 [R56+0x40], R52 ;  /* 0x0000403438009388 */ /* 0x0001e20000000a00 */
[----:B------:R-:W-:Y:S02]  /*36d0*/  @!P1 IMAD.MOV.U32 R23, RZ, RZ, R52 ;  /* 0x000000ffff179224 */ /* 0x000fe400078e0034 */
[----:B------:R-:W-:-:S07]  /*36e0*/  @!P1 IMAD.MOV.U32 R43, RZ, RZ, R54 ;  /* 0x000000ffff2b9224 */ /* 0x000fce00078e0036 */
.L_x_104:
[----:B------:R-:W-:Y:S05]  /*36f0*/  WARPSYNC.ALL ;  /* 0x0000000000007948 */ /* 0x000fea0003800000 */
[----:B------:R-:W2:Y:S08]  /*3700*/  S2UR UR6, SR_CgaCtaId ;  /* 0x00000000000679c3 */ /* 0x000eb00000008800 */
[----:B------:R-:W-:Y:S01]  /*3710*/  BAR.SYNC.DEFER_BLOCKING 0x0 ;  /* 0x0000000000007b1d */ /* 0x000fe20000010000 */
[----:B------:R-:W-:-:S02]  /*3720*/  ISETP.NE.AND P0, PT, R23, RZ, PT ;  /* 0x000000ff1700720c */ /* 0x000fc40003f05270 */
[----:B------:R-:W-:Y:S02]  /*3730*/  ISETP.NE.AND P2, PT, R4, R5, PT ;  /* 0x000000050400720c */ /* 0x000fe40003f45270 */
[----:B------:R-:W-:Y:S01]  /*3740*/  ISETP.NE.AND P3, PT, R5, R6, PT ;  /* 0x000000060500720c */ /* 0x000fe20003f65270 */
[----:B------:R-:W-:Y:S01]  /*3750*/  UMOV UR5, 0x400 ;  /* 0x0000040000057882 */ /* 0x000fe20000000000 */
[----:B------:R-:W-:Y:S01]  /*3760*/  ISETP.NE.AND P4, PT, R6, R7, PT ;  /* 0x000000070600720c */ /* 0x000fe20003f85270 */
[----:B-1----:R-:W1:Y:S01]  /*3770*/  S2R R45, SR_TID.X ;  /* 0x00000000002d7919 */ /* 0x002e620000002100 */
[----:B------:R-:W-:Y:S02]  /*3780*/  ISETP.NE.AND P5, PT, R7, R8, PT ;  /* 0x000000080700720c */ /* 0x000fe40003fa5270 */
[----:B------:R-:W-:Y:S01]  /*3790*/  ISETP.NE.AND P6, PT, R8, R9, PT ;  /* 0x000000090800720c */ /* 0x000fe20003fc5270 */
[----:B--2---:R-:W-:-:S09]  /*37a0*/  ULEA UR5, UR6, UR5, 0x18 ;  /* 0x0000000506057291 */ /* 0x004fd2000f8ec0ff */
[----:B------:R-:W2:Y:S01]  /*37b0*/  LDS R44, [UR5+0x44] ;  /* 0x00004405ff2c7984 */ /* 0x000ea20008000800 */
[----:B-1----:R-:W-:Y:S02]  /*37c0*/  ISETP.NE.AND P1, PT, R45, RZ, PT ;  /* 0x000000ff2d00720c */ /* 0x002fe40003f25270 */
[----:B------:R-:W-:Y:S02]  /*37d0*/  SEL R45, RZ, 0x1, !P6 ;  /* 0x00000001ff2d7807 */ /* 0x000fe40007000000 */
[----:B--2---:R-:W-:Y:S02]  /*37e0*/  SEL R44, R44, RZ, !P0 ;  /* 0x000000ff2c2c7207 */ /* 0x004fe40004000000 */
[----:B------:R-:W-:Y:S02]  /*37f0*/  ISETP.NE.AND P0, PT, R9, R10, PT ;  /* 0x0000000a0900720c */ /* 0x000fe40003f05270 */
[----:B------:R-:W-:Y:S02]  /*3800*/  SEL R44, R44, RZ, P1 ;  /* 0x000000ff2c2c7207 */ /* 0x000fe40000800000 */
[----:B------:R-:W-:-:S02]  /*3810*/  ISETP.NE.AND P1, PT, R0, R4, PT ;  /* 0x000000040000720c */ /* 0x000fc40003f25270 */
[----:B------:R-:W-:Y:S01]  /*3820*/  SEL R46, RZ, 0x1, !P0 ;  /* 0x00000001ff2e7807 */ /* 0x000fe20004000000 */
[----:B------:R-:W-:Y:S01]  /*3830*/  IMAD.IADD R23, R44, 0x1, R43 ;  /* 0x000000012c177824 */ /* 0x000fe200078e022b */
[----:B------:R-:W-:Y:S02]  /*3840*/  SEL R4, RZ, 0x1, !P1 ;  /* 0x00000001ff047807 */ /* 0x000fe40004800000 */
[----:B------:R-:W-:Y:S02]  /*3850*/  SEL R44, RZ, 0x1, !P5 ;  /* 0x00000001ff2c7807 */ /* 0x000fe40006800000 */
[----:B------:R-:W-:Y:S02]  /*3860*/  SEL R43, R23, RZ, !P1 ;  /* 0x000000ff172b7207 */ /* 0x000fe40004800000 */
[----:B------:R-:W-:-:S03]  /*3870*/  ISETP.NE.AND P1, PT, R10, R11, PT ;  /* 0x0000000b0a00720c */ /* 0x000fc60003f25270 */
[----:B------:R-:W-:Y:S01]  /*3880*/  IMAD.IADD R24, R24, 0x1, R43 ;  /* 0x0000000118187824 */ /* 0x000fe200078e022b */
[----:B------:R-:W-:-:S04]  /*3890*/  SEL R47, RZ, 0x1, !P1 ;  /* 0x00000001ff2f7807 */ /* 0x000fc80004800000 */
[----:B------:R-:W-:-:S05]  /*38a0*/  SEL R0, R24, RZ, !P2 ;  /* 0x000000ff18007207 */ /* 0x000fca0005000000 */
[----:B------:R-:W-:-:S05]  /*38b0*/  IMAD.IADD R25, R25, 0x1, R0 ;  /* 0x0000000119197824 */ /* 0x000fca00078e0200 */
[----:B------:R-:W-:-:S05]  /*38c0*/  SEL R5, R25, RZ, !P3 ;  /* 0x000000ff19057207 */ /* 0x000fca0005800000 */
[----:B------:R-:W-:-:S05]  /*38d0*/  IMAD.IADD R26, R26, 0x1, R5 ;  /* 0x000000011a1a7824 */ /* 0x000fca00078e0205 */
[----:B------:R-:W-:-:S05]  /*38e0*/  SEL R0, R26, RZ, !P4 ;  /* 0x000000ff1a007207 */ /* 0x000fca0006000000 */
[----:B------:R-:W-:-:S05]  /*38f0*/  IMAD.IADD R27, R27, 0x1, R0 ;  /* 0x000000011b1b7824 */ /* 0x000fca00078e0200 */
[----:B------:R-:W-:Y:S02]  /*3900*/  SEL R5, R27, RZ, !P5 ;  /* 0x000000ff1b057207 */ /* 0x000fe40006800000 */
[----:B------:R-:W-:-:S03]  /*3910*/  ISETP.NE.AND P5, PT, R14, R15, PT ;  /* 0x0000000f0e00720c */ /* 0x000fc60003fa5270 */
[----:B------:R-:W-:-:S05]  /*3920*/  IMAD.IADD R0, R28, 0x1, R5 ;  /* 0x000000011c007824 */ /* 0x000fca00078e0205 */
[----:B0-----:R-:W-:Y:S02]  /*3930*/  SEL R56, R0, RZ, !P6 ;  /* 0x000000ff00387207 */ /* 0x001fe40007000000 */
[----:B------:R-:W-:-:S03]  /*3940*/  ISETP.NE.AND P6, PT, R15, R16, PT ;  /* 0x000000100f00720c */ /* 0x000fc60003fc5270 */
[----:B------:R-:W-:Y:S01]  /*3950*/  IMAD.IADD R56, R29, 0x1, R56 ;  /* 0x000000011d387824 */ /* 0x000fe200078e0238 */
[----:B------:R-:W-:-:S04]  /*3960*/  SEL R57, RZ, 0x1, !P6 ;  /* 0x00000001ff397807 */ /* 0x000fc80007000000 */
[----:B------:R-:W-:Y:S02]  /*3970*/  SEL R5, R56, RZ, !P0 ;  /* 0x000000ff38057207 */ /* 0x000fe40004000000 */
[----:B------:R-:W-:-:S03]  /*3980*/  ISETP.NE.AND P0, PT, R16, R17, PT ;  /* 0x000000111000720c */ /* 0x000fc60003f05270 */
[----:B------:R-:W-:Y:S01]  /*3990*/  IMAD.IADD R30, R30, 0x1, R5 ;  /* 0x000000011e1e7824 */ /* 0x000fe200078e0205 */
[----:B------:R-:W-:Y:S02]  /*39a0*/  SEL R5, RZ, 0x1, !P2 ;  /* 0x00000001ff057807 */ /* 0x000fe40005000000 */
[----:B------:R-:W-:Y:S02]  /*39b0*/  ISETP.NE.AND P2, PT, R11, R12, PT ;  /* 0x0000000c0b00720c */ /* 0x000fe40003f45270 */
[----:B------:R-:W-:Y:S02]  /*39c0*/  SEL R6, R30, RZ, !P1 ;  /* 0x000000ff1e067207 */ /* 0x000fe40004800000 */
[----:B------:R-:W-:Y:S02]  /*39d0*/  ISETP.NE.AND P1, PT, R17, R18, PT ;  /* 0x000000121100720c */ /* 0x000fe40003f25270 */
[----:B------:R-:W-:Y:S01]  /*39e0*/  SEL R48, RZ, 0x1, !P2 ;  /* 0x00000001ff307807 */ /* 0x000fe20005000000 */
[----:B------:R-:W-:Y:S01]  /*39f0*/  IMAD.IADD R31, R31, 0x1, R6 ;  /* 0x000000011f1f7824 */ /* 0x000fe200078e0206 */
[----:B------:R-:W-:-:S02]  /*3a00*/  SEL R6, RZ, 0x1, !P3 ;  /* 0x00000001ff067807 */ /* 0x000fc40005800000 */
[----:B------:R-:W-:Y:S02]  /*3a10*/  ISETP.NE.AND P3, PT, R12, R13, PT ;  /* 0x0000000d0c00720c */ /* 0x000fe40003f65270 */
[----:B------:R-:W-:Y:S02]  /*3a20*/  SEL R7, R31, RZ, !P2 ;  /* 0x000000ff1f077207 */ /* 0x000fe40005000000 */
[----:B------:R-:W-:Y:S02]  /*3a30*/  ISETP.NE.AND P2, PT, R18, R19, PT ;  /* 0x000000131200720c */ /* 0x000fe40003f45270 */
[----:B------:R-:W-:Y:S01]  /*3a40*/  SEL R43, RZ, 0x1, !P3 ;  /* 0x00000001ff2b7807 */ /* 0x000fe20005800000 */
[----:B------:R-:W-:Y:S01]  /*3a50*/  IMAD.IADD R32, R32, 0x1, R7 ;  /* 0x0000000120207824 */ /* 0x000fe200078e0207 */
[----:B------:R-:W-:Y:S02]  /*3a60*/  SEL R7, RZ, 0x1, !P4 ;  /* 0x00000001ff077807 */ /* 0x000fe40006000000 */
[----:B------:R-:W-:-:S02]  /*3a70*/  ISETP.NE.AND P4, PT, R13, R14, PT ;  /* 0x0000000e0d00720c */ /* 0x000fc40003f85270 */
[----:B------:R-:W-:Y:S02]  /*3a80*/  SEL R8, R32, RZ, !P3 ;  /* 0x000000ff20087207 */ /* 0x000fe40005800000 */
[----:B------:R-:W-:Y:S02]  /*3a90*/  ISETP.NE.AND P3, PT, R19, R20, PT ;  /* 0x000000141300720c */ /* 0x000fe40003f65270 */
[----:B------:R-:W-:Y:S01]  /*3aa0*/  SEL R49, RZ, 0x1, !P4 ;  /* 0x00000001ff317807 */ /* 0x000fe20006000000 */
[----:B------:R-:W-:Y:S01]  /*3ab0*/  IMAD.IADD R33, R33, 0x1, R8 ;  /* 0x0000000121217824 */ /* 0x000fe200078e0208 */
[----:B------:R-:W-:Y:S02]  /*3ac0*/  SEL R55, RZ, 0x1, !P0 ;  /* 0x00000001ff377807 */ /* 0x000fe40004000000 */
[----:B------:R-:W-:Y:S02]  /*3ad0*/  SEL R54, RZ, 0x1, !P1 ;  /* 0x00000001ff367807 */ /* 0x000fe40004800000 */
[----:B------:R-:W-:-:S02]  /*3ae0*/  SEL R9, R33, RZ, !P4 ;  /* 0x000000ff21097207 */ /* 0x000fc40006000000 */
[----:B------:R-:W-:Y:S02]  /*3af0*/  ISETP.NE.AND P4, PT, R20, R21, PT ;  /* 0x000000151400720c */ /* 0x000fe40003f85270 */
[----:B------:R-:W-:Y:S01]  /*3b00*/  SEL R20, RZ, 0x1, !P5 ;  /* 0x00000001ff147807 */ /* 0x000fe20006800000 */
[----:B------:R-:W-:Y:S01]  /*3b10*/  IMAD.IADD R34, R34, 0x1, R9 ;  /* 0x0000000122227824 */ /* 0x000fe200078e0209 */
[----:B------:R-:W-:Y:S02]  /*3b20*/  SEL R53, RZ, 0x1, !P2 ;  /* 0x00000001ff357807 */ /* 0x000fe40005000000 */
[----:B------:R-:W-:Y:S02]  /*3b30*/  SEL R52, RZ, 0x1, !P3 ;  /* 0x00000001ff347807 */ /* 0x000fe40005800000 */
[----:B------:R-:W-:Y:S02]  /*3b40*/  SEL R8, R34, RZ, !P5 ;  /* 0x000000ff22087207 */ /* 0x000fe40006800000 */
[----:B------:R-:W-:-:S02]  /*3b50*/  ISETP.NE.AND P5, PT, R21, R22, PT ;  /* 0x000000161500720c */ /* 0x000fc40003fa5270 */
[----:B------:R-:W-:Y:S01]  /*3b60*/  SEL R51, RZ, 0x1, !P4 ;  /* 0x00000001ff337807 */ /* 0x000fe20006000000 */
        /* <DEDUP_REMOVED lines=15> */
.L_x_103:
[----:B------:R-:W-:Y:S05]  /*3c60*/  BSYNC.RECONVERGENT B0 ;  /* 0x0000000000007941 */ /* 0x000fea0003800200 */
.L_x_101:
[----:B0-----:R-:W0:Y:S01]  /*3c70*/  S2R R12, SR_TID.X ;  /* 0x00000000000c7919 */ /* 0x001e220000002100 */
[----:B------:R-:W1:Y:S01]  /*3c80*/  LDCU UR5, c[0x0][0x3b0] ;  /* 0x00007600ff0577ac */ /* 0x000e620008000800 */
[----:B------:R-:W-:Y:S01]  /*3c90*/  ISETP.NE.AND P5, PT, R4, RZ, PT ;  /* 0x000000ff0400720c */ /* 0x000fe20003fa5270 */
[----:B------:R-:W-:Y:S01]  /*3ca0*/  IMAD.IADD R15, R42, 0x1, R15 ;  /* 0x000000012a0f7824 */ /* 0x000fe200078e020f */
[----:B------:R-:W-:Y:S01]  /*3cb0*/  ISETP.NE.AND P4, PT, R5, RZ, PT ;  /* 0x000000ff0500720c */ /* 0x000fe20003f85270 */
[----:B------:R-:W2:Y:S01]  /*3cc0*/  LDCU.64 UR6, c[0x0][0x398] ;  /* 0x00007300ff0677ac */ /* 0x000ea20008000a00 */
[----:B------:R-:W-:Y:S02]  /*3cd0*/  ISETP.NE.AND P3, PT, R6, RZ, PT ;  /* 0x000000ff0600720c */ /* 0x000fe40003f65270 */
[----:B------:R-:W-:Y:S02]  /*3ce0*/  ISETP.NE.AND P2, PT, R7, RZ, PT ;  /* 0x000000ff0700720c */ /* 0x000fe40003f45270 */
[----:B------:R-:W-:-:S02]  /*3cf0*/  ISETP.NE.AND P1, PT, R44, RZ, PT ;  /* 0x000000ff2c00720c */ /* 0x000fc40003f25270 */
[----:B------:R-:W-:Y:S01]  /*3d00*/  ISETP.NE.AND P0, PT, R45, RZ, PT ;  /* 0x000000ff2d00720c */ /* 0x000fe20003f05270 */
[----:B------:R-:W-:Y:S01]  /*3d10*/  BAR.SYNC.DEFER_BLOCKING 0x0 ;  /* 0x0000000000007b1d */ /* 0x000fe20000010000 */
        /* <DEDUP_REMOVED lines=10> */
[----:B------:R-:W-:Y:S01]  /*3dc0*/  ISETP.NE.AND P6, PT, R46, RZ, PT ;  /* 0x000000ff2e00720c */ /* 0x000fe20003fc5270 */
[----:B------:R-:W-:Y:S01]  /*3dd0*/  VIADD R8, R8, UR5 ;  /* 0x0000000508087c36 */ /* 0x000fe20008000000 */
[----:B------:R-:W-:Y:S01]  /*3de0*/  ISETP.NE.AND P5, PT, R47, RZ, PT ;  /* 0x000000ff2f00720c */ /* 0x000fe20003fa5270 */
[----:B------:R-:W-:Y:S01]  /*3df0*/  VIADD R9, R9, UR5 ;  /* 0x0000000509097c36 */ /* 0x000fe20008000000 */
[----:B------:R-:W-:-:S02]  /*3e00*/  ISETP.NE.AND P4, PT, R48, RZ, PT ;  /* 0x000000ff3000720c */ /* 0x000fc40003f85270 */
[----:B------:R-:W-:Y:S02]  /*3e10*/  ISETP.NE.AND P3, PT, R43, RZ, PT ;  /* 0x000000ff2b00720c */ /* 0x000fe40003f65270 */
[----:B------:R-:W-:Y:S02]  /*3e20*/  ISETP.NE.AND P2, PT, R49, RZ, PT ;  /* 0x000000ff3100720c */ /* 0x000fe40003f45270 */
[----:B------:R-:W-:Y:S01]  /*3e30*/  ISETP.NE.AND P1, PT, R20, RZ, PT ;  /* 0x000000ff1400720c */ /* 0x000fe20003f25270 */
[----:B------:R1:W-:Y:S01]  /*3e40*/  STS.128 [R2], R4 ;  /* 0x0000000402007388 */ /* 0x0003e20000000c00 */
[----:B------:R-:W-:Y:S02]  /*3e50*/  ISETP.NE.AND P0, PT, R57, RZ, PT ;  /* 0x000000ff3900720c */ /* 0x000fe40003f05270 */
[C---:B0-----:R-:W-:Y:S01]  /*3e60*/  LOP3.LUT R0, R12.reuse, 0x3e0, RZ, 0xc0, !PT ;  /* 0x000003e00c007812 */ /* 0x041fe200078ec0ff */
[----:B------:R-:W0:Y:S01]  /*3e70*/  S2R R20, SR_CTAID.X ;  /* 0x0000000000147919 */ /* 0x000e220000002500 */
[----:B------:R-:W-:-:S02]  /*3e80*/  LOP3.LUT R13, R12, 0x1f, RZ, 0xc0, !PT ;  /* 0x0000001f0c0d7812 */ /* 0x000fc400078ec0ff */
[----:B------:R-:W-:Y:S02]  /*3e90*/  SEL R10, R56, RZ, !P6 ;  /* 0x000000ff380a7207 */ /* 0x000fe40007000000 */
[----:B------:R-:W-:Y:S01]  /*3ea0*/  SEL R11, R30, RZ, !P5 ;  /* 0x000000ff1e0b7207 */ /* 0x000fe20006800000 */
[----:B------:R-:W-:Y:S01]  /*3eb0*/  IMAD R0, R0, 0x14, R13 ;  /* 0x0000001400007824 */ /* 0x000fe200078e020d */
[----:B------:R-:W-:Y:S01]  /*3ec0*/  SEL R31, R31, RZ, !P4 ;  /* 0x000000ff1f1f7207 */ /* 0x000fe20006000000 */
[----:B------:R-:W-:Y:S01]  /*3ed0*/  VIADD R10, R10, UR5 ;  /* 0x000000050a0a7c36 */ /* 0x000fe20008000000 */
[----:B------:R-:W-:Y:S01]  /*3ee0*/  SEL R32, R32, RZ, !P3 ;  /* 0x000000ff20207207 */ /* 0x000fe20005800000 */
[----:B------:R-:W-:Y:S01]  /*3ef0*/  VIADD R11, R11, UR5 ;  /* 0x000000050b0b7c36 */ /* 0x000fe20008000000 */
[----:B------:R-:W-:Y:S01]  /*3f00*/  SEL R33, R33, RZ, !P2 ;  /* 0x000000ff21217207 */ /* 0x000fe20005000000 */
[----:B-1----:R-:W-:Y:S01]  /*3f10*/  VIADD R4, R31, UR5 ;  /* 0x000000051f047c36 */ /* 0x002fe20008000000 */
        /* <DEDUP_REMOVED lines=8> */
[----:B------:R-:W-:Y:S01]  /*3fa0*/  ISETP.NE.AND P4, PT, R53, RZ, PT ;  /* 0x000000ff3500720c */ /* 0x000fe20003f85270 */
[----:B------:R-:W-:Y:S01]  /*3fb0*/  STS.128 [R2+0x10], R8 ;  /* 0x0000100802007388 */ /* 0x000fe20000000c00 */
[----:B------:R-:W-:-:S02]  /*3fc0*/  ISETP.NE.AND P3, PT, R52, RZ, PT ;  /* 0x000000ff3400720c */ /* 0x000fc40003f65270 */
[----:B------:R-:W-:Y:S01]  /*3fd0*/  ISETP.NE.AND P2, PT, R51, RZ, PT ;  /* 0x000000ff3300720c */ /* 0x000fe20003f45270 */
[----:B------:R0:W-:Y:S01]  /*3fe0*/  STS.128 [R2+0x20], R4 ;  /* 0x0000200402007388 */ /* 0x0001e20000000c00 */
[----:B------:R-:W-:Y:S02]  /*3ff0*/  ISETP.NE.AND P1, PT, R21, RZ, PT ;  /* 0x000000ff1500720c */ /* 0x000fe40003f25270 */
[----:B------:R-:W-:Y:S02]  /*4000*/  ISETP.NE.AND P0, PT, R50, RZ, PT ;  /* 0x000000ff3200720c */ /* 0x000fe40003f05270 */
[----:B------:R-:W-:Y:S02]  /*4010*/  SEL R13, R36, RZ, !P6 ;  /* 0x000000ff240d7207 */ /* 0x000fe40007000000 */
[----:B------:R-:W-:Y:S02]  /*4020*/  SEL R14, R37, RZ, !P5 ;  /* 0x000000ff250e7207 */ /* 0x000fe40006800000 */
[----:B------:R-:W-:Y:S01]  /*4030*/  SEL R38, R38, RZ, !P4 ;  /* 0x000000ff26267207 */ /* 0x000fe20006000000 */
[----:B------:R-:W-:Y:S01]  /*4040*/  VIADD R13, R13, UR5 ;  /* 0x000000050d0d7c36 */ /* 0x000fe20008000000 */
[----:B------:R-:W-:Y:S01]  /*4050*/  SEL R39, R39, RZ, !P3 ;  /* 0x000000ff27277207 */ /* 0x000fe20005800000 */
[----:B------:R-:W-:Y:S01]  /*4060*/  VIADD R14, R14, UR5 ;  /* 0x000000050e0e7c36 */ /* 0x000fe20008000000 */
[----:B------:R-:W-:-:S02]  /*4070*/  SEL R17, R40, RZ, !P2 ;  /* 0x000000ff28117207 */ /* 0x000fc40005000000 */
[----:B------:R-:W-:Y:S01]  /*4080*/  SEL R18, R41, RZ, !P1 ;  /* 0x000000ff29127207 */ /* 0x000fe20004800000 */
[----:B------:R-:W-:Y:S01]  /*4090*/  VIADD R16, R39, UR5 ;  /* 0x0000000527107c36 */ /* 0x000fe20008000000 */
[----:B------:R-:W-:Y:S01]  /*40a0*/  SEL R19, R15, RZ, !P0 ;  /* 0x000000ff0f137207 */ /* 0x000fe20004000000 */
[----:B------:R-:W-:Y:S02]  /*40b0*/  VIADD R15, R38, UR5 ;  /* 0x00000005260f7c36 */ /* 0x000fe40008000000 */
[----:B------:R-:W-:Y:S02]  /*40c0*/  VIADD R17, R17, UR5 ;  /* 0x0000000511117c36 */ /* 0x000fe40008000000 */
[----:B------:R-:W-:Y:S01]  /*40d0*/  VIADD R18, R18, UR5 ;  /* 0x0000000512127c36 */ /* 0x000fe20008000000 */
[----:B------:R-:W-:Y:S01]  /*40e0*/  STS.128 [R2+0x30], R12 ;  /* 0x0000300c02007388 */ /* 0x000fe20000000c00 */
[----:B------:R-:W-:Y:S02]  /*40f0*/  VIADD R19, R19, UR5 ;  /* 0x0000000513137c36 */ /* 0x000fe40008000000 */
[----:B0-----:R-:W-:-:S03]  /*4100*/  IMAD R5, R20, 0x1180, RZ ;  /* 0x0000118014057824 */ /* 0x001fc600078e02ff */
[----:B------:R-:W-:Y:S01]  /*4110*/  STS.128 [R2+0x40], R16 ;  /* 0x0000401002007388 */ /* 0x000fe20000000c00 */
[----:B------:R-:W-:-:S03]  /*4120*/  NOP ;  /* 0x0000000000007918 */ /* 0x000fc60000000000 */
[----:B------:R-:W0:Y:S01]  /*4130*/  LDS R21, [R3] ;  /* 0x0000000003157984 */ /* 0x000e220000000800 */
[----:B------:R-:W-:-:S03]  /*4140*/  IADD3 R0, P0, PT, R5, R0, RZ ;  /* 0x0000000005007210 */ /* 0x000fc60007f1e0ff */
[----:B------:R-:W1:Y:S02]  /*4150*/  LDS R23, [R3+0x80] ;  /* 0x0000800003177984 */ /* 0x000e640000000800 */
[----:B------:R-:W-:Y:S01]  /*4160*/  IMAD.X R5, RZ, RZ, RZ, P0 ;  /* 0x000000ffff057224 */ /* 0x000fe200000e06ff */
[C---:B--2---:R-:W-:Y:S01]  /*4170*/  LEA R4, P0, R0.reuse, UR6, 0x2 ;  /* 0x0000000600047c11 */ /* 0x044fe2000f8010ff */
[----:B------:R-:W2:Y:S03]  /*4180*/  LDS R25, [R3+0x100] ;  /* 0x0001000003197984 */ /* 0x000ea60000000800 */
[----:B------:R-:W-:Y:S01]  /*4190*/  LEA.HI.X R5, R0, UR7, R5, 0x2, P0 ;  /* 0x0000000700057c11 */ /* 0x000fe200080f1405 */
[----:B------:R-:W3:Y:S04]  /*41a0*/  LDS R27, [R3+0x180] ;  /* 0x00018000031b7984 */ /* 0x000ee80000000800 */
        /* <DEDUP_REMOVED lines=16> */
[----:B0-----:R-:W-:Y:S04]  /*42b0*/  STG.E desc[UR8][R4.64], R21 ;  /* 0x0000001504007986 */ /* 0x001fe8000c101908 */
[----:B-1----:R-:W-:Y:S04]  /*42c0*/  STG.E desc[UR8][R4.64+0x80], R23 ;  /* 0x0000801704007986 */ /* 0x002fe8000c101908 */
[----:B--2---:R-:W-:Y:S04]  /*42d0*/  STG.E desc[UR8][R4.64+0x100], R25 ;  /* 0x0001001904007986 */ /* 0x004fe8000c101908 */
[----:B---3--:R-:W-:Y:S04]  /*42e0*/  STG.E desc[UR8][R4.64+0x180], R27 ;  /* 0x0001801b04007986 */ /* 0x008fe8000c101908 */
        /* <DEDUP_REMOVED lines=17> */
.L_x_100:
[----:B------:R-:W-:-:S13]  /*4400*/  ISETP.NE.AND P0, PT, R2, RZ, PT ;  /* 0x000000ff0200720c */ /* 0x000fda0003f05270 */
[----:B------:R-:W-:Y:S05]  /*4410*/  @!P0 EXIT ;  /* 0x000000000000894d */ /* 0x000fea0003800000 */
[----:B------:R-:W0:Y:S01]  /*4420*/  LDC.64 R6, c[0x0][0x380] ;  /* 0x0000e000ff067b82 */ /* 0x000e220000000a00 */
[----:B------:R-:W1:Y:S07]  /*4430*/  S2R R29, SR_TID.X ;  /* 0x00000000001d7919 */ /* 0x000e6e0000002100 */
[----:B------:R-:W2:Y:S01]  /*4440*/  LDC.64 R4, c[0x0][0x390] ;  /* 0x0000e400ff047b82 */ /* 0x000ea20000000a00 */
[----:B0-----:R-:W-:-:S05]  /*4450*/  IMAD.WIDE.U32 R6, R3, 0x4, R6 ;  /* 0x0000000403067825 */ /* 0x001fca00078e0006 */
[----:B------:R0:W3:Y:S01]  /*4460*/  LD.E.STRONG.SM R25, desc[UR8][R6.64] ;  /* 0x0000000806197980 */ /* 0x0000e2000c10b900 */
[----:B--2---:R-:W-:Y:S02]  /*4470*/  LEA R4, P0, R3, R4, 0x2 ;  /* 0x0000000403047211 */ /* 0x004fe400078010ff */
[C---:B-1----:R-:W-:Y:S02]  /*4480*/  LOP3.LUT R19, R29.reuse, 0x1f, RZ, 0xc0, !PT ;  /* 0x0000001f1d137812 */ /* 0x042fe400078ec0ff */
[----:B------:R-:W-:Y:S02]  /*4490*/  LOP3.LUT R0, R29, 0x3e0, RZ, 0xc0, !PT ;  /* 0x000003e01d007812 */ /* 0x000fe400078ec0ff */
[----:B------:R-:W-:-:S03]  /*44a0*/  LEA.HI.X R5, R3, R5, RZ, 0x2, P0 ;  /* 0x0000000503057211 */ /* 0x000fc600000f14ff */
[----:B------:R-:W-:-:S04]  /*44b0*/  IMAD R19, R0, 0x14, R19 ;  /* 0x0000001400137824 */ /* 0x000fc800078e0213 */
[C---:B------:R-:W-:Y:S02]  /*44c0*/  IMAD.SHL.U32 R9, R19.reuse, 0x4, RZ ;  /* 0x0000000413097824 */ /* 0x040fe400078e00ff */
[C---:B------:R-:W-:Y:S02]  /*44d0*/  VIADD R31, R19.reuse, 0xe0 ;  /* 0x000000e0131f7836 */ /* 0x040fe40000000000 */
[C---:B------:R-:W-:Y:S01]  /*44e0*/  VIADD R51, R19.reuse, 0x100 ;  /* 0x0000010013337836 */ /* 0x040fe20000000000 */
[----:B------:R-:W-:Y:S01]  /*44f0*/  IADD3 R8, P1, PT, R6, R9, RZ ;  /* 0x0000000906087210 */ /* 0x000fe20007f3e0ff */
[----:B------:R-:W-:Y:S01]  /*4500*/  VIADD R53, R19, 0x120 ;  /* 0x0000012013357836 */ /* 0x000fe20000000000 */
[----:B0-----:R-:W-:Y:S01]  /*4510*/  IADD3 R6, P0, PT, R9, R4, RZ ;  /* 0x0000000409067210 */ /* 0x001fe20007f1e0ff */
[----:B------:R-:W-:Y:S02]  /*4520*/  VIADD R55, R19, 0x140 ;  /* 0x0000014013377836 */ /* 0x000fe40000000000 */
[----:B------:R-:W-:-:S02]  /*4530*/  IMAD.X R9, RZ, RZ, R7, P1 ;  /* 0x000000ffff097224 */ /* 0x000fc400008e0607 */
[----:B------:R-:W-:Y:S01]  /*4540*/  IMAD.X R7, RZ, RZ, R5, P0 ;  /* 0x000000ffff077224 */ /* 0x000fe200000e0605 */
[CC--:B------:R-:W-:Y:S01]  /*4550*/  ISETP.GE.U32.AND P0, PT, R19.reuse, R2.reuse, PT ;  /* 0x000000021300720c */ /* 0x0c0fe20003f06070 */
[C---:B------:R-:W-:Y:S02]  /*4560*/  VIADD R57, R19.reuse, 0x160 ;  /* 0x0000016013397836 */ /* 0x040fe40000000000 */
[C---:B------:R-:W-:Y:S02]  /*4570*/  VIADD R11, R19.reuse, 0x20 ;  /* 0x00000020130b7836 */ /* 0x040fe40000000000 */
[C---:B------:R-:W-:Y:S02]  /*4580*/  VIADD R15, R19.reuse, 0x40 ;  /* 0x00000040130f7836 */ /* 0x040fe40000000000 */
[----:B------:R-:W-:Y:S01]  /*4590*/  VIADD R13, R19, 0x60 ;  /* 0x00000060130d7836 */ /* 0x000fe20000000000 */
[-C--:B------:R-:W-:Y:S01]  /*45a0*/  ISETP.GE.U32.AND P1, PT, R11, R2.reuse, PT ;  /* 0x000000020b00720c */ /* 0x080fe20003f26070 */
        /* <DEDUP_REMOVED lines=92> */
[----:B------:R1:W-:Y:S04]  /*4b70*/  STS [R28+0x580], R63 ;  /* 0x0005803f1c007388 */ /* 0x0003e80000000800 */
[----:B------:R-:W-:Y:S04]  /*4b80*/  STS [R28+0x780], R12 ;  /* 0x0007800c1c007388 */ /* 0x000fe80000000800 */
[----:B------:R2:W-:Y:S04]  /*4b90*/  STS [R28+0x600], R65 ;  /* 0x000600411c007388 */ /* 0x0005e80000000800 */
[----:B------:R3:W-:Y:S01]  /*4ba0*/  STS [R28+0x680], R67 ;  /* 0x000680431c007388 */ /* 0x0007e20000000800 */
[----:B------:R-:W-:-:S03]  /*4bb0*/  NOP ;  /* 0x0000000000007918 */ /* 0x000fc60000000000 */
[----:B------:R4:W0:Y:S04]  /*4bc0*/  LDS.128 R24, [R0] ;  /* 0x0000000000187984 */ /* 0x0008280000000c00 */
[----:B------:R4:W0:Y:S04]  /*4bd0*/  LDS.128 R32, [R0+0x10] ;  /* 0x0000100000207984 */ /* 0x0008280000000c00 */
[----:B------:R4:W0:Y:S04]  /*4be0*/  LDS.128 R36, [R0+0x20] ;  /* 0x0000200000247984 */ /* 0x0008280000000c00 */
[----:B------:R4:W0:Y:S04]  /*4bf0*/  LDS.128 R40, [R0+0x30] ;  /* 0x0000300000287984 */ /* 0x0008280000000c00 */
[----:B------:R4:W0:Y:S01]  /*4c00*/  LDS.128 R44, [R0+0x40] ;  /* 0x00004000002c7984 */ /* 0x0008220000000c00 */
[----:B------:R-:W-:Y:S06]  /*4c10*/  BAR.SYNC.DEFER_BLOCKING 0x0 ;  /* 0x0000000000007b1d */ /* 0x000fec0000010000 */
[----:B------:R-:W0:Y:S01]  /*4c20*/  LD.E.STRONG.SM R9, desc[UR8][R4.64] ;  /* 0x0000000804097980 */ /* 0x000e22000c10b900 */
[----:B------:R-:W-:-:S02]  /*4c30*/  P2R R20, PR, RZ, 0x1 ;  /* 0x00000001ff147803 */ /* 0x000fc40000000000 */
[-C--:B------:R-:W-:Y:S02]  /*4c40*/  ISETP.GE.U32.AND P0, PT, R19, R2.reuse, PT ;  /* 0x000000021300720c */ /* 0x080fe40003f06070 */
[----:B------:R-:W-:Y:S02]  /*4c50*/  P2R R22, PR, RZ, 0x2 ;  /* 0x00000002ff167803 */ /* 0x000fe40000000000 */
[----:B------:R-:W-:Y:S01]  /*4c60*/  ISETP.GE.U32.AND P1, PT, R11, R2, PT ;  /* 0x000000020b00720c */ /* 0x000fe20003f26070 */
[----:B0-----:R-:W-:-:S08]  /*4c70*/  IMAD.MOV.U32 R61, RZ, RZ, R9 ;  /* 0x000000ffff3d7224 */ /* 0x001fd000078e0009 */
[----:B------:R-:W5:Y:S01]  /*4c80*/  @!P0 LD.E.STRONG.SM R9, desc[UR8][R6.64] ;  /* 0x0000000806098980 */ /* 0x000f62000c10b900 */
        /* <DEDUP_REMOVED lines=40> */
[--C-:B-1----:R-:W-:Y:S02]  /*4f10*/  IMAD.MOV.U32 R63, RZ, RZ, R61.reuse ;  /* 0x000000ffff3f7224 */ /* 0x102fe400078e003d */
[--C-:B--2---:R-:W-:Y:S01]  /*4f20*/  IMAD.MOV.U32 R65, RZ, RZ, R61.reuse ;  /* 0x000000ffff417224 */ /* 0x104fe200078e003d */
[----:B------:R-:W2:Y:S01]  /*4f30*/  @!P1 LD.E.STRONG.SM R57, desc[UR8][R6.64+0x700] ;  /* 0x0007000806399980 */ /* 0x000ea2000c10b900 */
[----:B---3--:R-:W-:-:S03]  /*4f40*/  IMAD.MOV.U32 R67, RZ, RZ, R61 ;  /* 0x000000ffff437224 */ /* 0x008fc600078e003d */
[----:B------:R-:W3:Y:S04]  /*4f50*/  @!P0 LD.E.STRONG.SM R55, desc[UR8][R6.64+0x680] ;  /* 0x0006800806378980 */ /* 0x000ee8000c10b900 */
[----:B------:R-:W3:Y:S04]  /*4f60*/  @!P2 LD.E.STRONG.SM R59, desc[UR8][R6.64+0x780] ;  /* 0x00078008063ba980 */ /* 0x000ee8000c10b900 */
[----:B------:R-:W3:Y:S04]  /*4f70*/  @!P3 LD.E.STRONG.SM R63, desc[UR8][R6.64+0x800] ;  /* 0x00080008063fb980 */ /* 0x000ee8000c10b900 */
[----:B------:R-:W3:Y:S04]  /*4f80*/  @!P4 LD.E.STRONG.SM R65, desc[UR8][R6.64+0x880] ;  /* 0x000880080641c980 */ /* 0x000ee8000c10b900 */
[----:B------:R-:W3:Y:S04]  /*4f90*/  @!P5 LD.E.STRONG.SM R67, desc[UR8][R6.64+0x900] ;  /* 0x000900080643d980 */ /* 0x000ee8000c10b900 */
[----:B------:R-:W3:Y:S01]  /*4fa0*/  @!P6 LD.E.STRONG.SM R61, desc[UR8][R6.64+0x980] ;  /* 0x00098008063de980 */ /* 0x000ee2000c10b900 */
[----:B------:R-:W-:-:S03]  /*4fb0*/  ISETP.NE.AND P0, PT, R62, RZ, PT ;  /* 0x000000ff3e00720c */ /* 0x000fc60003f05270 */
[----:B-----5:R0:W-:Y:S04]  /*4fc0*/  STS [R28], R9 ;  /* 0x000000091c007388 */ /* 0x0201e80000000800 */
        /* <DEDUP_REMOVED lines=12> */
[----:B--2---:R0:W-:Y:S04]  /*5090*/  STS [R28+0x700], R57 ;  /* 0x000700391c007388 */ /* 0x0041e80000000800 */
[----:B---3--:R0:W-:Y:S04]  /*50a0*/  STS [R28+0x680], R55 ;  /* 0x000680371c007388 */ /* 0x0081e80000000800 */
        /* <DEDUP_REMOVED lines=13> */
[C---:B------:R-:W-:Y:S01]  /*5180*/  LEA R50, R29.reuse, UR4, 0x2 ;  /* 0x000000041d327c11 */ /* 0x040fe2000f8e10ff */
[C---:B0-----:R-:W-:Y:S01]  /*5190*/  IMAD R31, R29.reuse, 0x14, RZ ;  /* 0x000000141d1f7824 */ /* 0x041fe200078e02ff */
[----:B------:R-:W-:Y:S01]  /*51a0*/  ISETP.NE.AND P4, PT, R29, RZ, PT ;  /* 0x000000ff1d00720c */ /* 0x000fe20003f85270 */
[----:B------:R-:W-:Y:S01]  /*51b0*/  BSSY.RECONVERGENT B0, `(.L_x_116) ;  /* 0x0000113000007945 */ /* 0x000fe20003800200 */
[----:B------:R-:W-:Y:S01]  /*51c0*/  ISETP.NE.AND P0, PT, R24, R25, PT ;  /* 0x000000191800720c */ /* 0x000fe20003f05270 */
[----:B------:R0:W-:Y:S01]  /*51d0*/  STS [R50+0x3fc], R47 ;  /* 0x0003fc2f32007388 */ /* 0x0001e20000000800 */
[----:B------:R-:W-:Y:S01]  /*51e0*/  VIADD R51, R31, 0x1 ;  /* 0x000000011f337836 */ /* 0x000fe20000000000 */
[----:B------:R-:W-:Y:S01]  /*51f0*/  BAR.SYNC.DEFER_BLOCKING 0x0 ;  /* 0x0000000000007b1d */ /* 0x000fe20000010000 */
[----:B------:R-:W-:Y:S01]  /*5200*/  ISETP.NE.AND P1, PT, R25, R26, PT ;  /* 0x0000001a1900720c */ /* 0x000fe20003f25270 */
[----:B------:R-:W-:Y:S02]  /*5210*/  VIADD R25, R31, 0x2 ;  /* 0x000000021f197836 */ /* 0x000fe40000000000 */
[----:B------:R-:W-:-:S02]  /*5220*/  ISETP.EQ.OR P0, PT, R51, R2, P0 ;  /* 0x000000023300720c */ /* 0x000fc40000702670 */
[----:B------:R-:W-:Y:S02]  /*5230*/  LOP3.LUT R0, R0, 0xffffdfff, RZ, 0xc0, !PT ;  /* 0xffffdfff00007812 */ /* 0x000fe400078ec0ff */
[----:B-1----:R-:W-:Y:S02]  /*5240*/  SEL R48, R4, RZ, !P0 ;  /* 0x000000ff04307207 */ /* 0x002fe40004000000 */
[-C--:B------:R-:W-:Y:S01]  /*5250*/  ISETP.EQ.OR P2, PT, R25, R2.reuse, P1 ;  /* 0x000000021900720c */ /* 0x080fe20000f42670 */
[----:B------:R-:W-:Y:S01]  /*5260*/  VIADD R25, R31, 0x3 ;  /* 0x000000031f197836 */ /* 0x000fe20000000000 */
[----:B------:R-:W-:Y:S01]  /*5270*/  ISETP.NE.AND P1, PT, R26, R27, PT ;  /* 0x0000001b1a00720c */ /* 0x000fe20003f25270 */
[----:B------:R-:W-:Y:S01]  /*5280*/  IMAD.IADD R48, R5, 0x1, R48 ;  /* 0x0000000105307824 */ /* 0x000fe200078e0230 */
[----:B------:R-:W-:Y:S02]  /*5290*/  @P4 LOP3.LUT R0, R0, 0x2000, RZ, 0xfc, !PT ;  /* 0x0000200000004812 */ /* 0x000fe400078efcff */
[----:B------:R-:W-:Y:S01]  /*52a0*/  ISETP.EQ.OR P1, PT, R25, R2, P1 ;  /* 0x000000021900720c */ /* 0x000fe20000f22670 */
[----:B------:R-:W-:Y:S01]  /*52b0*/  VIADD R25, R31, 0x4 ;  /* 0x000000041f197836 */ /* 0x000fe20000000000 */
[----:B------:R-:W-:-:S02]  /*52c0*/  LOP3.LUT R0, R0, 0xffffefff, RZ, 0xc0, !PT ;  /* 0xffffefff00007812 */ /* 0x000fc400078ec0ff */
[----:B------:R-:W-:Y:S02]  /*52d0*/  SEL R51, R48, RZ, !P2 ;  /* 0x000000ff30337207 */ /* 0x000fe40005000000 */
[----:B------:R-:W-:Y:S02]  /*52e0*/  ISETP.NE.AND P5, PT, R45, R46, PT ;  /* 0x0000002e2d00720c */ /* 0x000fe40003fa5270 */
[----:B------:R-:W-:Y:S01]  /*52f0*/  @P2 LOP3.LUT R0, R0, 0x1000, RZ, 0xfc, !PT ;  /* 0x0000100000002812 */ /* 0x000fe200078efcff */
[----:B------:R-:W1:Y:S01]  /*5300*/  @P4 LDS R49, [R50+0x3f8] ;  /* 0x0003f80032314984 */ /* 0x000e620000000800 */
[----:B------:R-:W-:Y:S01]  /*5310*/  IMAD.IADD R51, R6, 0x1, R51 ;  /* 0x0000000106337824 */ /* 0x000fe200078e0233 */
[----:B------:R-:W-:Y:S02]  /*5320*/  ISETP.NE.AND P2, PT, R27, R32, PT ;  /* 0x000000201b00720c */ /* 0x000fe40003f45270 */
[----:B------:R-:W-:Y:S02]  /*5330*/  LOP3.LUT R0, R0, 0xfffff7ff, RZ, 0xc0, !PT ;  /* 0xfffff7ff00007812 */ /* 0x000fe400078ec0ff */
[----:B------:R-:W-:-:S02]  /*5340*/  SEL R26, R51, RZ, !P1 ;  /* 0x000000ff331a7207 */ /* 0x000fc40004800000 */
[-C--:B------:R-:W-:Y:S01]  /*5350*/  ISETP.EQ.OR P3, PT, R25, R2.reuse, P2 ;  /* 0x000000021900720c */ /* 0x080fe20001762670 */
[----:B------:R-:W-:Y:S01]  /*5360*/  VIADD R25, R31, 0x5 ;  /* 0x000000051f197836 */ /* 0x000fe20000000000 */
[----:B------:R-:W-:Y:S01]  /*5370*/  @P1 LOP3.LUT R0, R0, 0x800, RZ, 0xfc, !PT ;  /* 0x0000080000001812 */ /* 0x000fe200078efcff */
[----:B------:R-:W-:Y:S01]  /*5380*/  IMAD.IADD R26, R7, 0x1, R26 ;  /* 0x00000001071a7824 */ /* 0x000fe200078e021a */
[----:B------:R-:W-:Y:S02]  /*5390*/  ISETP.NE.AND P2, PT, R32, R33, PT ;  /* 0x000000212000720c */ /* 0x000fe40003f45270 */
[----:B------:R-:W-:Y:S02]  /*53a0*/  LOP3.LUT R0, R0, 0xfffffbff, RZ, 0xc0, !PT ;  /* 0xfffffbff00007812 */ /* 0x000fe400078ec0ff */
[----:B------:R-:W-:Y:S01]  /*53b0*/  ISETP.EQ.OR P2, PT, R25, R2, P2 ;  /* 0x000000021900720c */ /* 0x000fe20001742670 */
[----:B------:R-:W-:Y:S01]  /*53c0*/  VIADD R25, R31, 0x6 ;  /* 0x000000061f197836 */ /* 0x000fe20000000000 */
[----:B------:R-:W-:-:S02]  /*53d0*/  SEL R27, R26, RZ, !P3 ;  /* 0x000000ff1a1b7207 */ /* 0x000fc40005800000 */
[----:B------:R-:W-:Y:S02]  /*53e0*/  ISETP.NE.AND P6, PT, R46, R47, PT ;  /* 0x0000002f2e00720c */ /* 0x000fe40003fc5270 */
[----:B------:R-:W-:Y:S01]  /*53f0*/  @P3 LOP3.LUT R0, R0, 0x400, RZ, 0xfc, !PT ;  /* 0x0000040000003812 */ /* 0x000fe200078efcff */
[----:B--2---:R-:W-:Y:S01]  /*5400*/  IMAD.IADD R27, R8, 0x1, R27 ;  /* 0x00000001081b7824 */ /* 0x004fe200078e021b */
[----:B------:R-:W-:Y:S02]  /*5410*/  ISETP.NE.AND P3, PT, R43, R44, PT ;  /* 0x0000002c2b00720c */ /* 0x000fe40003f65270 */
[----:B------:R-:W-:Y:S02]  /*5420*/  LOP3.LUT R0, R0, 0xfffffdff, RZ, 0xc0, !PT ;  /* 0xfffffdff00007812 */ /* 0x000fe400078ec0ff */
[----:B------:R-:W-:Y:S02]  /*5430*/  SEL R26, R27, RZ, !P2 ;  /* 0x000000ff1b1a7207 */ /* 0x000fe40005000000 */
[----:B------:R-:W-:-:S02]  /*5440*/  @P2 LOP3.LUT R0, R0, 0x200, RZ, 0xfc, !PT ;  /* 0x0000020000002812 */ /* 0x000fc400078efcff */
[----:B0-----:R-:W-:Y:S01]  /*5450*/  SEL R47, RZ, 0x1, !P0 ;  /* 0x00000001ff2f7807 */ /* 0x001fe20004000000 */
[----:B------:R-:W-:Y:S01]  /*5460*/  IMAD.IADD R26, R9, 0x1, R26 ;  /* 0x00000001091a7824 */ /* 0x000fe200078e021a */
[----:B------:R-:W-:Y:S02]  /*5470*/  LOP3.LUT R0, R0, 0xfffffeff, RZ, 0xc0, !PT ;  /* 0xfffffeff00007812 */ /* 0x000fe400078ec0ff */
[----:B-1----:R-:W-:Y:S01]  /*5480*/  @P4 ISETP.NE.AND P1, PT, R49, R24, PT ;  /* 0x000000183100420c */ /* 0x002fe20003f25270 */
[----:B------:R-:W-:-:S03]  /*5490*/  IMAD.MOV.U32 R24, RZ, RZ, 0x1 ;  /* 0x00000001ff187424 */ /* 0x000fc600078e00ff */
[----:B------:R-:W-:Y:S02]  /*54a0*/  @P4 SEL R24, RZ, 0x1, !P1 ;  /* 0x00000001ff184807 */ /* 0x000fe40004800000 */
[----:B------:R-:W-:Y:S02]  /*54b0*/  ISETP.NE.AND P1, PT, R31, R2, PT ;  /* 0x000000021f00720c */ /* 0x000fe40003f25270 */
[----:B------:R-:W-:Y:S02]  /*54c0*/  ISETP.NE.AND P4, PT, R44, R45, PT ;  /* 0x0000002d2c00720c */ /* 0x000fe40003f85270 */
[----:B------:R-:W-:Y:S02]  /*54d0*/  SEL R24, R24, 0x1, P1 ;  /* 0x0000000118187807 */ /* 0x000fe40000800000 */
[----:B------:R-:W-:-:S04]  /*54e0*/  ISETP.NE.AND P1, PT, R33, R34, PT ;  /* 0x000000222100720c */ /* 0x000fc80003f25270 */
[----:B------:R-:W-:Y:S01]  /*54f0*/  ISETP.EQ.OR P1, PT, R25, R2, P1 ;  /* 0x000000021900720c */ /* 0x000fe20000f22670 */
[----:B------:R-:W-:-:S03]  /*5500*/  VIADD R25, R31, 0x7 ;  /* 0x000000071f197836 */ /* 0x000fc60000000000 */
[----:B------:R-:W-:-:S05]  /*5510*/  SEL R27, R26, RZ, !P1 ;  /* 0x000000ff1a1b7207 */ /* 0x000fca0004800000 */
[----:B------:R-:W-:-:S04]  /*5520*/  IMAD.IADD R27, R10, 0x1, R27 ;  /* 0x000000010a1b7824 */ /* 0x000fc800078e021b */
[----:B------:R-:W-:Y:S02]  /*5530*/  @P1 LOP3.LUT R0, R0, 0x100, RZ, 0xfc, !PT ;  /* 0x0000010000001812 */ /* 0x000fe400078efcff */
[----:B------:R-:W-:Y:S02]  /*5540*/  ISETP.NE.AND P1, PT, R34, R35, PT ;  /* 0x000000232200720c */ /* 0x000fe40003f25270 */
[----:B------:R-:W-:Y:S02]  /*5550*/  LOP3.LUT R0, R0, 0xffffff7f, RZ, 0xc0, !PT ;  /* 0xffffff7f00007812 */ /* 0x000fe400078ec0ff */
[----:B------:R-:W-:Y:S01]  /*5560*/  ISETP.EQ.OR P2, PT, R25, R2, P1 ;  /* 0x000000021900720c */ /* 0x000fe20000f42670 */
[----:B------:R-:W-:Y:S01]  /*5570*/  VIADD R25, R31, 0x8 ;  /* 0x000000081f197836 */ /* 0x000fe20000000000 */
[----:B------:R-:W-:Y:S02]  /*5580*/  ISETP.NE.AND P1, PT, R35, R36, PT ;  /* 0x000000242300720c */ /* 0x000fe40003f25270 */
[----:B------:R-:W-:-:S05]  /*5590*/  SEL R26, R27, RZ, !P2 ;  /* 0x000000ff1b1a7207 */ /* 0x000fca0005000000 */
[----:B------:R-:W-:-:S04]  /*55a0*/  IMAD.IADD R26, R11, 0x1, R26 ;  /* 0x000000010b1a7824 */ /* 0x000fc800078e021a */
[----:B------:R-:W-:Y:S02]  /*55b0*/  @P2 LOP3.LUT R0, R0, 0x80, RZ, 0xfc, !PT ;  /* 0x0000008000002812 */ /* 0x000fe400078efcff */
[----:B------:R-:W-:Y:S01]  /*55c0*/  ISETP.EQ.OR P2, PT, R25, R2, P1 ;  /* 0x000000021900720c */ /* 0x000fe20000f42670 */
[----:B------:R-:W-:Y:S01]  /*55d0*/  VIADD R25, R31, 0x9 ;  /* 0x000000091f197836 */ /* 0x000fe20000000000 */
[----:B------:R-:W-:Y:S02]  /*55e0*/  LOP3.LUT R0, R0, 0xffffffbf, RZ, 0xc0, !PT ;  /* 0xffffffbf00007812 */ /* 0x000fe400078ec0ff */
[----:B------:R-:W-:Y:S02]  /*55f0*/  ISETP.NE.AND P1, PT, R36, R37, PT ;  /* 0x000000252400720c */ /* 0x000fe40003f25270 */
[----:B------:R-:W-:-:S05]  /*5600*/  SEL R27, R26, RZ, !P2 ;  /* 0x000000ff1a1b7207 */ /* 0x000fca0005000000 */
[----:B---3--:R-:W-:Y:S02]  /*5610*/  IMAD.IADD R27, R12, 0x1, R27 ;  /* 0x000000010c1b7824 */ /* 0x008fe400078e021b */
[----:B------:R-:W-:Y:S02]  /*5620*/  @P2 LOP3.LUT R0, R0, 0x40, RZ, 0xfc, !PT ;  /* 0x0000004000002812 */ /* 0x000fe400078efcff */
[----:B------:R-:W-:Y:S01]  /*5630*/  ISETP.EQ.OR P2, PT, R25, R2, P1 ;  /* 0x000000021900720c */ /* 0x000fe20000f42670 */
[----:B------:R-:W-:Y:S01]  /*5640*/  VIADD R25, R31, 0xa ;  /* 0x0000000a1f197836 */ /* 0x000fe20000000000 */
[----:B------:R-:W-:Y:S02]  /*5650*/  LOP3.LUT R0, R0, 0xffffffdf, RZ, 0xc0, !PT ;  /* 0xffffffdf00007812 */ /* 0x000fe400078ec0ff */
[----:B------:R-:W-:Y:S02]  /*5660*/  ISETP.NE.AND P1, PT, R37, R38, PT ;  /* 0x000000262500720c */ /* 0x000fe40003f25270 */
[----:B------:R-:W-:-:S05]  /*5670*/  SEL R26, R27, RZ, !P2 ;  /* 0x000000ff1b1a7207 */ /* 0x000fca0005000000 */
[----:B------:R-:W-:Y:S02]  /*5680*/  IMAD.IADD R26, R13, 0x1, R26 ;  /* 0x000000010d1a7824 */ /* 0x000fe400078e021a */
        /* <DEDUP_REMOVED lines=18> */
[----:B------:R-:W-:Y:S02]  /*57b0*/  SEL R27, R26, RZ, !P2 ;  /* 0x000000ff1a1b7207 */ /* 0x000fe40005000000 */
[----:B------:R-:W-:-:S03]  /*57c0*/  ISETP.NE.AND P1, PT, R40, R41, PT ;  /* 0x000000292800720c */ /* 0x000fc60003f25270 */
[----:B----4-:R-:W-:-:S04]  /*57d0*/  IMAD.IADD R27, R16, 0x1, R27 ;  /* 0x00000001101b7824 */ /* 0x010fc800078e021b */
[----:B------:R-:W-:Y:S02]  /*57e0*/  @P2 LOP3.LUT R0, R0, 0x4, RZ, 0xfc, !PT ;  /* 0x0000000400002812 */ /* 0x000fe400078efcff */
[----:B------:R-:W-:Y:S01]  /*57f0*/  ISETP.EQ.OR P2, PT, R25, R2, P1 ;  /* 0x000000021900720c */ /* 0x000fe20000f42670 */
[----:B------:R-:W-:Y:S01]  /*5800*/  VIADD R25, R31, 0xe ;  /* 0x0000000e1f197836 */ /* 0x000fe20000000000 */
[----:B------:R-:W-:Y:S02]  /*5810*/  ISETP.NE.AND P1, PT, R41, R42, PT ;  /* 0x0000002a2900720c */ /* 0x000fe40003f25270 */
[----:B------:R-:W-:Y:S02]  /*5820*/  SEL R26, R27, RZ, !P2 ;  /* 0x000000ff1b1a7207 */ /* 0x000fe40005000000 */
[----:B------:R-:W-:Y:S02]  /*5830*/  LOP3.LUT R0, R0, 0xfffffffd, RZ, 0xc0, !PT ;  /* 0xfffffffd00007812 */ /* 0x000fe400078ec0ff */
[----:B------:R-:W-:Y:S01]  /*5840*/  ISETP.EQ.OR P1, PT, R25, R2, P1 ;  /* 0x000000021900720c */ /* 0x000fe20000f22670 */
[----:B------:R-:W-:-:S02]  /*5850*/  IMAD.IADD R26, R17, 0x1, R26 ;  /* 0x00000001111a7824 */ /* 0x000fc400078e021a */
[----:B------:R-:W-:Y:S01]  /*5860*/  VIADD R25, R31, 0xf ;  /* 0x0000000f1f197836 */ /* 0x000fe20000000000 */
[----:B------:R-:W-:Y:S02]  /*5870*/  P2R R33, PR, RZ, 0x2 ;  /* 0x00000002ff217803 */ /* 0x000fe40000000000 */
[----:B------:R-:W-:Y:S02]  /*5880*/  @P2 LOP3.LUT R0, R0, 0x2, RZ, 0xfc, !PT ;  /* 0x0000000200002812 */ /* 0x000fe400078efcff */
[----:B------:R-:W-:Y:S02]  /*5890*/  SEL R27, R26, RZ, !P1 ;  /* 0x000000ff1a1b7207 */ /* 0x000fe40004800000 */
[----:B------:R-:W-:Y:S02]  /*58a0*/  LOP3.LUT P1, RZ, R0, 0x4, RZ, 0xc0, !PT ;  /* 0x0000000400ff7812 */ /* 0x000fe4000782c0ff */
[----:B------:R-:W-:Y:S01]  /*58b0*/  ISETP.NE.AND P2, PT, R42, R43, PT ;  /* 0x0000002b2a00720c */ /* 0x000fe20003f45270 */
[----:B------:R-:W-:Y:S01]  /*58c0*/  IMAD.IADD R27, R18, 0x1, R27 ;  /* 0x00000001121b7824 */ /* 0x000fe200078e021b */
[----:B------:R-:W-:-:S02]  /*58d0*/  P2R R37, PR, RZ, 0x2 ;  /* 0x00000002ff257803 */ /* 0x000fc40000000000 */
[C---:B------:R-:W-:Y:S02]  /*58e0*/  LOP3.LUT P1, RZ, R0.reuse, 0x8, RZ, 0xc0, !PT ;  /* 0x0000000800ff7812 */ /* 0x040fe4000782c0ff */
[----:B------:R-:W-:Y:S01]  /*58f0*/  ISETP.EQ.OR P2, PT, R25, R2, P2 ;  /* 0x000000021900720c */ /* 0x000fe20001742670 */
[----:B------:R-:W-:Y:S01]  /*5900*/  VIADD R25, R31, 0x10 ;  /* 0x000000101f197836 */ /* 0x000fe20000000000 */
[----:B------:R-:W-:Y:S02]  /*5910*/  P2R R38, PR, RZ, 0x2 ;  /* 0x00000002ff267803 */ /* 0x000fe40000000000 */
[----:B------:R-:W-:Y:S02]  /*5920*/  LOP3.LUT P1, RZ, R0, 0x10, RZ, 0xc0, !PT ;  /* 0x0000001000ff7812 */ /* 0x000fe4000782c0ff */
[----:B------:R-:W-:Y:S02]  /*5930*/  SEL R26, R27, RZ, !P2 ;  /* 0x000000ff1b1a7207 */ /* 0x000fe40005000000 */
[----:B------:R-:W-:-:S02]  /*5940*/  P2R R39, PR, RZ, 0x2 ;  /* 0x00000002ff277803 */ /* 0x000fc40000000000 */
[C---:B------:R-:W-:Y:S01]  /*5950*/  LOP3.LUT P1, RZ, R0.reuse, 0x20, RZ, 0xc0, !PT ;  /* 0x0000002000ff7812 */ /* 0x040fe2000782c0ff */
[----:B------:R-:W-:Y:S01]  /*5960*/  IMAD.IADD R26, R19, 0x1, R26 ;  /* 0x00000001131a7824 */ /* 0x000fe200078e021a */
[----:B------:R-:W-:Y:S01]  /*5970*/  ISETP.EQ.OR P3, PT, R25, R2, P3 ;  /* 0x000000021900720c */ /* 0x000fe20001f62670 */
[----:B------:R-:W-:Y:S01]  /*5980*/  VIADD R25, R31, 0x11 ;  /* 0x000000111f197836 */ /* 0x000fe20000000000 */
[----:B------:R-:W-:Y:S02]  /*5990*/  P2R R40, PR, RZ, 0x2 ;  /* 0x00000002ff287803 */ /* 0x000fe40000000000 */
[----:B------:R-:W-:Y:S02]  /*59a0*/  LOP3.LUT P1, RZ, R0, 0x40, RZ, 0xc0, !PT ;  /* 0x0000004000ff7812 */ /* 0x000fe4000782c0ff */
[----:B------:R-:W-:Y:S02]  /*59b0*/  SEL R27, R26, RZ, !P3 ;  /* 0x000000ff1a1b7207 */ /* 0x000fe40005800000 */
[----:B------:R-:W-:-:S02]  /*59c0*/  P2R R41, PR, RZ, 0x2 ;  /* 0x00000002ff297803 */ /* 0x000fc40000000000 */
[----:B------:R-:W-:Y:S01]  /*59d0*/  LOP3.LUT P1, RZ, R0, 0x80, RZ, 0xc0, !PT ;  /* 0x0000008000ff7812 */ /* 0x000fe2000782c0ff */
[----:B------:R-:W-:Y:S01]  /*59e0*/  IMAD.IADD R27, R20, 0x1, R27 ;  /* 0x00000001141b7824 */ /* 0x000fe200078e021b */
[----:B------:R-:W-:Y:S01]  /*59f0*/  ISETP.EQ.OR P4, PT, R25, R2, P4 ;  /* 0x000000021900720c */ /* 0x000fe20002782670 */
[C---:B------:R-:W-:Y:S01]  /*5a00*/  VIADD R25, R31.reuse, 0x12 ;  /* 0x000000121f197836 */ /* 0x040fe20000000000 */
[----:B------:R-:W-:Y:S01]  /*5a10*/  P2R R50, PR, RZ, 0x2 ;  /* 0x00000002ff327803 */ /* 0x000fe20000000000 */
[----:B------:R-:W-:Y:S01]  /*5a20*/  VIADD R31, R31, 0x13 ;  /* 0x000000131f1f7836 */ /* 0x000fe20000000000 */
[----:B------:R-:W-:Y:S02]  /*5a30*/  LOP3.LUT P1, RZ, R0, 0x100, RZ, 0xc0, !PT ;  /* 0x0000010000ff7812 */ /* 0x000fe4000782c0ff */
[----:B------:R-:W-:Y:S02]  /*5a40*/  SEL R26, R27, RZ, !P4 ;  /* 0x000000ff1b1a7207 */ /* 0x000fe40006000000 */
[----:B------:R-:W-:-:S02]  /*5a50*/  P2R R49, PR, RZ, 0x2 ;  /* 0x00000002ff317803 */ /* 0x000fc40000000000 */
[C---:B------:R-:W-:Y:S01]  /*5a60*/  LOP3.LUT P1, RZ, R0.reuse, 0x200, RZ, 0xc0, !PT ;  /* 0x0000020000ff7812 */ /* 0x040fe2000782c0ff */
[----:B------:R-:W-:Y:S01]  /*5a70*/  IMAD.IADD R26, R21, 0x1, R26 ;  /* 0x00000001151a7824 */ /* 0x000fe200078e021a */
[----:B------:R-:W-:Y:S02]  /*5a80*/  ISETP.EQ.OR P5, PT, R25, R2, P5 ;  /* 0x000000021900720c */ /* 0x000fe40002fa2670 */
[----:B------:R-:W-:Y:S02]  /*5a90*/  P2R R48, PR, RZ, 0x2 ;  /* 0x00000002ff307803 */ /* 0x000fe40000000000 */
[----:B------:R-:W-:Y:S02]  /*5aa0*/  LOP3.LUT P1, RZ, R0, 0x400, RZ, 0xc0, !PT ;  /* 0x0000040000ff7812 */ /* 0x000fe4000782c0ff */
[----:B------:R-:W-:Y:S02]  /*5ab0*/  SEL R25, R26, RZ, !P5 ;  /* 0x000000ff1a197207 */ /* 0x000fe40006800000 */
[----:B------:R-:W-:-:S02]  /*5ac0*/  P2R R35, PR, RZ, 0x2 ;  /* 0x00000002ff237803 */ /* 0x000fc40000000000 */
[----:B------:R-:W-:Y:S01]  /*5ad0*/  LOP3.LUT P1, RZ, R0, 0x800, RZ, 0xc0, !PT ;  /* 0x0000080000ff7812 */ /* 0x000fe2000782c0ff */
[----:B------:R-:W-:Y:S01]  /*5ae0*/  IMAD.IADD R25, R22, 0x1, R25 ;  /* 0x0000000116197824 */ /* 0x000fe200078e0219 */
[----:B------:R-:W-:Y:S02]  /*5af0*/  ISETP.EQ.OR P6, PT, R31, R2, P6 ;  /* 0x000000021f00720c */ /* 0x000fe400037c2670 */
[----:B------:R-:W-:Y:S02]  /*5b00*/  P2R R34, PR, RZ, 0x2 ;  /* 0x00000002ff227803 */ /* 0x000fe40000000000 */
[----:B------:R-:W-:Y:S02]  /*5b10*/  LOP3.LUT P1, RZ, R0, 0x1000, RZ, 0xc0, !PT ;  /* 0x0000100000ff7812 */ /* 0x000fe4000782c0ff */
[----:B------:R-:W-:Y:S02]  /*5b20*/  SEL R36, R25, RZ, !P6 ;  /* 0x000000ff19247207 */ /* 0x000fe40007000000 */
[----:B------:R-:W-:-:S02]  /*5b30*/  SEL R45, RZ, 0x1, !P1 ;  /* 0x00000001ff2d7807 */ /* 0x000fc40004800000 */
[----:B------:R-:W-:Y:S01]  /*5b40*/  ISETP.NE.AND P1, PT, R34, RZ, PT ;  /* 0x000000ff2200720c */ /* 0x000fe20003f25270 */
[----:B------:R-:W-:Y:S01]  /*5b50*/  IMAD.IADD R36, R23, 0x1, R36 ;  /* 0x0000000117247824 */ /* 0x000fe200078e0224 */
[----:B------:R-:W-:Y:S02]  /*5b60*/  LOP3.LUT R25, R45, R24, R47, 0xfe, !PT ;  /* 0x000000182d197212 */ /* 0x000fe400078efe2f */
[----:B------:R-:W-:Y:S02]  /*5b70*/  SEL R46, RZ, 0x1, !P1 ;  /* 0x00000001ff2e7807 */ /* 0x000fe40004800000 */
[----:B------:R-:W-:Y:S01]  /*5b80*/  ISETP.NE.AND P1, PT, R35, RZ, PT ;  /* 0x000000ff2300720c */ /* 0x000fe20003f25270 */
[----:B------:R-:W0:Y:S01]  /*5b90*/  SHFL.UP PT, R27, R36, 0x1, RZ ;  /* 0x04200000241b7989 */ /* 0x000e2200000e00ff */
[----:B------:R-:W-:Y:S02]  /*5ba0*/  SEL R32, RZ, 0x1, !P6 ;  /* 0x00000001ff207807 */ /* 0x000fe40007000000 */
[----:B------:R-:W-:-:S02]  /*5bb0*/  SEL R35, RZ, 0x1, !P1 ;  /* 0x00000001ff237807 */ /* 0x000fc40004800000 */
[----:B------:R-:W-:Y:S02]  /*5bc0*/  ISETP.NE.AND P1, PT, R48, RZ, PT ;  /* 0x000000ff3000720c */ /* 0x000fe40003f25270 */
[----:B------:R-:W-:Y:S02]  /*5bd0*/  LOP3.LUT R26, R35, R25, R46, 0xfe, !PT ;  /* 0x00000019231a7212 */ /* 0x000fe400078efe2e */
[----:B------:R-:W-:Y:S02]  /*5be0*/  SEL R44, RZ, 0x1, !P1 ;  /* 0x00000001ff2c7807 */ /* 0x000fe40004800000 */
[----:B------:R-:W-:Y:S02]  /*5bf0*/  ISETP.NE.AND P1, PT, R49, RZ, PT ;  /* 0x000000ff3100720c */ /* 0x000fe40003f25270 */
[----:B------:R-:W-:Y:S02]  /*5c00*/  LOP3.LUT P6, RZ, R0, 0x2, RZ, 0xc0, !PT ;  /* 0x0000000200ff7812 */ /* 0x000fe400078cc0ff */
[----:B------:R-:W-:-:S02]  /*5c10*/  SEL R31, RZ, 0x1, !P1 ;  /* 0x00000001ff1f7807 */ /* 0x000fc40004800000 */
[----:B------:R-:W-:Y:S02]  /*5c20*/  ISETP.NE.AND P1, PT, R50, RZ, PT ;  /* 0x000000ff3200720c */ /* 0x000fe40003f25270 */
[----:B------:R-:W-:Y:S02]  /*5c30*/  LOP3.LUT R26, R31, R26, R44, 0xfe, !PT ;  /* 0x0000001a1f1a7212 */ /* 0x000fe400078efe2c */
[----:B------:R-:W-:Y:S02]  /*5c40*/  SEL R34, RZ, 0x1, !P1 ;  /* 0x00000001ff227807 */ /* 0x000fe40004800000 */
[----:B------:R-:W-:Y:S02]  /*5c50*/  ISETP.NE.AND P1, PT, R41, RZ, PT ;  /* 0x000000ff2900720c */ /* 0x000fe40003f25270 */
[----:B------:R-:W-:Y:S02]  /*5c60*/  SEL R53, RZ, 0x1, !P6 ;  /* 0x00000001ff357807 */ /* 0x000fe40007000000 */
[----:B------:R-:W-:-:S02]  /*5c70*/  SEL R25, RZ, 0x1, !P1 ;  /* 0x00000001ff197807 */ /* 0x000fc40004800000 */
[----:B------:R-:W-:Y:S02]  /*5c80*/  ISETP.NE.AND P1, PT, R40, RZ, PT ;  /* 0x000000ff2800720c */ /* 0x000fe40003f25270 */
[----:B------:R-:W-:Y:S02]  /*5c90*/  LOP3.LUT R26, R25, R26, R34, 0xfe, !PT ;  /* 0x0000001a191a7212 */ /* 0x000fe400078efe22 */
[----:B------:R-:W-:Y:S02]  /*5ca0*/  SEL R57, RZ, 0x1, !P1 ;  /* 0x00000001ff397807 */ /* 0x000fe40004800000 */
[----:B------:R-:W-:Y:S02]  /*5cb0*/  ISETP.NE.AND P1, PT, R39, RZ, PT ;  /* 0x000000ff2700720c */ /* 0x000fe40003f25270 */
[----:B------:R-:W-:Y:S01]  /*5cc0*/  SEL R51, RZ, 0x1, !P2 ;  /* 0x00000001ff337807 */ /* 0x000fe20005000000 */
[----:B------:R-:W1:Y:S01]  /*5cd0*/  S2R R39, SR_TID.X ;  /* 0x0000000000277919 */ /* 0x000e620000002100 */
        /* <DEDUP_REMOVED lines=10> */
[----:B------:R-:W-:Y:S02]  /*5d80*/  SEL R49, RZ, 0x1, !P4 ;  /* 0x00000001ff317807 */ /* 0x000fe40006000000 */
[----:B------:R-:W-:Y:S02]  /*5d90*/  LOP3.LUT R26, R52, R26, R53, 0xfe, !PT ;  /* 0x0000001a341a7212 */ /* 0x000fe400078efe35 */
[----:B------:R-:W-:-:S02]  /*5da0*/  SEL R48, RZ, 0x1, !P5 ;  /* 0x00000001ff307807 */ /* 0x000fc40006800000 */
[----:B------:R-:W-:-:S04]  /*5db0*/  LOP3.LUT R26, R50, R26, R51, 0xfe, !PT ;  /* 0x0000001a321a7212 */ /* 0x000fc800078efe33 */
[----:B------:R-:W-:-:S04]  /*5dc0*/  LOP3.LUT R23, R48, R26, R49, 0xfe, !PT ;  /* 0x0000001a30177212 */ /* 0x000fc800078efe31 */
[----:B------:R-:W-:-:S04]  /*5dd0*/  LOP3.LUT P6, R23, R23, RZ, R32, 0xfa, !PT ;  /* 0x000000ff17177212 */ /* 0x000fc800078cfa20 */
[----:B0-----:R-:W-:Y:S01]  /*5de0*/  SEL R27, R27, RZ, !P6 ;  /* 0x000000ff1b1b7207 */ /* 0x001fe20007000000 */
[----:B------:R-:W0:Y:S01]  /*5df0*/  SHFL.UP PT, R26, R23, 0x1, RZ ;  /* 0x04200000171a7989 */ /* 0x000e2200000e00ff */
[----:B------:R-:W-:-:S04]  /*5e00*/  ISETP.GE.AND P6, PT, R3, 0x1, PT ;  /* 0x000000010300780c */ /* 0x000fc80003fc6270 */
[----:B------:R-:W-:-:S05]  /*5e10*/  SEL R27, R27, RZ, P6 ;  /* 0x000000ff1b1b7207 */ /* 0x000fca0003000000 */
[----:B------:R-:W-:-:S05]  /*5e20*/  IMAD.IADD R27, R36, 0x1, R27 ;  /* 0x00000001241b7824 */ /* 0x000fca00078e021b */
[----:B------:R-:W2:Y:S01]  /*5e30*/  SHFL.UP PT, R33, R27, 0x2, RZ ;  /* 0x044000001b217989 */ /* 0x000ea200000e00ff */
[----:B0-----:R-:W-:-:S04]  /*5e40*/  SEL R26, R26, RZ, P6 ;  /* 0x000000ff1a1a7207 */ /* 0x001fc80003000000 */
[----:B------:R-:W-:-:S04]  /*5e50*/  LOP3.LUT P6, R26, R26, RZ, R23, 0xfa, !PT ;  /* 0x000000ff1a1a7212 */ /* 0x000fc800078cfa17 */
[----:B--2---:R-:W-:Y:S02]  /*5e60*/  SEL R36, R33, RZ, !P6 ;  /* 0x000000ff21247207 */ /* 0x004fe40007000000 */
[----:B------:R-:W-:Y:S01]  /*5e70*/  ISETP.GE.AND P6, PT, R3, 0x2, PT ;  /* 0x000000020300780c */ /* 0x000fe20003fc6270 */
[----:B------:R-:W0:Y:S03]  /*5e80*/  SHFL.UP PT, R33, R26, 0x2, RZ ;  /* 0x044000001a217989 */ /* 0x000e2600000e00ff */
[----:B------:R-:W-:-:S05]  /*5e90*/  SEL R36, R36, RZ, P6 ;  /* 0x000000ff24247207 */ /* 0x000fca0003000000 */
[----:B------:R-:W-:-:S05]  /*5ea0*/  IMAD.IADD R36, R27, 0x1, R36 ;  /* 0x000000011b247824 */ /* 0x000fca00078e0224 */
[----:B------:R-:W2:Y:S01]  /*5eb0*/  SHFL.UP PT, R23, R36, 0x4, RZ ;  /* 0x0480000024177989 */ /* 0x000ea200000e00ff */
[----:B0-----:R-:W-:-:S04]  /*5ec0*/  SEL R33, R33, RZ, P6 ;  /* 0x000000ff21217207 */ /* 0x001fc80003000000 */
[----:B------:R-:W-:-:S04]  /*5ed0*/  LOP3.LUT P6, R33, R33, RZ, R26, 0xfa, !PT ;  /* 0x000000ff21217212 */ /* 0x000fc800078cfa1a */
[----:B--2---:R-:W-:Y:S02]  /*5ee0*/  SEL R37, R23, RZ, !P6 ;  /* 0x000000ff17257207 */ /* 0x004fe40007000000 */
        /* <DEDUP_REMOVED lines=18> */
[----:B0-----:R-:W-:Y:S02]  /*6010*/  SEL R38, R27, RZ, P6 ;  /* 0x000000ff1b267207 */ /* 0x001fe40003000000 */
[----:B------:R-:W-:Y:S02]  /*6020*/  SEL R27, R33, RZ, P6 ;  /* 0x000000ff211b7207 */ /* 0x000fe40003000000 */
[----:B------:R-:W-:-:S03]  /*6030*/  ISETP.NE.AND P6, PT, R3, 0x1f, PT ;  /* 0x0000001f0300780c */ /* 0x000fc60003fc5270 */
[----:B------:R-:W-:-:S05]  /*6040*/  IMAD.IADD R27, R36, 0x1, R27 ;  /* 0x00000001241b7824 */ /* 0x000fca00078e021b */
[----:B------:R0:W2:Y:S05]  /*6050*/  SHFL.UP PT, R33, R27, 0x1, RZ ;  /* 0x042000001b217989 */ /* 0x0000aa00000e00ff */
[----:B-1----:R-:W-:-:S04]  /*6060*/  @!P6 SHF.R.U32.HI R26, RZ, 0x2, R39 ;  /* 0x00000002ff1ae819 */ /* 0x002fc80000011627 */
[----:B------:R-:W-:Y:S02]  /*6070*/  @!P6 LOP3.LUT R37, R26, 0xf8, RZ, 0xc0, !PT ;  /* 0x000000f81a25e812 */ /* 0x000fe400078ec0ff */
[----:B------:R-:W-:-:S05]  /*6080*/  LOP3.LUT R26, R38, R23, RZ, 0xfc, !PT ;  /* 0x00000017261a7212 */ /* 0x000fca00078efcff */
[----:B------:R0:W-:Y:S01]  /*6090*/  @!P6 STS.64 [R37+UR4], R26 ;  /* 0x0000001a2500e988 */ /* 0x0001e20008000a04 */
[----:B------:R-:W-:Y:S01]  /*60a0*/  BAR.SYNC.DEFER_BLOCKING 0x0 ;  /* 0x0000000000007b1d */ /* 0x000fe20000010000 */
[----:B------:R-:W-:-:S05]  /*60b0*/  ISETP.GE.U32.AND P6, PT, R39, 0x20, PT ;  /* 0x000000202700780c */ /* 0x000fca0003fc6070 */
[----:B------:R0:W1:Y:S08]  /*60c0*/  SHFL.UP PT, R23, R26, 0x1, RZ ;  /* 0x042000001a177989 */ /* 0x00007000000e00ff */
[----:B0-2---:R-:W-:Y:S05]  /*60d0*/  @!P6 BRA `(.L_x_117) ;  /* 0x000000000080e947 */ /* 0x005fea0003800000 */
[----:B------:R-:W0:Y:S01]  /*60e0*/  LDS.128 R40, [UR4] ;  /* 0x00000004ff287984 */ /* 0x000e220008000c00 */
[----:B------:R-:W-:Y:S02]  /*60f0*/  P2R R27, PR, RZ, 0x1 ;  /* 0x00000001ff1b7803 */ /* 0x000fe40000000000 */
[----:B------:R-:W-:Y:S01]  /*6100*/  ISETP.NE.AND P0, PT, R30, 0x3, PT ;  /* 0x000000031e00780c */ /* 0x000fe20003f05270 */
[----:B------:R-:W2:Y:S01]  /*6110*/  LDS.128 R36, [UR4+0x10] ;  /* 0x00001004ff247984 */ /* 0x000ea20008000c00 */
[----:B0-----:R-:W-:-:S04]  /*6120*/  ISETP.NE.AND P6, PT, R42, RZ, PT ;  /* 0x000000ff2a00720c */ /* 0x001fc80003fc5270 */
[----:B------:R-:W-:Y:S02]  /*6130*/  SEL R26, R41, RZ, !P6 ;  /* 0x000000ff291a7207 */ /* 0x000fe40007000000 */
[----:B--2---:R-:W-:-:S03]  /*6140*/  ISETP.NE.AND P6, PT, R36, RZ, PT ;  /* 0x000000ff2400720c */ /* 0x004fc60003fc5270 */
[----:B------:R-:W-:-:S05]  /*6150*/  IMAD.IADD R26, R26, 0x1, R43 ;  /* 0x000000011a1a7824 */ /* 0x000fca00078e022b */
[----:B------:R-:W-:Y:S02]  /*6160*/  SEL R36, R26, RZ, !P6 ;  /* 0x000000ff1a247207 */ /* 0x000fe40007000000 */
[----:B------:R-:W-:-:S03]  /*6170*/  ISETP.NE.AND P6, PT, R38, RZ, PT ;  /* 0x000000ff2600720c */ /* 0x000fc60003fc5270 */
[----:B------:R-:W-:-:S05]  /*6180*/  IMAD.IADD R36, R37, 0x1, R36 ;  /* 0x0000000125247824 */ /* 0x000fca00078e0224 */
[----:B------:R-:W-:Y:S02]  /*6190*/  SEL R38, R36, RZ, !P6 ;  /* 0x000000ff24267207 */ /* 0x000fe40007000000 */
[----:B------:R-:W-:-:S03]  /*61a0*/  ISETP.NE.AND P6, PT, R30, 0x2, PT ;  /* 0x000000021e00780c */ /* 0x000fc60003fc5270 */
[----:B------:R-:W-:Y:S01]  /*61b0*/  IMAD.IADD R39, R39, 0x1, R38 ;  /* 0x0000000127277824 */ /* 0x000fe200078e0226 */
        /* <DEDUP_REMOVED lines=8> */
[----:B------:R-:W-:-:S04]  /*6240*/  ISETP.NE.AND P6, PT, R30, 0x4, PT ;  /* 0x000000041e00780c */ /* 0x000fc80003fc5270 */
[----:B------:R-:W-:Y:S02]  /*6250*/  @P0 SEL R26, R39, R36, !P6 ;  /* 0x00000024271a0207 */ /* 0x000fe40007000000 */
[----:B------:R-:W-:Y:S02]  /*6260*/  ISETP.NE.AND P6, PT, R30, 0x6, PT ;  /* 0x000000061e00780c */ /* 0x000fe40003fc5270 */
[----:B------:R-:W-:-:S11]  /*6270*/  ISETP.NE.AND P0, PT, R27, RZ, PT ;  /* 0x000000ff1b00720c */ /* 0x000fd60003f05270 */
[----:B------:R-:W-:Y:S01]  /*6280*/  @!P6 IMAD.IADD R26, R43, 0x1, R38 ;  /* 0x000000012b1ae824 */ /* 0x000fe200078e0226 */
[----:B-1----:R-:W-:-:S04]  /*6290*/  ISETP.NE.AND P6, PT, R23, RZ, PT ;  /* 0x000000ff1700720c */ /* 0x002fc80003fc5270 */
[----:B------:R-:W-:Y:S02]  /*62a0*/  SEL R30, R26, RZ, !P6 ;  /* 0x000000ff1a1e7207 */ /* 0x000fe40007000000 */
[----:B------:R-:W-:-:S13]  /*62b0*/  ISETP.NE.AND P6, PT, R3, RZ, PT ;  /* 0x000000ff0300720c */ /* 0x000fda0003fc5270 */
[----:B------:R-:W-:-:S04]  /*62c0*/  @P6 IMAD.IADD R26, R33, 0x1, R30 ;  /* 0x00000001211a6824 */ /* 0x000fc800078e021e */
[----:B------:R-:W-:-:S07]  /*62d0*/  IMAD.MOV.U32 R33, RZ, RZ, R26 ;  /* 0x000000ffff217224 */ /* 0x000fce00078e001a */
.L_x_117:
[----:B------:R-:W-:Y:S05]  /*62e0*/  BSYNC.RECONVERGENT B0 ;  /* 0x0000000000007941 */ /* 0x000fea0003800200 */
.L_x_116:
[----:B------:R-:W-:Y:S02]  /*62f0*/  P2R R37, PR, RZ, 0x2 ;  /* 0x00000002ff257803 */ /* 0x000fe40000000000 */
[----:B------:R-:W-:Y:S02]  /*6300*/  LOP3.LUT P1, RZ, R0, 0x80, RZ, 0xc0, !PT ;  /* 0x0000008000ff7812 */ /* 0x000fe4000782c0ff */
[----:B------:R-:W-:Y:S02]  /*6310*/  ISETP.NE.AND P6, PT, R24, RZ, PT ;  /* 0x000000ff1800720c */ /* 0x000fe40003fc5270 */
[----:B------:R-:W-:Y:S02]  /*6320*/  P2R R26, PR, RZ, 0x1 ;  /* 0x00000001ff1a7803 */ /* 0x000fe40000000000 */
[----:B------:R-:W-:Y:S02]  /*6330*/  P2R R42, PR, RZ, 0x2 ;  /* 0x00000002ff2a7803 */ /* 0x000fe40000000000 */
[----:B------:R-:W-:-:S02]  /*6340*/  LOP3.LUT P1, RZ, R0, 0x100, RZ, 0xc0, !PT ;  /* 0x0000010000ff7812 */ /* 0x000fc4000782c0ff */
[----:B------:R-:W-:Y:S02]  /*6350*/  ISETP.NE.AND P0, PT, R29, RZ, PT ;  /* 0x000000ff1d00720c */ /* 0x000fe40003f05270 */
[----:B------:R-:W-:Y:S02]  /*6360*/  SEL R3, R33, RZ, !P6 ;  /* 0x000000ff21037207 */ /* 0x000fe40007000000 */
[----:B------:R-:W-:Y:S02]  /*6370*/  P2R R41, PR, RZ, 0x2 ;  /* 0x00000002ff297803 */ /* 0x000fe40000000000 */
[----:B------:R-:W-:Y:S02]  /*6380*/  SEL R3, R3, RZ, P0 ;  /* 0x000000ff03037207 */ /* 0x000fe40000000000 */
[----:B------:R-:W-:Y:S02]  /*6390*/  LOP3.LUT P1, RZ, R0, 0x200, RZ, 0xc0, !PT ;  /* 0x0000020000ff7812 */ /* 0x000fe4000782c0ff */
[----:B------:R-:W-:Y:S01]  /*63a0*/  ISETP.NE.AND P0, PT, R26, RZ, PT ;  /* 0x000000ff1a00720c */ /* 0x000fe20003f05270 */
[----:B------:R-:W-:Y:S01]  /*63b0*/  IMAD.IADD R4, R4, 0x1, R3 ;  /* 0x0000000104047824 */ /* 0x000fe200078e0203 */
[----:B------:R-:W-:-:S02]  /*63c0*/  P2R R40, PR, RZ, 0x2 ;  /* 0x00000002ff287803 */ /* 0x000fc40000000000 */
[----:B------:R-:W-:Y:S02]  /*63d0*/  LOP3.LUT P1, RZ, R0, 0x400, RZ, 0xc0, !PT ;  /* 0x0000040000ff7812 */ /* 0x000fe4000782c0ff */
[----:B------:R-:W-:Y:S02]  /*63e0*/  SEL R26, R4, RZ, !P0 ;  /* 0x000000ff041a7207 */ /* 0x000fe40004000000 */
[----:B------:R-:W-:Y:S02]  /*63f0*/  P2R R39, PR, RZ, 0x2 ;  /* 0x00000002ff277803 */ /* 0x000fe40000000000 */
[----:B------:R-:W-:Y:S01]  /*6400*/  LOP3.LUT P1, RZ, R0, 0x800, RZ, 0xc0, !PT ;  /* 0x0000080000ff7812 */ /* 0x000fe2000782c0ff */
[----:B------:R-:W-:Y:S01]  /*6410*/  IMAD.IADD R5, R5, 0x1, R26 ;  /* 0x0000000105057824 */ /* 0x000fe200078e021a */
[----:B------:R-:W-:Y:S02]  /*6420*/  P2R R36, PR, RZ, 0x4 ;  /* 0x00000004ff247803 */ /* 0x000fe40000000000 */
[----:B------:R-:W-:-:S02]  /*6430*/  P2R R38, PR, RZ, 0x2 ;  /* 0x00000002ff267803 */ /* 0x000fc40000000000 */
[----:B------:R-:W-:Y:S02]  /*6440*/  LOP3.LUT P1, RZ, R0, 0x1000, RZ, 0xc0, !PT ;  /* 0x0000100000ff7812 */ /* 0x000fe4000782c0ff */
[----:B------:R-:W-:Y:S02]  /*6450*/  P2R R30, PR, RZ, 0x8 ;  /* 0x00000008ff1e7803 */ /* 0x000fe40000000000 */
[----:B------:R-:W-:Y:S02]  /*6460*/  SEL R3, R5, RZ, !P1 ;  /* 0x000000ff05037207 */ /* 0x000fe40004800000 */
[----:B------:R-:W-:Y:S02]  /*6470*/  ISETP.NE.AND P1, PT, R38, RZ, PT ;  /* 0x000000ff2600720c */ /* 0x000fe40003f25270 */
[----:B------:R-:W-:Y:S01]  /*6480*/  P2R R27, PR, RZ, 0x10 ;  /* 0x00000010ff1b7803 */ /* 0x000fe20000000000 */
[----:B------:R-:W-:Y:S01]  /*6490*/  IMAD.IADD R6, R6, 0x1, R3 ;  /* 0x0000000106067824 */ /* 0x000fe200078e0203 */
[----:B-1----:R-:W-:-:S02]  /*64a0*/  P2R R23, PR, RZ, 0x20 ;  /* 0x00000020ff177803 */ /* 0x002fc40000000000 */
[C---:B------:R-:W-:Y:S02]  /*64b0*/  LOP3.LUT P2, RZ, R0.reuse, 0x40, RZ, 0xc0, !PT ;  /* 0x0000004000ff7812 */ /* 0x040fe4000784c0ff */
[C---:B------:R-:W-:Y:S02]  /*64c0*/  LOP3.LUT P3, RZ, R0.reuse, 0x20, RZ, 0xc0, !PT ;  /* 0x0000002000ff7812 */ /* 0x040fe4000786c0ff */
[C---:B------:R-:W-:Y:S02]  /*64d0*/  LOP3.LUT P4, RZ, R0.reuse, 0x10, RZ, 0xc0, !PT ;  /* 0x0000001000ff7812 */ /* 0x040fe4000788c0ff */
[C---:B------:R-:W-:Y:S02]  /*64e0*/  LOP3.LUT P5, RZ, R0.reuse, 0x8, RZ, 0xc0, !PT ;  /* 0x0000000800ff7812 */ /* 0x040fe400078ac0ff */
[C---:B------:R-:W-:Y:S02]  /*64f0*/  LOP3.LUT P6, RZ, R0.reuse, 0x2, RZ, 0xc0, !PT ;  /* 0x0000000200ff7812 */ /* 0x040fe400078cc0ff */
[----:B------:R-:W-:-:S02]  /*6500*/  LOP3.LUT P0, RZ, R0, 0x4, RZ, 0xc0, !PT ;  /* 0x0000000400ff7812 */ /* 0x000fc4000780c0ff */
        /* <DEDUP_REMOVED lines=39> */
[----:B------:R-:W-:Y:S01]  /*6780*/  SEL R3, R21, RZ, !P5 ;  /* 0x000000ff15037207 */ /* 0x000fe20006800000 */
[----:B------:R-:W-:Y:S06]  /*6790*/  BRA `(.L_x_118) ;  /* 0x00000028002c7947 */ /* 0x000fec0003800000 */
.L_x_115:
[----:B------:R-:W5:Y:S01]  /*67a0*/  S2R R29, SR_TID.X ;  /* 0x00000000001d7919 */ /* 0x000f620000002100 */
[----:B0-----:R-:W-:Y:S01]  /*67b0*/  IMAD.MOV.U32 R31, RZ, RZ, RZ ;  /* 0x000000ffff1f7224 */ /* 0x001fe200078e00ff */
[----:B------:R-:W-:Y:S02]  /*67c0*/  LOP3.LUT R0, R0, 0xffffdfff, RZ, 0xc0, !PT ;  /* 0xffffdfff00007812 */ /* 0x000fe400078ec0ff */
[----:B-----5:R-:W-:-:S13]  /*67d0*/  ISETP.NE.AND P0, PT, R29, RZ, PT ;  /* 0x000000ff1d00720c */ /* 0x020fda0003f05270 */
[----:B------:R-:W0:Y:S01]  /*67e0*/  @!P0 LDC.64 R48, c[0x0][0x388] ;  /* 0x0000e200ff308b82 */ /* 0x000e220000000a00 */
[----:B------:R-:W-:Y:S01]  /*67f0*/  @P0 LOP3.LUT R0, R0, 0x2000, RZ, 0xfc, !PT ;  /* 0x0000200000000812 */ /* 0x000fe200078efcff */
[----:B0-----:R-:W-:-:S05]  /*6800*/  @!P0 IMAD.WIDE.U32 R50, R62, 0x4, R48 ;  /* 0x000000043e328825 */ /* 0x001fca00078e0030 */
[----:B------:R0:W5:Y:S01]  /*6810*/  @!P0 LDG.E R31, desc[UR8][R50.64] ;  /* 0x00000008321f8981 */ /* 0x000162000c1e1900 */
[----:B------:R-:W-:Y:S01]  /*6820*/  IMAD R49, R29, 0x14, RZ ;  /* 0x000000141d317824 */ /* 0x000fe200078e02ff */
[----:B------:R-:W-:Y:S02]  /*6830*/  ISETP.NE.AND P0, PT, R24, R25, PT ;  /* 0x000000191800720c */ /* 0x000fe40003f05270 */
[----:B------:R-:W-:Y:S01]  /*6840*/  ISETP.NE.AND P1, PT, R25, R26, PT ;  /* 0x0000001a1900720c */ /* 0x000fe20003f25270 */
[C---:B------:R-:W-:Y:S01]  /*6850*/  VIADD R53, R49.reuse, 0x1 ;  /* 0x0000000131357836 */ /* 0x040fe20000000000 */
[----:B------:R-:W-:Y:S01]  /*6860*/  ISETP.NE.AND P2, PT, R26, R27, PT ;  /* 0x0000001b1a00720c */ /* 0x000fe20003f45270 */
[----:B------:R-:W-:Y:S01]  /*6870*/  VIADD R25, R49, 0x2 ;  /* 0x0000000231197836 */ /* 0x000fe20000000000 */
[----:B------:R-:W-:Y:S02]  /*6880*/  LEA R26, R29, UR4, 0x2 ;  /* 0x000000041d1a7c11 */ /* 0x000fe4000f8e10ff */
[----:B------:R-:W-:-:S02]  /*6890*/  ISETP.EQ.OR P0, PT, R53, R2, P0 ;  /* 0x000000023500720c */ /* 0x000fc40000702670 */
[-C--:B------:R-:W-:Y:S01]  /*68a0*/  ISETP.EQ.OR P1, PT, R25, R2.reuse, P1 ;  /* 0x000000021900720c */ /* 0x080fe20000f22670 */
[----:B------:R-:W-:Y:S01]  /*68b0*/  VIADD R25, R49, 0x3 ;  /* 0x0000000331197836 */ /* 0x000fe20000000000 */
[----:B-1----:R-:W-:Y:S01]  /*68c0*/  SEL R48, R4, RZ, !P0 ;  /* 0x000000ff04307207 */ /* 0x002fe20004000000 */
[----:B------:R-:W-:Y:S01]  /*68d0*/  STS [R26+0x3fc], R47 ;  /* 0x0003fc2f1a007388 */ /* 0x000fe20000000800 */
[----:B------:R-:W-:Y:S03]  /*68e0*/  BAR.SYNC.DEFER_BLOCKING 0x0 ;  /* 0x0000000000007b1d */ /* 0x000fe60000010000 */
[----:B------:R-:W-:Y:S01]  /*68f0*/  IMAD.IADD R48, R5, 0x1, R48 ;  /* 0x0000000105307824 */ /* 0x000fe200078e0230 */
[----:B------:R-:W-:Y:S01]  /*6900*/  ISETP.EQ.OR P3, PT, R25, R2, P2 ;  /* 0x000000021900720c */ /* 0x000fe20001762670 */
[----:B------:R-:W-:Y:S01]  /*6910*/  VIADD R25, R49, 0x4 ;  /* 0x0000000431197836 */ /* 0x000fe20000000000 */
[----:B------:R-:W-:-:S02]  /*6920*/  ISETP.NE.AND P4, PT, R27, R32, PT ;  /* 0x000000201b00720c */ /* 0x000fc40003f85270 */
[----:B0-----:R-:W-:Y:S02]  /*6930*/  SEL R51, R48, RZ, !P1 ;  /* 0x000000ff30337207 */ /* 0x001fe40004800000 */
[----:B------:R-:W-:Y:S02]  /*6940*/  ISETP.NE.AND P2, PT, R29, RZ, PT ;  /* 0x000000ff1d00720c */ /* 0x000fe40003f45270 */
[----:B------:R-:W-:Y:S01]  /*6950*/  LOP3.LUT R0, R0, 0xffffefff, RZ, 0xc0, !PT ;  /* 0xffffefff00007812 */ /* 0x000fe200078ec0ff */
[----:B------:R-:W-:Y:S01]  /*6960*/  IMAD.IADD R51, R6, 0x1, R51 ;  /* 0x0000000106337824 */ /* 0x000fe200078e0233 */
[----:B------:R-:W-:Y:S01]  /*6970*/  ISETP.EQ.OR P6, PT, R25, R2, P4 ;  /* 0x000000021900720c */ /* 0x000fe200027c2670 */
[----:B------:R-:W-:Y:S02]  /*6980*/  VIADD R25, R49, 0x5 ;  /* 0x0000000531197836 */ /* 0x000fe40000000000 */
[----:B------:R-:W-:Y:S02]  /*6990*/  @P3 LOP3.LUT R0, R0, 0x1000, RZ, 0xfc, !PT ;  /* 0x0000100000003812 */ /* 0x000fe400078efcff */
[----:B------:R-:W-:-:S02]  /*69a0*/  SEL R48, R51, RZ, !P3 ;  /* 0x000000ff33307207 */ /* 0x000fc40005800000 */
[----:B------:R-:W-:Y:S02]  /*69b0*/  ISETP.NE.AND P3, PT, R32, R33, PT ;  /* 0x000000212000720c */ /* 0x000fe40003f65270 */
[----:B------:R-:W-:Y:S01]  /*69c0*/  LOP3.LUT R0, R0, 0xfffff7ff, RZ, 0xc0, !PT ;  /* 0xfffff7ff00007812 */ /* 0x000fe200078ec0ff */
[----:B------:R-:W-:Y:S01]  /*69d0*/  IMAD.IADD R48, R7, 0x1, R48 ;  /* 0x0000000107307824 */ /* 0x000fe200078e0230 */
[----:B------:R-:W-:Y:S01]  /*69e0*/  ISETP.EQ.OR P5, PT, R25, R2, P3 ;  /* 0x000000021900720c */ /* 0x000fe20001fa2670 */
[----:B------:R-:W-:Y:S01]  /*69f0*/  VIADD R25, R49, 0x6 ;  /* 0x0000000631197836 */ /* 0x000fe20000000000 */
[----:B------:R-:W-:Y:S02]  /*6a00*/  @P6 LOP3.LUT R0, R0, 0x800, RZ, 0xfc, !PT ;  /* 0x0000080000006812 */ /* 0x000fe400078efcff */
[----:B------:R-:W-:Y:S02]  /*6a10*/  SEL R27, R48, RZ, !P6 ;  /* 0x000000ff301b7207 */ /* 0x000fe40007000000 */
[----:B------:R-:W-:-:S03]  /*6a20*/  LOP3.LUT R0, R0, 0xfffffbff, RZ, 0xc0, !PT ;  /* 0xfffffbff00007812 */ /* 0x000fc600078ec0ff */
[----:B--2---:R-:W-:-:S04]  /*6a30*/  IMAD.IADD R27, R8, 0x1, R27 ;  /* 0x00000001081b7824 */ /* 0x004fc800078e021b */
[----:B------:R-:W-:Y:S02]  /*6a40*/  @P5 LOP3.LUT R0, R0, 0x400, RZ, 0xfc, !PT ;  /* 0x0000040000005812 */ /* 0x000fe400078efcff */
[----:B------:R-:W-:Y:S02]  /*6a50*/  SEL R32, R27, RZ, !P5 ;  /* 0x000000ff1b207207 */ /* 0x000fe40006800000 */
[----:B------:R-:W-:-:S03]  /*6a60*/  LOP3.LUT R0, R0, 0xfffffdff, RZ, 0xc0, !PT ;  /* 0xfffffdff00007812 */ /* 0x000fc600078ec0ff */
[----:B------:R-:W-:Y:S01]  /*6a70*/  IMAD.IADD R32, R9, 0x1, R32 ;  /* 0x0000000109207824 */ /* 0x000fe200078e0220 */
[----:B-----5:R0:W1:Y:S01]  /*6a80*/  @P2 LDS R31, [R26+0x3f8] ;  /* 0x0003f8001a1f2984 */ /* 0x0200620000000800 */
        /* <DEDUP_REMOVED lines=11> */
[----:B0-----:R-:W-:-:S05]  /*6b40*/  SEL R26, R27, RZ, !P3 ;  /* 0x000000ff1b1a7207 */ /* 0x001fca0005800000 */
[----:B------:R-:W-:-:S04]  /*6b50*/  IMAD.IADD R26, R11, 0x1, R26 ;  /* 0x000000010b1a7824 */ /* 0x000fc800078e021a */
[----:B------:R-:W-:Y:S02]  /*6b60*/  @P3 LOP3.LUT R0, R0, 0x100, RZ, 0xfc, !PT ;  /* 0x0000010000003812 */ /* 0x000fe400078efcff */
[----:B------:R-:W-:Y:S01]  /*6b70*/  ISETP.EQ.OR P3, PT, R25, R2, P2 ;  /* 0x000000021900720c */ /* 0x000fe20001762670 */
[----:B------:R-:W-:Y:S01]  /*6b80*/  VIADD R25, R49, 0x9 ;  /* 0x0000000931197836 */ /* 0x000fe20000000000 */
[----:B------:R-:W-:Y:S02]  /*6b90*/  LOP3.LUT R0, R0, 0xffffff7f, RZ, 0xc0, !PT ;  /* 0xffffff7f00007812 */ /* 0x000fe400078ec0ff */
[----:B------:R-:W-:Y:S02]  /*6ba0*/  ISETP.NE.AND P2, PT, R36, R37, PT ;  /* 0x000000252400720c */ /* 0x000fe40003f45270 */
[----:B------:R-:W-:Y:S02]  /*6bb0*/  SEL R27, R26, RZ, !P3 ;  /* 0x000000ff1a1b7207 */ /* 0x000fe40005800000 */
[----:B-1----:R-:W-:-:S03]  /*6bc0*/  ISETP.NE.AND P4, PT, R31, R24, PT ;  /* 0x000000181f00720c */ /* 0x002fc60003f85270 */
[----:B---3--:R-:W-:Y:S01]  /*6bd0*/  IMAD.IADD R27, R12, 0x1, R27 ;  /* 0x000000010c1b7824 */ /* 0x008fe200078e021b */
[-C--:B------:R-:W-:Y:S02]  /*6be0*/  ISETP.EQ.OR P5, PT, R49, R2.reuse, P4 ;  /* 0x000000023100720c */ /* 0x080fe400027a2670 */
[----:B------:R-:W-:Y:S02]  /*6bf0*/  @P3 LOP3.LUT R0, R0, 0x80, RZ, 0xfc, !PT ;  /* 0x0000008000003812 */ /* 0x000fe400078efcff */
[----:B------:R-:W-:Y:S01]  /*6c00*/  ISETP.EQ.OR P3, PT, R25, R2, P2 ;  /* 0x000000021900720c */ /* 0x000fe20001762670 */
[----:B------:R-:W-:Y:S01]  /*6c10*/  VIADD R25, R49, 0xa ;  /* 0x0000000a31197836 */ /* 0x000fe20000000000 */
[----:B------:R-:W-:Y:S02]  /*6c20*/  LOP3.LUT R0, R0, 0xffffffbf, RZ, 0xc0, !PT ;  /* 0xffffffbf00007812 */ /* 0x000fe400078ec0ff */
[----:B------:R-:W-:Y:S02]  /*6c30*/  ISETP.NE.AND P2, PT, R37, R38, PT ;  /* 0x000000262500720c */ /* 0x000fe40003f45270 */
[----:B------:R-:W-:-:S02]  /*6c40*/  SEL R26, R27, RZ, !P3 ;  /* 0x000000ff1b1a7207 */ /* 0x000fc40005800000 */
[----:B------:R-:W-:-:S03]  /*6c50*/  ISETP.NE.AND P4, PT, R45, R46, PT ;  /* 0x0000002e2d00720c */ /* 0x000fc60003f85270 */
        /* <DEDUP_REMOVED lines=21> */
[----:B----4-:R-:W-:Y:S02]  /*6db0*/  IMAD.IADD R27, R16, 0x1, R27 ;  /* 0x00000001101b7824 */ /* 0x010fe400078e021b */
        /* <DEDUP_REMOVED lines=13> */
[----:B------:R-:W-:-:S04]  /*6e90*/  IMAD.IADD R27, R18, 0x1, R27 ;  /* 0x00000001121b7824 */ /* 0x000fc800078e021b */
        /* <DEDUP_REMOVED lines=26> */
[----:B------:R-:W-:Y:S02]  /*7040*/  P2R R40, PR, RZ, 0x8 ;  /* 0x00000008ff287803 */ /* 0x000fe40000000000 */
[----:B------:R-:W-:Y:S02]  /*7050*/  P2R R32, PR, RZ, 0x4 ;  /* 0x00000004ff207803 */ /* 0x000fe40000000000 */
[C---:B------:R-:W-:Y:S02]  /*7060*/  LOP3.LUT P2, RZ, R0.reuse, 0x200, RZ, 0xc0, !PT ;  /* 0x0000020000ff7812 */ /* 0x040fe4000784c0ff */
[----:B------:R-:W-:Y:S02]  /*7070*/  LOP3.LUT P3, RZ, R0, 0x1, RZ, 0xc0, !PT ;  /* 0x0000000100ff7812 */ /* 0x000fe4000786c0ff */
[----:B------:R-:W-:-:S02]  /*7080*/  P2R R26, PR, RZ, 0x4 ;  /* 0x00000004ff1a7803 */ /* 0x000fc40000000000 */
[C---:B------:R-:W-:Y:S02]  /*7090*/  LOP3.LUT P2, RZ, R0.reuse, 0x1000, RZ, 0xc0, !PT ;  /* 0x0000100000ff7812 */ /* 0x040fe4000784c0ff */
[----:B------:R-:W-:Y:S02]  /*70a0*/  LOP3.LUT R0, R0, 0xffffbfff, RZ, 0xc0, !PT ;  /* 0xffffbfff00007812 */ /* 0x000fe400078ec0ff */
[----:B------:R-:W-:Y:S02]  /*70b0*/  P2R R38, PR, RZ, 0x8 ;  /* 0x00000008ff267803 */ /* 0x000fe40000000000 */
[----:B------:R-:W-:Y:S02]  /*70c0*/  @P5 LOP3.LUT R0, R0, 0x4000, RZ, 0xfc, !PT ;  /* 0x0000400000005812 */ /* 0x000fe400078efcff */
[----:B------:R-:W-:Y:S02]  /*70d0*/  ISETP.EQ.OR P4, PT, R25, R2, P4 ;  /* 0x000000021900720c */ /* 0x000fe40002782670 */
[----:B------:R-:W-:-:S02]  /*70e0*/  LOP3.LUT P3, RZ, R0, 0x4, RZ, 0xc0, !PT ;  /* 0x0000000400ff7812 */ /* 0x000fc4000786c0ff */
[----:B------:R-:W-:Y:S02]  /*70f0*/  PLOP3.LUT P5, PT, P1, P0, P5, 0xfe, 0x0 ;  /* 0x000000000000781c */ /* 0x000fe40000fa1f56 */
[----:B------:R-:W-:Y:S02]  /*7100*/  P2R R36, PR, RZ, 0x8 ;  /* 0x00000008ff247803 */ /* 0x000fe40000000000 */
[----:B------:R-:W-:Y:S02]  /*7110*/  LOP3.LUT P3, RZ, R0, 0x10, RZ, 0xc0, !PT ;  /* 0x0000001000ff7812 */ /* 0x000fe4000786c0ff */
[----:B------:R-:W-:Y:S02]  /*7120*/  SEL R25, R24, RZ, !P4 ;  /* 0x000000ff18197207 */ /* 0x000fe40006000000 */
[----:B------:R-:W-:Y:S02]  /*7130*/  P2R R34, PR, RZ, 0x8 ;  /* 0x00000008ff227803 */ /* 0x000fe40000000000 */
[----:B------:R-:W-:Y:S01]  /*7140*/  LOP3.LUT P3, RZ, R0, 0x40, RZ, 0xc0, !PT ;  /* 0x0000004000ff7812 */ /* 0x000fe2000786c0ff */
[----:B------:R-:W-:Y:S01]  /*7150*/  IMAD.IADD R25, R22, 0x1, R25 ;  /* 0x0000000116197824 */ /* 0x000fe200078e0219 */
[----:B------:R-:W-:-:S02]  /*7160*/  PLOP3.LUT P5, PT, P6, P5, P2, 0xfe, 0x0 ;  /* 0x000000000000781c */ /* 0x000fc400037abf26 */
[----:B------:R-:W-:Y:S02]  /*7170*/  P2R R31, PR, RZ, 0x8 ;  /* 0x00000008ff1f7803 */ /* 0x000fe40000000000 */
[----:B------:R-:W-:Y:S02]  /*7180*/  LOP3.LUT P3, RZ, R0, 0x100, RZ, 0xc0, !PT ;  /* 0x0000010000ff7812 */ /* 0x000fe4000786c0ff */
[----:B------:R-:W-:Y:S02]  /*7190*/  ISETP.NE.AND P2, PT, R26, RZ, PT ;  /* 0x000000ff1a00720c */ /* 0x000fe40003f45270 */
[----:B------:R-:W-:Y:S02]  /*71a0*/  P2R R27, PR, RZ, 0x8 ;  /* 0x00000008ff1b7803 */ /* 0x000fe40000000000 */
[----:B------:R-:W-:Y:S02]  /*71b0*/  LOP3.LUT P3, RZ, R0, 0x400, RZ, 0xc0, !PT ;  /* 0x0000040000ff7812 */ /* 0x000fe4000786c0ff */
[----:B------:R-:W-:-:S02]  /*71c0*/  ISETP.NE.AND P6, PT, R46, R47, PT ;  /* 0x0000002f2e00720c */ /* 0x000fc40003fc5270 */
[----:B------:R-:W-:Y:S02]  /*71d0*/  PLOP3.LUT P5, PT, P2, P5, P3, 0xfe, 0x0 ;  /* 0x000000000000781c */ /* 0x000fe400017abf36 */
[----:B------:R-:W-:Y:S02]  /*71e0*/  ISETP.EQ.OR P6, PT, R49, R2, P6 ;  /* 0x000000023100720c */ /* 0x000fe400037c2670 */
[----:B------:R-:W-:Y:S02]  /*71f0*/  ISETP.NE.AND P3, PT, R27, RZ, PT ;  /* 0x000000ff1b00720c */ /* 0x000fe40003f65270 */
[----:B------:R-:W-:Y:S02]  /*7200*/  ISETP.NE.AND P2, PT, R32, RZ, PT ;  /* 0x000000ff2000720c */ /* 0x000fe40003f45270 */
[----:B------:R-:W-:Y:S02]  /*7210*/  SEL R24, R25, RZ, !P6 ;  /* 0x000000ff19187207 */ /* 0x000fe40007000000 */
[----:B------:R-:W-:-:S02]  /*7220*/  PLOP3.LUT P5, PT, P2, P5, P3, 0xfe, 0x0 ;  /* 0x000000000000781c */ /* 0x000fc400017abf36 */
[----:B------:R-:W-:Y:S01]  /*7230*/  ISETP.NE.AND P3, PT, R31, RZ, PT ;  /* 0x000000ff1f00720c */ /* 0x000fe20003f65270 */
[----:B------:R-:W-:Y:S01]  /*7240*/  IMAD.IADD R26, R23, 0x1, R24 ;  /* 0x00000001171a7824 */ /* 0x000fe200078e0218 */
[----:B------:R-:W-:-:S04]  /*7250*/  ISETP.NE.AND P2, PT, R33, RZ, PT ;  /* 0x000000ff2100720c */ /* 0x000fc80003f45270 */
[----:B------:R-:W-:Y:S01]  /*7260*/  PLOP3.LUT P5, PT, P2, P5, P3, 0xfe, 0x0 ;  /* 0x000000000000781c */ /* 0x000fe200017abf36 */
[----:B------:R-:W0:Y:S01]  /*7270*/  SHFL.UP PT, R24, R26, 0x1, RZ ;  /* 0x042000001a187989 */ /* 0x000e2200000e00ff */
[----:B------:R-:W-:Y:S02]  /*7280*/  ISETP.NE.AND P3, PT, R34, RZ, PT ;  /* 0x000000ff2200720c */ /* 0x000fe40003f65270 */
[----:B------:R-:W-:-:S04]  /*7290*/  ISETP.NE.AND P2, PT, R35, RZ, PT ;  /* 0x000000ff2300720c */ /* 0x000fc80003f45270 */
[----:B------:R-:W-:Y:S02]  /*72a0*/  PLOP3.LUT P5, PT, P2, P5, P3, 0xfe, 0x0 ;  /* 0x000000000000781c */ /* 0x000fe400017abf36 */
[----:B------:R-:W-:Y:S02]  /*72b0*/  ISETP.NE.AND P3, PT, R36, RZ, PT ;  /* 0x000000ff2400720c */ /* 0x000fe40003f65270 */
[----:B------:R-:W-:-:S04]  /*72c0*/  ISETP.NE.AND P2, PT, R37, RZ, PT ;  /* 0x000000ff2500720c */ /* 0x000fc80003f45270 */
[----:B------:R-:W-:Y:S02]  /*72d0*/  PLOP3.LUT P5, PT, P2, P5, P3, 0xfe, 0x0 ;  /* 0x000000000000781c */ /* 0x000fe400017abf36 */
[----:B------:R-:W-:Y:S02]  /*72e0*/  ISETP.NE.AND P3, PT, R38, RZ, PT ;  /* 0x000000ff2600720c */ /* 0x000fe40003f65270 */
[----:B------:R-:W-:-:S04]  /*72f0*/  ISETP.NE.AND P2, PT, R39, RZ, PT ;  /* 0x000000ff2700720c */ /* 0x000fc80003f45270 */
[----:B------:R-:W-:Y:S02]  /*7300*/  PLOP3.LUT P5, PT, P2, P5, P3, 0xfe, 0x0 ;  /* 0x000000000000781c */ /* 0x000fe400017abf36 */
[----:B------:R-:W-:-:S04]  /*7310*/  ISETP.NE.AND P3, PT, R40, RZ, PT ;  /* 0x000000ff2800720c */ /* 0x000fc80003f65270 */
[----:B------:R-:W-:-:S04]  /*7320*/  PLOP3.LUT P5, PT, P4, P5, P3, 0xfe, 0x0 ;  /* 0x000000000000781c */ /* 0x000fc800027abf36 */
[----:B------:R-:W-:-:S04]  /*7330*/  PLOP3.LUT P5, PT, P5, P6, PT, 0xf8, 0x8f ;  /* 0x00000000008f781c */ /* 0x000fc80002fadf70 */
[----:B------:R-:W-:Y:S02]  /*7340*/  SEL R23, RZ, 0x1, !P5 ;  /* 0x00000001ff177807 */ /* 0x000fe40006800000 */
        /* <DEDUP_REMOVED lines=15> */
[----:B------:R-:W-:-:S05]  /*7440*/  LOP3.LUT P5, R23, R23, RZ, R24, 0xfa, !PT ;  /* 0x000000ff17177212 */ /* 0x000fca00078afa18 */
        /* <DEDUP_REMOVED lines=27> */
[----:B------:R-:W0:Y:S04]  /*7600*/  LDS.128 R24, [UR4] ;  /* 0x00000004ff187984 */ /* 0x000e280008000c00 */
[----:B------:R-:W1:Y:S01]  /*7610*/  LDS.128 R32, [UR4+0x10] ;  /* 0x00001004ff207984 */ /* 0x000e620008000c00 */
[----:B0-----:R-:W-:-:S02]  /*7620*/  ISETP.NE.AND P5, PT, R26, RZ, PT ;  /* 0x000000ff1a00720c */ /* 0x001fc40003fa5270 */
[----:B------:R-:W-:Y:S02]  /*7630*/  LOP3.LUT R23, R26, R24, RZ, 0xfc, !PT ;  /* 0x000000181a177212 */ /* 0x000fe400078efcff */
[----:B------:R-:W-:Y:S02]  /*7640*/  SEL R36, R25, RZ, !P5 ;  /* 0x000000ff19247207 */ /* 0x000fe40006800000 */
[C---:B-1----:R-:W-:Y:S02]  /*7650*/  ISETP.NE.AND P5, PT, R32.reuse, RZ, PT ;  /* 0x000000ff2000720c */ /* 0x042fe40003fa5270 */
[----:B------:R-:W-:Y:S01]  /*7660*/  LOP3.LUT R31, R32, R26, R24, 0xfe, !PT ;  /* 0x0000001a201f7212 */ /* 0x000fe200078efe18 */
[----:B------:R-:W-:-:S05]  /*7670*/  IMAD.IADD R36, R27, 0x1, R36 ;  /* 0x000000011b247824 */ /* 0x000fca00078e0224 */
[----:B------:R-:W-:Y:S02]  /*7680*/  SEL R40, R36, RZ, !P5 ;  /* 0x000000ff24287207 */ /* 0x000fe40006800000 */
[----:B------:R-:W-:-:S03]  /*7690*/  ISETP.NE.AND P5, PT, R30, 0x2, PT ;  /* 0x000000021e00780c */ /* 0x000fc60003fa5270 */
[----:B------:R-:W-:Y:S01]  /*76a0*/  IMAD.IADD R40, R33, 0x1, R40 ;  /* 0x0000000121287824 */ /* 0x000fe200078e0228 */
[----:B------:R-:W-:Y:S01]  /*76b0*/  SEL R23, R23, R24, !P5 ;  /* 0x0000001817177207 */ /* 0x000fe20006800000 */
[----:B------:R-:W-:Y:S01]  /*76c0*/  SHFL.UP PT, R33, R39, 0x1, RZ ;  /* 0x0420000027217989 */ /* 0x000fe200000e00ff */
[----:B------:R-:W-:Y:S02]  /*76d0*/  SEL R25, R36, R25, !P5 ;  /* 0x0000001924197207 */ /* 0x000fe40006800000 */
[----:B------:R-:W-:Y:S02]  /*76e0*/  ISETP.NE.AND P5, PT, R30, 0x3, PT ;  /* 0x000000031e00780c */ /* 0x000fe40003fa5270 */
[----:B------:R-:W-:Y:S02]  /*76f0*/  LOP3.LUT R36, R34, R31, RZ, 0xfc, !PT ;  /* 0x0000001f22247212 */ /* 0x000fe400078efcff */
[----:B------:R-:W-:Y:S02]  /*7700*/  SEL R32, R40, R25, !P5 ;  /* 0x0000001928207207 */ /* 0x000fe40006800000 */
[----:B------:R-:W0:Y:S01]  /*7710*/  LDS.128 R24, [UR4+0x20] ;  /* 0x00002004ff187984 */ /* 0x000e220008000c00 */
[----:B------:R-:W-:-:S02]  /*7720*/  SEL R23, R31, R23, !P5 ;  /* 0x000000171f177207 */ /* 0x000fc40006800000 */
[----:B------:R-:W-:-:S04]  /*7730*/  ISETP.NE.AND P5, PT, R34, RZ, PT ;  /* 0x000000ff2200720c */ /* 0x000fc80003fa5270 */
[----:B------:R-:W-:-:S05]  /*7740*/  SEL R40, R40, RZ, !P5 ;  /* 0x000000ff28287207 */ /* 0x000fca0006800000 */
[----:B------:R-:W-:Y:S01]  /*7750*/  IMAD.IADD R35, R35, 0x1, R40 ;  /* 0x0000000123237824 */ /* 0x000fe200078e0228 */
[C---:B0-----:R-:W-:Y:S02]  /*7760*/  ISETP.NE.AND P5, PT, R24.reuse, RZ, PT ;  /* 0x000000ff1800720c */ /* 0x041fe40003fa5270 */
[----:B------:R-:W-:Y:S02]  /*7770*/  LOP3.LUT R31, R24, R34, R31, 0xfe, !PT ;  /* 0x00000022181f7212 */ /* 0x000fe400078efe1f */
[----:B------:R-:W-:Y:S02]  /*7780*/  SEL R40, R35, RZ, !P5 ;  /* 0x000000ff23287207 */ /* 0x000fe40006800000 */
[----:B------:R-:W-:Y:S02]  /*7790*/  ISETP.NE.AND P5, PT, R30, 0x4, PT ;  /* 0x000000041e00780c */ /* 0x000fe40003fa5270 */
[----:B------:R-:W-:Y:S01]  /*77a0*/  LOP3.LUT R24, R26, R31, RZ, 0xfc, !PT ;  /* 0x0000001f1a187212 */ /* 0x000fe200078efcff */
[----:B------:R-:W-:Y:S01]  /*77b0*/  IMAD.IADD R40, R25, 0x1, R40 ;  /* 0x0000000119287824 */ /* 0x000fe200078e0228 */
[----:B------:R-:W-:-:S02]  /*77c0*/  SEL R23, R36, R23, !P5 ;  /* 0x0000001724177207 */ /* 0x000fc40006800000 */
[----:B------:R-:W-:Y:S02]  /*77d0*/  SEL R35, R35, R32, !P5 ;  /* 0x0000002023237207 */ /* 0x000fe40006800000 */
[----:B------:R-:W-:Y:S02]  /*77e0*/  ISETP.NE.AND P5, PT, R26, RZ, PT ;  /* 0x000000ff1a00720c */ /* 0x000fe40003fa5270 */
[----:B------:R-:W-:Y:S02]  /*77f0*/  SEL R32, RZ, 0x1, !P6 ;  /* 0x00000001ff207807 */ /* 0x000fe40007000000 */
[----:B------:R-:W-:Y:S02]  /*7800*/  SEL R36, R40, RZ, !P5 ;  /* 0x000000ff28247207 */ /* 0x000fe40006800000 */
[----:B------:R-:W-:-:S03]  /*7810*/  ISETP.NE.AND P5, PT, R30, 0x5, PT ;  /* 0x000000051e00780c */ /* 0x000fc60003fa5270 */
[----:B------:R-:W-:Y:S01]  /*7820*/  IMAD.IADD R36, R27, 0x1, R36 ;  /* 0x000000011b247824 */ /* 0x000fe200078e0224 */
[----:B------:R-:W-:Y:S02]  /*7830*/  SEL R35, R40, R35, !P5 ;  /* 0x0000002328237207 */ /* 0x000fe40006800000 */
[----:B------:R-:W-:Y:S01]  /*7840*/  SEL R23, R31, R23, !P5 ;  /* 0x000000171f177207 */ /* 0x000fe20006800000 */
[----:B------:R-:W-:Y:S01]  /*7850*/  LDS.64 R40, [UR4+0x30] ;  /* 0x00003004ff287984 */ /* 0x000fe20008000a00 */
[----:B------:R-:W-:-:S04]  /*7860*/  ISETP.NE.AND P5, PT, R30, 0x6, PT ;  /* 0x000000061e00780c */ /* 0x000fc80003fa5270 */
[----:B------:R-:W-:Y:S02]  /*7870*/  SEL R24, R24, R23, !P5 ;  /* 0x0000001718187207 */ /* 0x000fe40006800000 */
[----:B------:R-:W0:Y:S01]  /*7880*/  SHFL.UP PT, R23, R38, 0x1, RZ ;  /* 0x0420000026177989 */ /* 0x000e2200000e00ff */
[----:B------:R-:W-:Y:S02]  /*7890*/  SEL R35, R36, R35, !P5 ;  /* 0x0000002324237207 */ /* 0x000fe40006800000 */
[----:B------:R-:W-:-:S13]  /*78a0*/  ISETP.GE.U32.AND P5, PT, R29, 0x20, PT ;  /* 0x000000201d00780c */ /* 0x000fda0003fa6070 */
[----:B0-----:R-:W-:-:S04]  /*78b0*/  @P5 ISETP.NE.AND P6, PT, R23, RZ, PT ;  /* 0x000000ff1700520c */ /* 0x001fc80003fc5270 */
[----:B------:R-:W-:Y:S02]  /*78c0*/  @P5 SEL R30, R35, RZ, !P6 ;  /* 0x000000ff231e5207 */ /* 0x000fe40007000000 */
[----:B------:R-:W-:Y:S02]  /*78d0*/  ISETP.NE.AND P6, PT, R3, RZ, P5 ;  /* 0x000000ff0300720c */ /* 0x000fe40002fc5270 */
[----:B------:R-:W-:-:S11]  /*78e0*/  LOP3.LUT R37, R40, R26, R31, 0xfe, !PT ;  /* 0x0000001a28257212 */ /* 0x000fd600078efe1f */
[----:B------:R-:W-:Y:S01]  /*78f0*/  @P6 IMAD.IADD R35, R33, 0x1, R30 ;  /* 0x0000000121236824 */ /* 0x000fe200078e021e */
[----:B------:R-:W-:-:S03]  /*7900*/  @P5 ISETP.NE.AND P6, PT, R3, RZ, PT ;  /* 0x000000ff0300520c */ /* 0x000fc60003fc5270 */
[----:B------:R-:W-:Y:S01]  /*7910*/  @P5 IMAD.MOV.U32 R33, RZ, RZ, R35 ;  /* 0x000000ffff215224 */ /* 0x000fe200078e0023 */
[----:B------:R-:W-:Y:S02]  /*7920*/  @P5 SEL R25, R23, RZ, P6 ;  /* 0x000000ff17195207 */ /* 0x000fe40003000000 */
[----:B------:R-:W-:Y:S02]  /*7930*/  ISETP.NE.AND P6, PT, R40, RZ, PT ;  /* 0x000000ff2800720c */ /* 0x000fe40003fc5270 */
[----:B------:R-:W-:Y:S02]  /*7940*/  @P5 LOP3.LUT R23, R24, R25, RZ, 0xfc, !PT ;  /* 0x0000001918175212 */ /* 0x000fe400078efcff */
[----:B------:R-:W-:-:S05]  /*7950*/  SEL R36, R36, RZ, !P6 ;  /* 0x000000ff24247207 */ /* 0x000fca0007000000 */
[----:B------:R-:W-:Y:S01]  /*7960*/  IMAD.IADD R35, R41, 0x1, R36 ;  /* 0x0000000129237824 */ /* 0x000fe200078e0224 */
[----:B------:R-:W-:Y:S06]  /*7970*/  @P5 BRA `(.L_x_119) ;  /* 0x0000000c00905947 */ /* 0x000fec0003800000 */
        /* <DEDUP_REMOVED lines=15> */
.L_x_121:
        /* <DEDUP_REMOVED lines=29> */
.L_x_166:
        /* <DEDUP_REMOVED lines=8> */
[----:B------:R-:W1:Y:S01]  /*7cc0*/  LDC.64 R42, c[0x0][0x3a0] ;  /* 0x0000e800ff2a7b82 */ /* 0x000e620000000a00 */
[C---:B------:R-:W-:Y:S02]  /*7cd0*/  VIADD R44, R3.reuse, 0x4 ;  /* 0x00000004032c7836 */ /* 0x040fe40000000000 */
[C---:B------:R-:W-:Y:S02]  /*7ce0*/  VIADD R48, R3.reuse, 0x8 ;  /* 0x0000000803307836 */ /* 0x040fe40000000000 */
[----:B------:R-:W-:Y:S02]  /*7cf0*/  VIADD R50, R3, 0x10 ;  /* 0x0000001003327836 */ /* 0x000fe40000000000 */
[----:B------:R-:W-:Y:S01]  /*7d00*/  IMAD.IADD R39, R39, 0x1, R62 ;  /* 0x0000000127277824 */ /* 0x000fe200078e023e */
[----:B-1----:R-:W-:-:S05]  /*7d10*/  IADD3 R42, P5, PT, R42, 0x200, RZ ;  /* 0x000002002a2a7810 */ /* 0x002fca0007fbe0ff */
[----:B------:R-:W-:Y:S01]  /*7d20*/  IMAD.X R43, RZ, RZ, R43, P5 ;  /* 0x000000ffff2b7224 */ /* 0x000fe200028e062b */
[----:B0-----:R-:W-:Y:S02]  /*7d30*/  LOP3.LUT R60, R60, 0x80000000, R40, 0xec, !PT ;  /* 0x800000003c3c7812 */ /* 0x001fe400078eec28 */
[----:B------:R-:W-:-:S03]  /*7d40*/  ISETP.NE.AND P5, PT, R24, RZ, PT ;  /* 0x000000ff1800720c */ /* 0x000fc60003fa5270 */
[----:B------:R-:W-:-:S05]  /*7d50*/  VIADD R41, R60, 0xffffffff ;  /* 0xffffffff3c297836 */ /* 0x000fca0000000000 */
[----:B------:R-:W-:-:S04]  /*7d60*/  LOP3.LUT R41, R60, R41, RZ, 0xc, !PT ;  /* 0x000000293c297212 */ /* 0x000fc800078e0cff */
[----:B------:R0:W1:Y:S02]  /*7d70*/  POPC R59, R41 ;  /* 0x00000029003b7309 */ /* 0x0000640000000000 */
[C---:B0-----:R-:W-:Y:S01]  /*7d80*/  VIADD R41, R3.reuse, 0x2 ;  /* 0x0000000203297836 */ /* 0x041fe20000000000 */
[----:B-1----:R-:W0:Y:S04]  /*7d90*/  SHFL.DOWN PT, R66, R25, 0x1, R59 ;  /* 0x0820000019427989 */ /* 0x002e2800000e003b */
        /* <DEDUP_REMOVED lines=34> */
[----:B0-----:R-:W-:Y:S02]  /*7fc0*/  SEL R66, R66, RZ, !P6 ;  /* 0x000000ff42427207 */ /* 0x001fe40007000000 */
[----:B-1----:R-:W-:Y:S02]  /*7fd0*/  SEL R25, R25, RZ, !P5 ;  /* 0x000000ff19197207 */ /* 0x002fe40006800000 */
[----:B------:R-:W-:Y:S02]  /*7fe0*/  SEL R45, R66, RZ, !P5 ;  /* 0x000000ff422d7207 */ /* 0x000fe40006800000 */
[----:B------:R-:W-:-:S02]  /*7ff0*/  ISETP.NE.U32.AND P5, PT, R26, 0x65, PT ;  /* 0x000000651a00780c */ /* 0x000fc40003fa5070 */
[----:B------:R-:W-:Y:S01]  /*8000*/  LOP3.LUT R34, R25, R24, RZ, 0xfc, !PT ;  /* 0x0000001819227212 */ /* 0x000fe200078efcff */
[----:B------:R-:W-:Y:S01]  /*8010*/  IMAD.IADD R36, R46, 0x1, R45 ;  /* 0x000000012e247824 */ /* 0x000fe200078e022d */
[----:B------:R-:W-:-:S13]  /*8020*/  ISETP.NE.AND.EX P5, PT, R27, RZ, PT, P5 ;  /* 0x000000ff1b00720c */ /* 0x000fda0003fa5350 */
[----:B------:R-:W-:-:S13]  /*8030*/  VOTE.ALL P5, P5 ;  /* 0x0000000000ff7806 */ /* 0x000fda00028a0000 */
.L_x_180:
[----:B------:R-:W-:Y:S05]  /*8040*/  @!P5 BRA `(.L_x_123) ;  /* 0x000000040074d947 */ /* 0x000fea0003800000 */
[----:B------:R-:W-:-:S07]  /*8050*/  IMAD.MOV.U32 R45, RZ, RZ, 0x3a0 ;  /* 0x000003a0ff2d7424 */ /* 0x000fce00078e00ff */
.L_x_127:
[----:B------:R-:W-:Y:S01]  /*8060*/  SHF.R.U32.HI R45, RZ, 0x1, R45 ;  /* 0x00000001ff2d7819 */ /* 0x000fe2000001162d */
[----:B------:R-:W-:-:S04]  /*8070*/  IMAD.WIDE R46, R39, 0x10, R42 ;  /* 0x00000010272e7825 */ /* 0x000fc800078e022a */
[----:B------:R-:W-:-:S07]  /*8080*/  IMAD.MOV.U32 R49, RZ, RZ, R45 ;  /* 0x000000ffff317224 */ /* 0x000fce00078e002d */
.L_x_125:
        /* <DEDUP_REMOVED lines=29> */
.L_x_183:
        /* <DEDUP_REMOVED lines=59> */
.L_x_197:
[----:B------:R-:W-:Y:S05]  /*8610*/  @P5 BRA `(.L_x_127) ;  /* 0xfffffff800905947 */ /* 0x000fea000383ffff */
.L_x_123:
[----:B------:R-:W-:Y:S01]  /*8620*/  ISETP.NE.AND P5, PT, R29, RZ, PT ;  /* 0x000000ff1d00720c */ /* 0x000fe20003fa5270 */
[----:B------:R-:W-:-:S12]  /*8630*/  BSSY.RECONVERGENT B0, `(.L_x_128) ;  /* 0x0000010000007945 */ /* 0x000fd80003800200 */
        /* <DEDUP_REMOVED lines=15> */
.L_x_129:
[----:B------:R-:W-:Y:S05]  /*8730*/  BSYNC.RECONVERGENT B0 ;  /* 0x0000000000007941 */ /* 0x000fea0003800200 */
.L_x_128:
        /* <DEDUP_REMOVED lines=8> */
.L_x_119:
[----:B------:R-:W-:Y:S01]  /*87c0*/  P2R R36, PR, RZ, 0x1 ;  /* 0x00000001ff247803 */ /* 0x000fe20000000000 */
[----:B------:R-:W-:Y:S05]  /*87d0*/  WARPSYNC.ALL ;  /* 0x0000000000007948 */ /* 0x000fea0003800000 */
[C---:B------:R-:W-:Y:S02]  /*87e0*/  LOP3.LUT P0, RZ, R0.reuse, 0x1000, RZ, 0xc0, !PT ;  /* 0x0000100000ff7812 */ /* 0x040fe4000780c0ff */
[----:B------:R-:W-:Y:S02]  /*87f0*/  LOP3.LUT P5, RZ, R0, 0x10, RZ, 0xc0, !PT ;  /* 0x0000001000ff7812 */ /* 0x000fe400078ac0ff */
[----:B------:R-:W-:-:S02]  /*8800*/  P2R R31, PR, RZ, 0x1 ;  /* 0x00000001ff1f7803 */ /* 0x000fc40000000000 */
[C---:B------:R-:W-:Y:S02]  /*8810*/  LOP3.LUT P0, RZ, R0.reuse, 0x800, RZ, 0xc0, !PT ;  /* 0x0000080000ff7812 */ /* 0x040fe4000780c0ff */
[----:B------:R-:W-:Y:S02]  /*8820*/  P2R R37, PR, RZ, 0x2 ;  /* 0x00000002ff257803 */ /* 0x000fe40000000000 */
[----:B------:R-:W-:Y:S02]  /*8830*/  P2R R30, PR, RZ, 0x1 ;  /* 0x00000001ff1e7803 */ /* 0x000fe40000000000 */
[----:B------:R-:W-:Y:S02]  /*8840*/  LOP3.LUT P0, RZ, R0, 0x4, RZ, 0xc0, !PT ;  /* 0x0000000400ff7812 */ /* 0x000fe4000780c0ff */
[----:B------:R-:W-:Y:S02]  /*8850*/  P2R R38, PR, RZ, 0x10 ;  /* 0x00000010ff267803 */ /* 0x000fe40000000000 */
        /* <DEDUP_REMOVED lines=8> */
[C---:B------:R-:W-:Y:S02]  /*88e0*/  LOP3.LUT P1, RZ, R0.reuse, 0x400, RZ, 0xc0, !PT ;  /* 0x0000040000ff7812 */ /* 0x040fe4000782c0ff */
[----:B0-----:R-:W-:Y:S02]  /*88f0*/  P2R R3, PR, RZ, 0x1 ;  /* 0x00000001ff037803 */ /* 0x001fe40000000000 */
[C---:B------:R-:W-:Y:S02]  /*8900*/  LOP3.LUT P0, RZ, R0.reuse, 0x8, RZ, 0xc0, !PT ;  /* 0x0000000800ff7812 */ /* 0x040fe4000780c0ff */
[----:B------:R-:W-:Y:S02]  /*8910*/  LOP3.LUT P4, RZ, R0, 0x4000, RZ, 0xc0, !PT ;  /* 0x0000400000ff7812 */ /* 0x000fe4000788c0ff */
[----:B------:R-:W-:-:S02]  /*8920*/  SEL R54, RZ, 0x1, !P0 ;  /* 0x00000001ff367807 */ /* 0x000fc40004000000 */
[----:B------:R-:W-:Y:S02]  /*8930*/  ISETP.NE.AND P0, PT, R3, RZ, PT ;  /* 0x000000ff0300720c */ /* 0x000fe40003f05270 */
[----:B------:R-:W-:Y:S02]  /*8940*/  LOP3.LUT P2, RZ, R0, 0x200, RZ, 0xc0, !PT ;  /* 0x0000020000ff7812 */ /* 0x000fe4000784c0ff */
[----:B------:R-:W-:Y:S02]  /*8950*/  SEL R25, RZ, 0x1, !P0 ;  /* 0x00000001ff197807 */ /* 0x000fe40004000000 */
[----:B------:R-:W-:Y:S02]  /*8960*/  ISETP.NE.AND P0, PT, R24, RZ, PT ;  /* 0x000000ff1800720c */ /* 0x000fe40003f05270 */
[----:B------:R-:W-:Y:S02]  /*8970*/  LOP3.LUT P3, RZ, R0, 0x2, RZ, 0xc0, !PT ;  /* 0x0000000200ff7812 */ /* 0x000fe4000786c0ff */
[----:B------:R-:W-:-:S02]  /*8980*/  SEL R34, RZ, 0x1, !P0 ;  /* 0x00000001ff227807 */ /* 0x000fc40004000000 */
[----:B------:R-:W-:Y:S02]  /*8990*/  ISETP.NE.AND P0, PT, R26, RZ, PT ;  /* 0x000000ff1a00720c */ /* 0x000fe40003f05270 */
[----:B------:R-:W-:Y:S02]  /*89a0*/  SEL R55, RZ, 0x1, !P5 ;  /* 0x00000001ff377807 */ /* 0x000fe40006800000 */
        /* <DEDUP_REMOVED lines=8> */
[----:B------:R-:W-:Y:S02]  /*8a30*/  SEL R24, RZ, 0x1, !P4 ;  /* 0x00000001ff187807 */ /* 0x000fe40006000000 */
[----:B------:R-:W-:-:S02]  /*8a40*/  SEL R46, RZ, 0x1, !P0 ;  /* 0x00000001ff2e7807 */ /* 0x000fc40004000000 */
[----:B------:R-:W-:Y:S02]  /*8a50*/  SEL R31, RZ, 0x1, !P2 ;  /* 0x00000001ff1f7807 */ /* 0x000fe40005000000 */
[----:B------:R-:W-:Y:S02]  /*8a60*/  SEL R52, RZ, 0x1, !P3 ;  /* 0x00000001ff347807 */ /* 0x000fe40005800000 */
[----:B------:R-:W-:Y:S02]  /*8a70*/  LOP3.LUT P6, RZ, R0, 0x20, RZ, 0xc0, !PT ;  /* 0x0000002000ff7812 */ /* 0x000fe400078cc0ff */
[----:B------:R-:W-:Y:S02]  /*8a80*/  ISETP.NE.AND P0, PT, R36, RZ, PT ;  /* 0x000000ff2400720c */ /* 0x000fe40003f05270 */
[----:B------:R-:W-:Y:S02]  /*8a90*/  ISETP.NE.AND P1, PT, R37, RZ, PT ;  /* 0x000000ff2500720c */ /* 0x000fe40003f25270 */
[----:B------:R-:W-:-:S02]  /*8aa0*/  ISETP.NE.AND P4, PT, R38, RZ, PT ;  /* 0x000000ff2600720c */ /* 0x000fc40003f85270 */
[----:B------:R-:W-:Y:S02]  /*8ab0*/  ISETP.NE.AND P2, PT, R39, RZ, PT ;  /* 0x000000ff2700720c */ /* 0x000fe40003f45270 */
[----:B------:R-:W-:Y:S02]  /*8ac0*/  ISETP.NE.AND P3, PT, R40, RZ, PT ;  /* 0x000000ff2800720c */ /* 0x000fe40003f65270 */
[----:B------:R-:W-:Y:S02]  /*8ad0*/  SEL R51, RZ, 0x1, !P5 ;  /* 0x00000001ff337807 */ /* 0x000fe40006800000 */
[----:B------:R-:W-:Y:S02]  /*8ae0*/  SEL R47, RZ, 0x1, !P0 ;  /* 0x00000001ff2f7807 */ /* 0x000fe40004000000 */
[----:B------:R-:W-:Y:S02]  /*8af0*/  SEL R45, RZ, 0x1, !P1 ;  /* 0x00000001ff2d7807 */ /* 0x000fe40004800000 */
[----:B------:R-:W-:-:S02]  /*8b00*/  SEL R56, RZ, 0x1, !P6 ;  /* 0x00000001ff387807 */ /* 0x000fc40007000000 */
[----:B------:R-:W-:Y:S02]  /*8b10*/  SEL R48, RZ, 0x1, !P4 ;  /* 0x00000001ff307807 */ /* 0x000fe40006000000 */
[----:B------:R-:W-:Y:S02]  /*8b20*/  SEL R50, RZ, 0x1, !P2 ;  /* 0x00000001ff327807 */ /* 0x000fe40005000000 */
[----:B------:R-:W-:Y:S02]  /*8b30*/  SEL R49, RZ, 0x1, !P3 ;  /* 0x00000001ff317807 */ /* 0x000fe40005800000 */
[----:B------:R-:W-:Y:S01]  /*8b40*/  ISETP.NE.AND P5, PT, R29, RZ, PT ;  /* 0x000000ff1d00720c */ /* 0x000fe20003fa5270 */
[----:B------:R-:W0:Y:S08]  /*8b50*/  S2UR UR5, SR_CgaCtaId ;  /* 0x00000000000579c3 */ /* 0x000e300000008800 */
[----:B------:R-:W-:Y:S01]  /*8b60*/  BAR.SYNC.DEFER_BLOCKING 0x0 ;  /* 0x0000000000007b1d */ /* 0x000fe20000010000 */
[----:B------:R-:W-:-:S02]  /*8b70*/  ISETP.NE.AND P6, PT, R23, RZ, PT ;  /* 0x000000ff1700720c */ /* 0x000fc40003fc5270 */
[----:B------:R-:W-:Y:S02]  /*8b80*/  P2R R39, PR, RZ, 0x2 ;  /* 0x00000002ff277803 */ /* 0x000fe40000000000 */
[----:B------:R-:W-:Y:S01]  /*8b90*/  P2R R30, PR, RZ, 0x4 ;  /* 0x00000004ff1e7803 */ /* 0x000fe20000000000 */
[----:B------:R-:W-:Y:S01]  /*8ba0*/  UMOV UR4, 0x400 ;  /* 0x0000040000047882 */ /* 0x000fe20000000000 */
[C---:B------:R-:W-:Y:S02]  /*8bb0*/  LOP3.LUT P1, RZ, R0.reuse, 0x4000, RZ, 0xc0, !PT ;  /* 0x0000400000ff7812 */ /* 0x040fe4000782c0ff */
[----:B------:R-:W-:Y:S02]  /*8bc0*/  LOP3.LUT P2, RZ, R0, 0x40, RZ, 0xc0, !PT ;  /* 0x0000004000ff7812 */ /* 0x000fe4000784c0ff */
[----:B------:R-:W-:Y:S02]  /*8bd0*/  P2R R29, PR, RZ, 0x8 ;  /* 0x00000008ff1d7803 */ /* 0x000fe40000000000 */
[----:B------:R-:W-:-:S02]  /*8be0*/  P2R R36, PR, RZ, 0x4 ;  /* 0x00000004ff247803 */ /* 0x000fc40000000000 */
[C---:B------:R-:W-:Y:S02]  /*8bf0*/  LOP3.LUT P2, RZ, R0.reuse, 0x80, RZ, 0xc0, !PT ;  /* 0x0000008000ff7812 */ /* 0x040fe4000784c0ff */
[----:B------:R-:W-:Y:S02]  /*8c00*/  P2R R27, PR, RZ, 0x10 ;  /* 0x00000010ff1b7803 */ /* 0x000fe40000000000 */
[----:B------:R-:W-:Y:S02]  /*8c10*/  P2R R37, PR, RZ, 0x4 ;  /* 0x00000004ff257803 */ /* 0x000fe40000000000 */
[C---:B------:R-:W-:Y:S01]  /*8c20*/  LOP3.LUT P2, RZ, R0.reuse, 0x100, RZ, 0xc0, !PT ;  /* 0x0000010000ff7812 */ /* 0x040fe2000784c0ff */
[----:B0-----:R-:W-:Y:S01]  /*8c30*/  ULEA UR4, UR5, UR4, 0x18 ;  /* 0x0000000405047291 */ /* 0x001fe2000f8ec0ff */
[----:B------:R-:W-:Y:S02]  /*8c40*/  LOP3.LUT P3, RZ, R0, 0x20, RZ, 0xc0, !PT ;  /* 0x0000002000ff7812 */ /* 0x000fe4000786c0ff */
[----:B------:R-:W-:-:S02]  /*8c50*/  P2R R38, PR, RZ, 0x4 ;  /* 0x00000004ff267803 */ /* 0x000fc40000000000 */
[C---:B------:R-:W-:Y:S02]  /*8c60*/  LOP3.LUT P2, RZ, R0.reuse, 0x200, RZ, 0xc0, !PT ;  /* 0x0000020000ff7812 */ /* 0x040fe4000784c0ff */
[C---:B------:R-:W-:Y:S02]  /*8c70*/  LOP3.LUT P4, RZ, R0.reuse, 0x10, RZ, 0xc0, !PT ;  /* 0x0000001000ff7812 */ /* 0x040fe4000788c0ff */
[----:B------:R-:W0:Y:S01]  /*8c80*/  LDS R3, [UR4+0x44] ;  /* 0x00004404ff037984 */ /* 0x000e220008000800 */
[----:B------:R-:W-:Y:S02]  /*8c90*/  P2R R42, PR, RZ, 0x4 ;  /* 0x00000004ff2a7803 */ /* 0x000fe40000000000 */
[----:B------:R-:W-:-:S04]  /*8ca0*/  LOP3.LUT P2, RZ, R0, 0x400, RZ, 0xc0, !PT ;  /* 0x0000040000ff7812 */ /* 0x000fc8000784c0ff */
[----:B------:R-:W-:Y:S02]  /*8cb0*/  P2R R41, PR, RZ, 0x4 ;  /* 0x00000004ff297803 */ /* 0x000fe40000000000 */
[----:B------:R-:W-:-:S04]  /*8cc0*/  LOP3.LUT P2, RZ, R0, 0x800, RZ, 0xc0, !PT ;  /* 0x0000080000ff7812 */ /* 0x000fc8000784c0ff */
[----:B------:R-:W-:Y:S02]  /*8cd0*/  P2R R40, PR, RZ, 0x4 ;  /* 0x00000004ff287803 */ /* 0x000fe40000000000 */
[C---:B------:R-:W-:Y:S02]  /*8ce0*/  LOP3.LUT P2, RZ, R0.reuse, 0x1000, RZ, 0xc0, !PT ;  /* 0x0000100000ff7812 */ /* 0x040fe4000784c0ff */
[----:B0-----:R-:W-:Y:S02]  /*8cf0*/  SEL R3, R3, RZ, !P6 ;  /* 0x000000ff03037207 */ /* 0x001fe40007000000 */
[C---:B------:R-:W-:Y:S02]  /*8d00*/  LOP3.LUT P6, RZ, R0.reuse, 0x1, RZ, 0xc0, !PT ;  /* 0x0000000100ff7812 */ /* 0x040fe400078cc0ff */
[----:B------:R-:W-:Y:S02]  /*8d10*/  SEL R26, R3, RZ, P5 ;  /* 0x000000ff031a7207 */ /* 0x000fe40002800000 */
[----:B------:R-:W-:-:S03]  /*8d20*/  LOP3.LUT P5, RZ, R0, 0x2, RZ, 0xc0, !PT ;  /* 0x0000000200ff7812 */ /* 0x000fc600078ac0ff */
        /* <DEDUP_REMOVED lines=50> */
.L_x_118:
[----:B------:R-:W0:Y:S01]  /*9050*/  S2R R0, SR_TID.X ;  /* 0x0000000000007919 */ /* 0x000e220000002100 */
[----:B------:R-:W-:Y:S01]  /*9060*/  ISETP.NE.AND P4, PT, R47, RZ, PT ;  /* 0x000000ff2f00720c */ /* 0x000fe20003f85270 */
[----:B------:R-:W1:Y:S01]  /*9070*/  LDCU UR5, c[0x0][0x3b0] ;  /* 0x00007600ff0577ac */ /* 0x000e620008000800 */
[----:B------:R-:W-:Y:S01]  /*9080*/  ISETP.NE.AND P5, PT, R24, RZ, PT ;  /* 0x000000ff1800720c */ /* 0x000fe20003fa5270 */
[----:B------:R-:W2:Y:S01]  /*9090*/  S2R R41, SR_LANEID ;  /* 0x0000000000297919 */ /* 0x000ea20000000000 */
[----:B------:R-:W-:Y:S01]  /*90a0*/  ISETP.NE.AND P3, PT, R45, RZ, PT ;  /* 0x000000ff2d00720c */ /* 0x000fe20003f65270 */
[----:B------:R-:W-:Y:S01]  /*90b0*/  IMAD.IADD R3, R22, 0x1, R3 ;  /* 0x0000000116037824 */ /* 0x000fe200078e0203 */
[----:B------:R-:W-:Y:S01]  /*90c0*/  ISETP.NE.AND P0, PT, R44, RZ, PT ;  /* 0x000000ff2c00720c */ /* 0x000fe20003f05270 */
[----:B------:R-:W3:Y:S01]  /*90d0*/  LDCU.64 UR6, c[0x0][0x398] ;  /* 0x00007300ff0677ac */ /* 0x000ee20008000a00 */
[----:B------:R-:W-:Y:S02]  /*90e0*/  ISETP.NE.AND P2, PT, R46, RZ, PT ;  /* 0x000000ff2e00720c */ /* 0x000fe40003f45270 */
[----:B------:R-:W-:-:S02]  /*90f0*/  ISETP.NE.AND P1, PT, R35, RZ, PT ;  /* 0x000000ff2300720c */ /* 0x000fc40003f25270 */
[----:B------:R-:W-:Y:S02]  /*9100*/  SEL R22, R4, RZ, !P4 ;  /* 0x000000ff04167207 */ /* 0x000fe40006000000 */
[----:B------:R-:W-:Y:S02]  /*9110*/  SEL R33, R33, RZ, !P5 ;  /* 0x000000ff21217207 */ /* 0x000fe40006800000 */
[----:B------:R-:W-:Y:S02]  /*9120*/  ISETP.NE.AND P4, PT, R25, RZ, PT ;  /* 0x000000ff1900720c */ /* 0x000fe40003f85270 */
[----:B------:R-:W-:Y:S01]  /*9130*/  SEL R23, R5, RZ, !P3 ;  /* 0x000000ff05177207 */ /* 0x000fe20005800000 */
[----:B-1----:R-:W-:Y:S01]  /*9140*/  VIADD R4, R33, UR5 ;  /* 0x0000000521047c36 */ /* 0x002fe20008000000 */
[----:B------:R-:W-:Y:S01]  /*9150*/  BAR.SYNC.DEFER_BLOCKING 0x0 ;  /* 0x0000000000007b1d */ /* 0x000fe20000010000 */
[----:B------:R-:W-:Y:S01]  /*9160*/  SEL R26, R8, RZ, !P0 ;  /* 0x000000ff081a7207 */ /* 0x000fe20004000000 */
[----:B------:R-:W-:Y:S01]  /*9170*/  VIADD R5, R22, UR5 ;  /* 0x0000000516057c36 */ /* 0x000fe20008000000 */
[----:B------:R-:W-:-:S02]  /*9180*/  ISETP.NE.AND P5, PT, R34, RZ, PT ;  /* 0x000000ff2200720c */ /* 0x000fc40003fa5270 */
[----:B------:R-:W-:Y:S02]  /*9190*/  ISETP.NE.AND P3, PT, R57, RZ, PT ;  /* 0x000000ff3900720c */ /* 0x000fe40003f65270 */
[----:B------:R-:W-:Y:S01]  /*91a0*/  SEL R24, R6, RZ, !P2 ;  /* 0x000000ff06187207 */ /* 0x000fe20005000000 */
[----:B------:R-:W-:Y:S01]  /*91b0*/  VIADD R6, R23, UR5 ;  /* 0x0000000517067c36 */ /* 0x000fe20008000000 */
[----:B------:R-:W-:Y:S02]  /*91c0*/  SEL R25, R7, RZ, !P1 ;  /* 0x000000ff07197207 */ /* 0x000fe40004800000 */
[----:B------:R-:W-:Y:S01]  /*91d0*/  ISETP.NE.AND P0, PT, R54, RZ, PT ;  /* 0x000000ff3600720c */ /* 0x000fe20003f05270 */
[----:B------:R-:W-:Y:S01]  /*91e0*/  VIADD R7, R24, UR5 ;  /* 0x0000000518077c36 */ /* 0x000fe20008000000 */
[----:B------:R-:W-:Y:S01]  /*91f0*/  ISETP.NE.AND P6, PT, R31, RZ, PT ;  /* 0x000000ff1f00720c */ /* 0x000fe20003fc5270 */
[----:B------:R-:W-:Y:S01]  /*9200*/  VIADD R8, R25, UR5 ;  /* 0x0000000519087c36 */ /* 0x000fe20008000000 */
[----:B------:R-:W-:Y:S01]  /*9210*/  ISETP.NE.AND P2, PT, R56, RZ, PT ;  /* 0x000000ff3800720c */ /* 0x000fe20003f45270 */
[----:B--2---:R-:W-:Y:S01]  /*9220*/  IMAD R41, R41, 0x4c, R28 ;  /* 0x0000004c29297824 */ /* 0x004fe200078e021c */
[----:B------:R-:W-:-:S02]  /*9230*/  ISETP.NE.AND P1, PT, R55, RZ, PT ;  /* 0x000000ff3700720c */ /* 0x000fc40003f25270 */
[----:B------:R-:W-:Y:S02]  /*9240*/  SEL R29, R10, RZ, !P5 ;  /* 0x000000ff0a1d7207 */ /* 0x000fe40006800000 */
[----:B------:R-:W-:Y:S02]  /*9250*/  SEL R30, R11, RZ, !P4 ;  /* 0x000000ff0b1e7207 */ /* 0x000fe40006000000 */
        /* <DEDUP_REMOVED lines=11> */
[----:B------:R1:W-:Y:S01]  /*9310*/  STS.128 [R41], R4 ;  /* 0x0000000429007388 */ /* 0x0003e20000000c00 */
[----:B------:R-:W-:Y:S01]  /*9320*/  SEL R34, R13, RZ, !P2 ;  /* 0x000000ff0d227207 */ /* 0x000fe20005000000 */
[----:B------:R-:W-:Y:S01]  /*9330*/  VIADD R13, R31, UR5 ;  /* 0x000000051f0d7c36 */ /* 0x000fe20008000000 */
[----:B------:R-:W-:Y:S01]  /*9340*/  SEL R35, R14, RZ, !P1 ;  /* 0x000000ff0e237207 */ /* 0x000fe20004800000 */
[----:B------:R-:W-:Y:S01]  /*9350*/  STS.128 [R41+0x10], R8 ;  /* 0x0000100829007388 */ /* 0x000fe20000000c00 */
[----:B------:R-:W-:Y:S01]  /*9360*/  ISETP.NE.AND P0, PT, R32, RZ, PT ;  /* 0x000000ff2000720c */ /* 0x000fe20003f05270 */
[----:B------:R-:W-:Y:S01]  /*9370*/  VIADD R14, R34, UR5 ;  /* 0x00000005220e7c36 */ /* 0x000fe20008000000 */
[----:B------:R-:W-:Y:S01]  /*9380*/  ISETP.NE.AND P6, PT, R53, RZ, PT ;  /* 0x000000ff3500720c */ /* 0x000fe20003fc5270 */
[----:B------:R-:W-:Y:S01]  /*9390*/  VIADD R15, R35, UR5 ;  /* 0x00000005230f7c36 */ /* 0x000fe20008000000 */
[----:B------:R-:W-:-:S02]  /*93a0*/  ISETP.NE.AND P2, PT, R49, RZ, PT ;  /* 0x000000ff3100720c */ /* 0x000fc40003f45270 */
[----:B------:R-:W-:Y:S02]  /*93b0*/  ISETP.NE.AND P1, PT, R48, RZ, PT ;  /* 0x000000ff3000720c */ /* 0x000fe40003f25270 */
[----:B------:R-:W-:Y:S01]  /*93c0*/  SEL R38, R17, RZ, !P5 ;  /* 0x000000ff11267207 */ /* 0x000fe20006800000 */
[----:B------:R-:W-:Y:S01]  /*93d0*/  STS.128 [R41+0x20], R12 ;  /* 0x0000200c29007388 */ /* 0x000fe20000000c00 */
        /* <DEDUP_REMOVED lines=11> */
[----:B0-----:R-:W-:Y:S01]  /*9490*/  ISETP.NE.AND P0, PT, R0, RZ, PT ;  /* 0x000000ff0000720c */ /* 0x001fe20003f05270 */
[----:B------:R-:W-:Y:S01]  /*94a0*/  VIADD R17, R17, UR5 ;  /* 0x0000000511117c36 */ /* 0x000fe20008000000 */
[----:B------:R-:W0:Y:S01]  /*94b0*/  S2R R3, SR_CTAID.X ;  /* 0x0000000000037919 */ /* 0x000e220000002500 */
[----:B------:R-:W-:Y:S01]  /*94c0*/  VIADD R18, R18, UR5 ;  /* 0x0000000512127c36 */ /* 0x000fe20008000000 */
[C---:B-1----:R-:W-:Y:S01]  /*94d0*/  LOP3.LUT R6, R0.reuse, 0x1f, RZ, 0xc0, !PT ;  /* 0x0000001f00067812 */ /* 0x042fe200078ec0ff */
[----:B------:R-:W-:Y:S01]  /*94e0*/  STS.128 [R41+0x30], R36 ;  /* 0x0000302429007388 */ /* 0x000fe20000000c00 */
[----:B------:R-:W-:-:S03]  /*94f0*/  LOP3.LUT R45, R0, 0x3e0, RZ, 0xc0, !PT ;  /* 0x000003e0002d7812 */ /* 0x000fc600078ec0ff */
[----:B------:R-:W-:Y:S01]  /*9500*/  STS.128 [R41+0x40], R16 ;  /* 0x0000401029007388 */ /* 0x000fe20000000c00 */
[----:B------:R-:W-:-:S03]  /*9510*/  NOP ;  /* 0x0000000000007918 */ /* 0x000fc60000000000 */
[----:B------:R-:W-:Y:S01]  /*9520*/  LDS R21, [R28] ;  /* 0x000000001c157984 */ /* 0x000fe20000000800 */
[----:B------:R-:W-:-:S03]  /*9530*/  IMAD R49, R45, 0x14, R6 ;  /* 0x000000142d317824 */ /* 0x000fc600078e0206 */
[----:B------:R-:W-:Y:S01]  /*9540*/  LDS R23, [R28+0x80] ;  /* 0x000080001c177984 */ /* 0x000fe20000000800 */
[C---:B------:R-:W-:Y:S02]  /*9550*/  VIADD R51, R49.reuse, 0x80 ;  /* 0x0000008031337836 */ /* 0x040fe40000000000 */
[----:B------:R-:W-:Y:S01]  /*9560*/  VIADD R53, R49, 0xc0 ;  /* 0x000000c031357836 */ /* 0x000fe20000000000 */
[----:B------:R-:W-:Y:S04]  /*9570*/  LDS R5, [R28+0x100] ;  /* 0x000100001c057984 */ /* 0x000fe80000000800 */
[----:B------:R-:W-:Y:S04]  /*9580*/  LDS R7, [R28+0x180] ;  /* 0x000180001c077984 */ /* 0x000fe80000000800 */
[----:B------:R-:W-:Y:S01]  /*9590*/  LDS R9, [R28+0x200] ;  /* 0x000200001c097984 */ /* 0x000fe20000000800 */
[----:B0-----:R-:W-:-:S03]  /*95a0*/  IMAD R0, R3, 0x1180, RZ ;  /* 0x0000118003007824 */ /* 0x001fc600078e02ff */
        /* <DEDUP_REMOVED lines=15> */
[----:B------:R3:W-:Y:S01]  /*96a0*/  @!P0 STS [UR4+0x4600], R2 ;  /* 0x00460002ff008988 */ /* 0x0007e20008000804 */
[----:B------:R-:W-:Y:S01]  /*96b0*/  BAR.SYNC.DEFER_BLOCKING 0x0 ;  /* 0x0000000000007b1d */ /* 0x000fe20000010000 */
[----:B------:R-:W-:-:S05]  /*96c0*/  IADD3 R0, P0, PT, R0, R49, RZ ;  /* 0x0000003100007210 */ /* 0x000fca0007f1e0ff */
[----:B------:R-:W0:Y:S01]  /*96d0*/  S2R R20, SR_TID.X ;  /* 0x0000000000147919 */ /* 0x000e220000002100 */
[----:B------:R-:W1:Y:S01]  /*96e0*/  LDS R4, [UR4+0x4600] ;  /* 0x00460004ff047984 */ /* 0x000e620008000800 */
[C---:B0-----:R-:W-:Y:S02]  /*96f0*/  LOP3.LUT R3, R20.reuse, 0x3e0, RZ, 0xc0, !PT ;  /* 0x000003e014037812 */ /* 0x041fe400078ec0ff */
[----:B------:R-:W-:-:S05]  /*9700*/  LOP3.LUT R20, R20, 0x1f, RZ, 0xc0, !PT ;  /* 0x0000001f14147812 */ /* 0x000fca00078ec0ff */
[----:B------:R-:W-:Y:S02]  /*9710*/  IMAD R20, R3, 0x14, R20 ;  /* 0x0000001403147824 */ /* 0x000fe400078e0214 */
[----:B------:R-:W-:Y:S01]  /*9720*/  IMAD.X R3, RZ, RZ, RZ, P0 ;  /* 0x000000ffff037224 */ /* 0x000fe200000e06ff */
[----:B---3--:R-:W-:Y:S01]  /*9730*/  LEA R2, P0, R0, UR6, 0x2 ;  /* 0x0000000600027c11 */ /* 0x008fe2000f8010ff */
[C---:B------:R-:W-:Y:S02]  /*9740*/  VIADD R45, R20.reuse, 0x20 ;  /* 0x00000020142d7836 */ /* 0x040fe40000000000 */
[----:B------:R-:W-:Y:S01]  /*9750*/  VIADD R47, R20, 0x40 ;  /* 0x00000040142f7836 */ /* 0x000fe20000000000 */
[----:B------:R-:W-:Y:S02]  /*9760*/  LEA.HI.X R3, R0, UR7, R3, 0x2, P0 ;  /* 0x0000000700037c11 */ /* 0x000fe400080f1403 */
[-C--:B-1----:R-:W-:Y:S02]  /*9770*/  ISETP.GE.AND P5, PT, R49, R4.reuse, PT ;  /* 0x000000043100720c */ /* 0x082fe40003fa6270 */
[-C--:B------:R-:W-:Y:S01]  /*9780*/  ISETP.GE.AND P4, PT, R45, R4.reuse, PT ;  /* 0x000000042d00720c */ /* 0x080fe20003f86270 */
[C---:B------:R-:W-:Y:S01]  /*9790*/  VIADD R45, R20.reuse, 0x60 ;  /* 0x00000060142d7836 */ /* 0x040fe20000000000 */
[-C--:B------:R-:W-:Y:S01]  /*97a0*/  ISETP.GE.AND P3, PT, R47, R4.reuse, PT ;  /* 0x000000042f00720c */ /* 0x080fe20003f66270 */
[----:B------:R-:W-:Y:S01]  /*97b0*/  VIADD R47, R20, 0xa0 ;  /* 0x000000a0142f7836 */ /* 0x000fe20000000000 */
[----:B------:R-:W-:-:S02]  /*97c0*/  ISETP.GE.AND P1, PT, R51, R4, PT ;  /* 0x000000043300720c */ /* 0x000fc40003f26270 */
[-C--:B------:R-:W-:Y:S01]  /*97d0*/  ISETP.GE.AND P2, PT, R45, R4.reuse, PT ;  /* 0x000000042d00720c */ /* 0x080fe20003f46270 */
[C---:B------:R-:W-:Y:S01]  /*97e0*/  VIADD R45, R20.reuse, 0xe0 ;  /* 0x000000e0142d7836 */ /* 0x040fe20000000000 */
[-C--:B------:R-:W-:Y:S01]  /*97f0*/  ISETP.GE.AND P0, PT, R47, R4.reuse, PT ;  /* 0x000000042f00720c */ /* 0x080fe20003f06270 */
[C---:B------:R-:W-:Y:S01]  /*9800*/  VIADD R47, R20.reuse, 0x100 ;  /* 0x00000100142f7836 */ /* 0x040fe20000000000 */
[-C--:B------:R-:W-:Y:S01]  /*9810*/  ISETP.GE.AND P6, PT, R53, R4.reuse, PT ;  /* 0x000000043500720c */ /* 0x080fe20003fc6270 */
[----:B------:R0:W-:Y:S01]  /*9820*/  @!P5 STG.E desc[UR8][R2.64], R21 ;  /* 0x000000150200d986 */ /* 0x0001e2000c101908 */
[-C--:B------:R-:W-:Y:S01]  /*9830*/  ISETP.GE.AND P5, PT, R45, R4.reuse, PT ;  /* 0x000000042d00720c */ /* 0x080fe20003fa6270 */
[C---:B------:R-:W-:Y:S02]  /*9840*/  VIADD R45, R20.reuse, 0x120 ;  /* 0x00000120142d7836 */ /* 0x040fe40000000000 */
[----:B------:R1:W-:Y:S01]  /*9850*/  @!P4 STG.E desc[UR8][R2.64+0x80], R23 ;  /* 0x000080170200c986 */ /* 0x0003e2000c101908 */
[----:B------:R-:W-:Y:S01]  /*9860*/  ISETP.GE.AND P4, PT, R47, R4, PT ;  /* 0x000000042f00720c */ /* 0x000fe20003f86270 */
[----:B------:R-:W-:-:S02]  /*9870*/  VIADD R47, R20, 0x140 ;  /* 0x00000140142f7836 */ /* 0x000fc40000000000 */
[----:B------:R2:W-:Y:S01]  /*9880*/  @!P3 STG.E desc[UR8][R2.64+0x100], R5 ;  /* 0x000100050200b986 */ /* 0x0005e2000c101908 */
[-C--:B------:R-:W-:Y:S01]  /*9890*/  ISETP.GE.AND P3, PT, R45, R4.reuse, PT ;  /* 0x000000042d00720c */ /* 0x080fe20003f66270 */
[----:B------:R-:W-:Y:S02]  /*98a0*/  VIADD R45, R49, 0x160 ;  /* 0x00000160312d7836 */ /* 0x000fe40000000000 */
[----:B------:R3:W-:Y:S01]  /*98b0*/  @!P2 STG.E desc[UR8][R2.64+0x180], R7 ;  /* 0x000180070200a986 */ /* 0x0007e2000c101908 */
[-C--:B------:R-:W-:Y:S01]  /*98c0*/  ISETP.GE.AND P2, PT, R47, R4.reuse, PT ;  /* 0x000000042f00720c */ /* 0x080fe20003f46270 */
[----:B0-----:R-:W-:Y:S02]  /*98d0*/  VIADD R21, R49, 0x180 ;  /* 0x0000018031157836 */ /* 0x001fe40000000000 */
[----:B------:R0:W-:Y:S01]  /*98e0*/  @!P1 STG.E desc[UR8][R2.64+0x200], R9 ;  /* 0x0002000902009986 */ /* 0x0001e2000c101908 */
[----:B------:R-:W-:Y:S01]  /*98f0*/  ISETP.GE.AND P1, PT, R45, R4, PT ;  /* 0x000000042d00720c */ /* 0x000fe20003f26270 */
[----:B-1----:R-:W-:-:S02]  /*9900*/  VIADD R23, R49, 0x1a0 ;  /* 0x000001a031177836 */ /* 0x002fc40000000000 */
[C---:B--2---:R-:W-:Y:S01]  /*9910*/  VIADD R5, R20.reuse, 0x1e0 ;  /* 0x000001e014057836 */ /* 0x044fe20000000000 */
[----:B------:R0:W-:Y:S01]  /*9920*/  @!P0 STG.E desc[UR8][R2.64+0x280], R11 ;  /* 0x0002800b02008986 */ /* 0x0001e2000c101908 */
[-C--:B------:R-:W-:Y:S01]  /*9930*/  ISETP.GE.AND P0, PT, R21, R4.reuse, PT ;  /* 0x000000041500720c */ /* 0x080fe20003f06270 */
[----:B------:R-:W-:Y:S02]  /*9940*/  VIADD R21, R49, 0x1c0 ;  /* 0x000001c031157836 */ /* 0x000fe40000000000 */
[----:B------:R0:W-:Y:S01]  /*9950*/  @!P4 STG.E desc[UR8][R2.64+0x400], R17 ;  /* 0x000400110200c986 */ /* 0x0001e2000c101908 */
[-C--:B------:R-:W-:Y:S01]  /*9960*/  ISETP.GE.AND P4, PT, R5, R4.reuse, PT ;  /* 0x000000040500720c */ /* 0x080fe20003f86270 */
[C---:B------:R-:W-:Y:S02]  /*9970*/  VIADD R5, R49.reuse, 0x220 ;  /* 0x0000022031057836 */ /* 0x040fe40000000000 */
[C---:B---3--:R-:W-:Y:S01]  /*9980*/  VIADD R7, R49.reuse, 0x200 ;  /* 0x0000020031077836 */ /* 0x048fe20000000000 */
[----:B------:R0:W-:Y:S01]  /*9990*/  @!P2 STG.E desc[UR8][R2.64+0x500], R25 ;  /* 0x000500190200a986 */ /* 0x0001e2000c101908 */
[----:B------:R-:W-:Y:S01]  /*99a0*/  VIADD R49, R49, 0x240 ;  /* 0x0000024031317836 */ /* 0x000fe20000000000 */
[-C--:B------:R-:W-:Y:S01]  /*99b0*/  ISETP.GE.AND P2, PT, R5, R4.reuse, PT ;  /* 0x000000040500720c */ /* 0x080fe20003f46270 */
[----:B------:R-:W-:Y:S01]  /*99c0*/  VIADD R5, R20, 0x260 ;  /* 0x0000026014057836 */ /* 0x000fe20000000000 */
        /* <DEDUP_REMOVED lines=19> */
.L_x_105:
[----:B------:R-:W-:Y:S01]  /*9b00*/  BSSY B1, `(.L_x_130) ;  /* 0x0000006000017945 */ /* 0x000fe20003800000 */
[----:B------:R-:W-:Y:S01]  /*9b10*/  PLOP3.LUT P5, PT, P5, PT, PT, 0x8, 0x80 ;  /* 0x000000000080781c */ /* 0x000fe20002fae170 */
[----:B------:R-:W-:-:S12]  /*9b20*/  IMAD.MOV.U32 R60, RZ, RZ, -0x1 ;  /* 0xffffffffff3c7424 */ /* 0x000fd800078e00ff */
[----:B------:R-:W-:Y:S05]  /*9b30*/  WARPSYNC.COLLECTIVE R60, `(.L_x_131) ;  /* 0x000000003c087348 */ /* 0x000fea0003c00000 */
[----:B------:R-:W-:Y:S01]  /*9b40*/  VOTE.ANY P5, P5 ;  /* 0x0000000000ff7806 */ /* 0x000fe200028a0100 */
[----:B------:R-:W-:-:S12]  /*9b50*/  ENDCOLLECTIVE ;  /* 0x000000000000791b */ /* 0x000fd80003800000 */
.L_x_131:
[----:B------:R-:W-:Y:S05]  /*9b60*/  BSYNC B1 ;  /* 0x0000000000017941 */ /* 0x000fea0003800000 */
.L_x_130:
[----:B------:R-:W-:Y:S05]  /*9b70*/  BRA `(.L_x_132) ;  /* 0xffffff8c00e07947 */ /* 0x000fea000383ffff */
.L_x_107:
[----:B------:R-:W0:Y:S01]  /*9b80*/  S2R R57, SR_GEMASK ;  /* 0x0000000000397919 */ /* 0x000e220000003c00 */
[----:B------:R-:W-:Y:S01]  /*9b90*/  ISETP.NE.U32.AND P0, PT, R46, 0x65, PT ;  /* 0x000000652e00780c */ /* 0x000fe20003f05070 */
[----:B------:R-:W-:Y:S01]  /*9ba0*/  BSSY B1, `(.L_x_133) ;  /* 0x0000008000017945 */ /* 0x000fe20003800000 */
[----:B------:R-:W-:Y:S01]  /*9bb0*/  IMAD.IADD R63, R63, 0x1, R62 ;  /* 0x000000013f3f7824 */ /* 0x000fe200078e023e */
[----:B------:R-:W-:Y:S01]  /*9bc0*/  PLOP3.LUT P5, PT, P5, PT, PT, 0x8, 0x80 ;  /* 0x000000000080781c */ /* 0x000fe20002fae170 */
[----:B------:R-:W-:Y:S01]  /*9bd0*/  IMAD.MOV.U32 R60, RZ, RZ, -0x1 ;  /* 0xffffffffff3c7424 */ /* 0x000fe200078e00ff */
[----:B------:R-:W-:-:S13]  /*9be0*/  ISETP.NE.AND.EX P0, PT, R47, RZ, PT, P0 ;  /* 0x000000ff2f00720c */ /* 0x000fda0003f05300 */
[----:B0-----:R-:W-:Y:S05]  /*9bf0*/  WARPSYNC.COLLECTIVE R60, `(.L_x_134) ;  /* 0x000000003c087348 */ /* 0x001fea0003c00000 */
[----:B------:R-:W-:Y:S01]  /*9c00*/  VOTE.ANY R60, PT, P5 ;  /* 0x00000000003c7806 */ /* 0x000fe200028e0100 */
[----:B0-----:R-:W-:Y:S06]  /*9c10*/  ENDCOLLECTIVE ;  /* 0x000000000000791b */ /* 0x001fec0003800000 */
.L_x_134:
[----:B------:R-:W-:Y:S05]  /*9c20*/  BSYNC B1 ;  /* 0x0000000000017941 */ /* 0x000fea0003800000 */
.L_x_133:
[----:B------:R-:W-:Y:S01]  /*9c30*/  LOP3.LUT R60, R60, 0x80000000, R57, 0xec, !PT ;  /* 0x800000003c3c7812 */ /* 0x000fe200078eec39 */
[----:B------:R-:W-:Y:S01]  /*9c40*/  IMAD.MOV.U32 R65, RZ, RZ, R44 ;  /* 0x000000ffff417224 */ /* 0x000fe200078e002c */
[----:B------:R-:W-:Y:S01]  /*9c50*/  ISETP.NE.AND P2, PT, R44, RZ, PT ;  /* 0x000000ff2c00720c */ /* 0x000fe20003f45270 */
        /* <DEDUP_REMOVED lines=9> */
.L_x_135:
[-C--:B------:R-:W-:Y:S02]  /*9cf0*/  ISETP.GE.AND P1, PT, R56, R59.reuse, PT ;  /* 0x0000003b3800720c */ /* 0x080fe40003f26270 */
[----:B------:R-:W-:Y:S01]  /*9d00*/  ISETP.GT.AND P3, PT, R46, R59, PT ;  /* 0x0000003b2e00720c */ /* 0x000fe20003f64270 */
[----:B------:R-:W-:Y:S02]  /*9d10*/  IMAD.MOV.U32 R65, RZ, RZ, R45 ;  /* 0x000000ffff417224 */ /* 0x000fe400078e002d */
[----:B------:R-:W-:-:S10]  /*9d20*/  IMAD.MOV.U32 R54, RZ, RZ, R66 ;  /* 0x000000ffff367224 */ /* 0x000fd400078e0042 */
[----:B------:R-:W-:Y:S05]  /*9d30*/  WARPSYNC.COLLECTIVE R60, `(.L_x_136) ;  /* 0x000000003c087348 */ /* 0x000fea0003c00000 */
[----:B------:R0:W1:Y:S02]  /*9d40*/  SHFL.DOWN P5, R66, R65, R58, R59 ;  /* 0x0800003a41427389 */ /* 0x00006400000a003b */
[----:B01----:R-:W-:Y:S05]  /*9d50*/  ENDCOLLECTIVE ;  /* 0x000000000000791b */ /* 0x003fea0003800000 */
.L_x_136:
[----:B------:R-:W-:Y:S01]  /*9d60*/  SEL R47, R54, RZ, !P1 ;  /* 0x000000ff362f7207 */ /* 0x000fe20004800000 */
[----:B------:R-:W-:Y:S01]  /*9d70*/  IMAD.MOV.U32 R58, RZ, RZ, 0x2 ;  /* 0x00000002ff3a7424 */ /* 0x000fe200078e00ff */
[----:B------:R-:W-:-:S04]  /*9d80*/  SEL R66, R66, RZ, !P2 ;  /* 0x000000ff42427207 */ /* 0x000fc80005000000 */
[----:B------:R-:W-:Y:S02]  /*9d90*/  SEL R61, R66, RZ, !P1 ;  /* 0x000000ff423d7207 */ /* 0x000fe40004800000 */
[----:B------:R-:W-:Y:S01]  /*9da0*/  LOP3.LUT P1, R54, R47, RZ, R44, 0xfa, !PT ;  /* 0x000000ff2f367212 */ /* 0x000fe2000782fa2c */
[----:B------:R-:W-:Y:S02]  /*9db0*/  VIADD R44, R56, 0x2 ;  /* 0x00000002382c7836 */ /* 0x000fe40000000000 */
[----:B------:R-:W-:Y:S02]  /*9dc0*/  IMAD.IADD R52, R45, 0x1, R61 ;  /* 0x000000012d347824 */ /* 0x000fe400078e023d */
[----:B------:R-:W-:Y:S01]  /*9dd0*/  IMAD.MOV.U32 R65, RZ, RZ, R54 ;  /* 0x000000ffff417224 */ /* 0x000fe200078e0036 */
[----:B------:R-:W-:-:S13]  /*9de0*/  ISETP.GT.AND P2, PT, R44, R59, PT ;  /* 0x0000003b2c00720c */ /* 0x000fda0003f44270 */
[----:B------:R-:W-:Y:S05]  /*9df0*/  WARPSYNC.COLLECTIVE R60, `(.L_x_137) ;  /* 0x000000003c087348 */ /* 0x000fea0003c00000 */
[----:B------:R0:W1:Y:S02]  /*9e00*/  SHFL.DOWN P5, R66, R65, R58, R59 ;  /* 0x0800003a41427389 */ /* 0x00006400000a003b */
[----:B01----:R-:W-:Y:S05]  /*9e10*/  ENDCOLLECTIVE ;  /* 0x000000000000791b */ /* 0x003fea0003800000 */
.L_x_137:
[----:B------:R-:W-:Y:S02]  /*9e20*/  IMAD.MOV.U32 R65, RZ, RZ, R52 ;  /* 0x000000ffff417224 */ /* 0x000fe400078e0034 */
[----:B------:R-:W-:-:S07]  /*9e30*/  IMAD.MOV.U32 R61, RZ, RZ, R66 ;  /* 0x000000ffff3d7224 */ /* 0x000fce00078e0042 */
[----:B------:R-:W-:Y:S05]  /*9e40*/  WARPSYNC.COLLECTIVE R60, `(.L_x_138) ;  /* 0x000000003c087348 */ /* 0x000fea0003c00000 */
[----:B------:R0:W1:Y:S02]  /*9e50*/  SHFL.DOWN P5, R66, R65, R58, R59 ;  /* 0x0800003a41427389 */ /* 0x00006400000a003b */
[----:B01----:R-:W-:Y:S05]  /*9e60*/  ENDCOLLECTIVE ;  /* 0x000000000000791b */ /* 0x003fea0003800000 */
.L_x_138:
[----:B------:R-:W-:Y:S01]  /*9e70*/  SEL R61, R61, RZ, !P2 ;  /* 0x000000ff3d3d7207 */ /* 0x000fe20005000000 */
[----:B------:R-:W-:Y:S01]  /*9e80*/  IMAD.MOV.U32 R58, RZ, RZ, 0x4 ;  /* 0x00000004ff3a7424 */ /* 0x000fe200078e00ff */
[----:B------:R-:W-:-:S04]  /*9e90*/  SEL R66, R66, RZ, !P1 ;  /* 0x000000ff42427207 */ /* 0x000fc80004800000 */
[----:B------:R-:W-:-:S05]  /*9ea0*/  SEL R45, R66, RZ, !P2 ;  /* 0x000000ff422d7207 */ /* 0x000fca0005000000 */
[----:B------:R-:W-:Y:S01]  /*9eb0*/  IMAD.IADD R44, R52, 0x1, R45 ;  /* 0x00000001342c7824 */ /* 0x000fe200078e022d */
[----:B------:R-:W-:-:S05]  /*9ec0*/  LOP3.LUT P2, R52, R54, RZ, R61, 0xfa, !PT ;  /* 0x000000ff36347212 */ /* 0x000fca000784fa3d */
[----:B------:R-:W-:-:S08]  /*9ed0*/  IMAD.MOV.U32 R65, RZ, RZ, R52 ;  /* 0x000000ffff417224 */ /* 0x000fd000078e0034 */
[----:B------:R-:W-:Y:S05]  /*9ee0*/  WARPSYNC.COLLECTIVE R60, `(.L_x_139) ;  /* 0x000000003c087348 */ /* 0x000fea0003c00000 */
[----:B------:R0:W1:Y:S02]  /*9ef0*/  SHFL.DOWN P5, R66, R65, R58, R59 ;  /* 0x0800003a41427389 */ /* 0x00006400000a003b */
[----:B01----:R-:W-:Y:S05]  /*9f00*/  ENDCOLLECTIVE ;  /* 0x000000000000791b */ /* 0x003fea0003800000 */
.L_x_139:
[----:B------:R-:W-:Y:S01]  /*9f10*/  IMAD.MOV.U32 R65, RZ, RZ, R44 ;  /* 0x000000ffff417224 */ /* 0x000fe200078e002c */
[----:B------:R-:W-:-:S07]  /*9f20*/  SEL R45, R66, RZ, !P3 ;  /* 0x000000ff422d7207 */ /* 0x000fce0005800000 */
[----:B------:R-:W-:Y:S05]  /*9f30*/  WARPSYNC.COLLECTIVE R60, `(.L_x_140) ;  /* 0x000000003c087348 */ /* 0x000fea0003c00000 */
[----:B------:R0:W1:Y:S02]  /*9f40*/  SHFL.DOWN P5, R66, R65, R58, R59 ;  /* 0x0800003a41427389 */ /* 0x00006400000a003b */
[----:B01----:R-:W-:Y:S05]  /*9f50*/  ENDCOLLECTIVE ;  /* 0x000000000000791b */ /* 0x003fea0003800000 */
.L_x_140:
[----:B------:R-:W-:-:S05]  /*9f60*/  LOP3.LUT P1, R68, R52, RZ, R45, 0xfa, !PT ;  /* 0x000000ff34447212 */ /* 0x000fca000782fa2d */
[----:B------:R-:W-:Y:S02]  /*9f70*/  IMAD.MOV.U32 R65, RZ, RZ, R68 ;  /* 0x000000ffff417224 */ /* 0x000fe400078e0044 */
[----:B------:R-:W-:Y:S02]  /*9f80*/  IMAD.MOV.U32 R58, RZ, RZ, 0x8 ;  /* 0x00000008ff3a7424 */ /* 0x000fe400078e00ff */
[----:B------:R-:W-:-:S07]  /*9f90*/  IMAD.MOV.U32 R45, RZ, RZ, R66 ;  /* 0x000000ffff2d7224 */ /* 0x000fce00078e0042 */
[----:B------:R-:W-:Y:S05]  /*9fa0*/  WARPSYNC.COLLECTIVE R60, `(.L_x_141) ;  /* 0x000000003c087348 */ /* 0x000fea0003c00000 */
[----:B------:R0:W1:Y:S02]  /*9fb0*/  SHFL.DOWN P5, R66, R65, R58, R59 ;  /* 0x0800003a41427389 */ /* 0x00006400000a003b */
[----:B01----:R-:W-:Y:S05]  /*9fc0*/  ENDCOLLECTIVE ;  /* 0x000000000000791b */ /* 0x003fea0003800000 */
.L_x_141:
[----:B------:R-:W-:-:S04]  /*9fd0*/  SEL R45, R45, RZ, !P2 ;  /* 0x000000ff2d2d7207 */ /* 0x000fc80005000000 */
[----:B------:R-:W-:-:S05]  /*9fe0*/  SEL R45, R45, RZ, !P3 ;  /* 0x000000ff2d2d7207 */ /* 0x000fca0005800000 */
[----:B------:R-:W-:Y:S02]  /*9ff0*/  IMAD.IADD R64, R44, 0x1, R45 ;  /* 0x000000012c407824 */ /* 0x000fe400078e022d */
[----:B------:R-:W-:Y:S02]  /*a000*/  VIADD R44, R56, 0x8 ;  /* 0x00000008382c7836 */ /* 0x000fe40000000000 */
[----:B------:R-:W-:-:S03]  /*a010*/  IMAD.MOV.U32 R65, RZ, RZ, R64 ;  /* 0x000000ffff417224 */ /* 0x000fc600078e0040 */
[----:B------:R-:W-:Y:S01]  /*a020*/  ISETP.GT.AND P3, PT, R44, R59, PT ;  /* 0x0000003b2c00720c */ /* 0x000fe20003f64270 */
[----:B------:R-:W-:-:S03]  /*a030*/  VIADD R44, R56, 0x10 ;  /* 0x00000010382c7836 */ /* 0x000fc60000000000 */
[----:B------:R-:W-:-:S09]  /*a040*/  SEL R45, R66, RZ, !P3 ;  /* 0x000000ff422d7207 */ /* 0x000fd20005800000 */
[----:B------:R-:W-:Y:S05]  /*a050*/  WARPSYNC.COLLECTIVE R60, `(.L_x_142) ;  /* 0x000000003c087348 */ /* 0x000fea0003c00000 */
[----:B------:R0:W1:Y:S02]  /*a060*/  SHFL.DOWN P5, R66, R65, R58, R59 ;  /* 0x0800003a41427389 */ /* 0x00006400000a003b */
[----:B01----:R-:W-:Y:S05]  /*a070*/  ENDCOLLECTIVE ;  /* 0x000000000000791b */ /* 0x003fea0003800000 */
.L_x_142:
[----:B------:R-:W-:-:S05]  /*a080*/  LOP3.LUT P2, R52, R68, RZ, R45, 0xfa, !PT ;  /* 0x000000ff44347212 */ /* 0x000fca000784fa2d */
[----:B------:R-:W-:Y:S02]  /*a090*/  IMAD.MOV.U32 R65, RZ, RZ, R52 ;  /* 0x000000ffff417224 */ /* 0x000fe400078e0034 */
[----:B------:R-:W-:Y:S02]  /*a0a0*/  IMAD.MOV.U32 R58, RZ, RZ, 0x10 ;  /* 0x00000010ff3a7424 */ /* 0x000fe400078e00ff */
[----:B------:R-:W-:-:S07]  /*a0b0*/  IMAD.MOV.U32 R54, RZ, RZ, R66 ;  /* 0x000000ffff367224 */ /* 0x000fce00078e0042 */
[----:B------:R-:W-:Y:S05]  /*a0c0*/  WARPSYNC.COLLECTIVE R60, `(.L_x_143) ;  /* 0x000000003c087348 */ /* 0x000fea0003c00000 */
[----:B------:R0:W1:Y:S02]  /*a0d0*/  SHFL.DOWN P5, R66, R65, R58, R59 ;  /* 0x0800003a41427389 */ /* 0x00006400000a003b */
[----:B01----:R-:W-:Y:S05]  /*a0e0*/  ENDCOLLECTIVE ;  /* 0x000000000000791b */ /* 0x003fea0003800000 */
.L_x_143:
[----:B------:R-:W-:Y:S02]  /*a0f0*/  SEL R54, R54, RZ, !P1 ;  /* 0x000000ff36367207 */ /* 0x000fe40004800000 */
[----:B------:R-:W-:Y:S02]  /*a100*/  ISETP.GT.AND P1, PT, R44, R59, PT ;  /* 0x0000003b2c00720c */ /* 0x000fe40003f24270 */
[----:B------:R-:W-:-:S05]  /*a110*/  SEL R45, R54, RZ, !P3 ;  /* 0x000000ff362d7207 */ /* 0x000fca0005800000 */
[----:B------:R-:W-:-:S04]  /*a120*/  IMAD.IADD R54, R64, 0x1, R45 ;  /* 0x0000000140367824 */ /* 0x000fc800078e022d */
[----:B------:R-:W-:Y:S02]  /*a130*/  IMAD.MOV.U32 R65, RZ, RZ, R54 ;  /* 0x000000ffff417224 */ /* 0x000fe400078e0036 */
[----:B------:R-:W-:-:S07]  /*a140*/  IMAD.MOV.U32 R64, RZ, RZ, R66 ;  /* 0x000000ffff407224 */ /* 0x000fce00078e0042 */
[----:B------:R-:W-:Y:S05]  /*a150*/  WARPSYNC.COLLECTIVE R60, `(.L_x_144) ;  /* 0x000000003c087348 */ /* 0x000fea0003c00000 */
[----:B------:R0:W1:Y:S02]  /*a160*/  SHFL.DOWN P5, R66, R65, R58, R59 ;  /* 0x0800003a41427389 */ /* 0x00006400000a003b */
[----:B01----:R-:W-:Y:S05]  /*a170*/  ENDCOLLECTIVE ;  /* 0x000000000000791b */ /* 0x003fea0003800000 */
.L_x_144:
[----:B------:R-:W-:-:S04]  /*a180*/  SEL R45, R64, RZ, !P1 ;  /* 0x000000ff402d7207 */ /* 0x000fc80004800000 */
[----:B------:R-:W-:Y:S02]  /*a190*/  LOP3.LUT R52, R45, R52, RZ, 0xfc, !PT ;  /* 0x000000342d347212 */ /* 0x000fe400078efcff */
[----:B------:R-:W-:Y:S02]  /*a1a0*/  SEL R66, R66, RZ, !P2 ;  /* 0x000000ff42427207 */ /* 0x000fe40005000000 */
[----:B------:R-:W-:Y:S02]  /*a1b0*/  PLOP3.LUT P5, PT, P0, PT, PT, 0x80, 0x8 ;  /* 0x000000000008781c */ /* 0x000fe400007af070 */
[----:B------:R-:W-:-:S05]  /*a1c0*/  SEL R45, R66, RZ, !P1 ;  /* 0x000000ff422d7207 */ /* 0x000fca0004800000 */
[----:B------:R-:W-:Y:S02]  /*a1d0*/  IMAD.IADD R54, R54, 0x1, R45 ;  /* 0x0000000136367824 */ /* 0x000fe400078e022d */
[----:B------:R-:W0:Y:S05]  /*a1e0*/  LDC.64 R44, c[0x0][0x3a0] ;  /* 0x0000e800ff2c7b82 */ /* 0x000e2a0000000a00 */
[----:B0-----:R-:W-:Y:S05]  /*a1f0*/  WARPSYNC.COLLECTIVE R60, `(.L_x_145) ;  /* 0x000000003c087348 */ /* 0x001fea0003c00000 */
[----:B------:R-:W-:Y:S01]  /*a200*/  VOTE.ALL P5, P5 ;  /* 0x0000000000ff7806 */ /* 0x000fe200028a0000 */
[----:B0-----:R-:W-:-:S12]  /*a210*/  ENDCOLLECTIVE ;  /* 0x000000000000791b */ /* 0x001fd80003800000 */
.L_x_145:
[----:B------:R-:W-:-:S05]  /*a220*/  IADD3 R61, P1, PT, R44, 0x200, RZ ;  /* 0x000002002c3d7810 */ /* 0x000fca0007f3e0ff */
[----:B------:R-:W-:Y:S01]  /*a230*/  IMAD.X R62, RZ, RZ, R45, P1 ;  /* 0x000000ffff3e7224 */ /* 0x000fe200008e062d */
[----:B------:R-:W-:Y:S07]  /*a240*/  BRA `(.L_x_146) ;  /* 0xffffff8c002c7947 */ /* 0x000fee000383ffff */
.L_x_109:
[----:B------:R-:W-:Y:S01]  /*a250*/  BSSY B1, `(.L_x_147) ;  /* 0x0000006000017945 */ /* 0x000fe20003800000 */
[----:B------:R-:W-:Y:S01]  /*a260*/  PLOP3.LUT P5, PT, P5, PT, PT, 0x8, 0x80 ;  /* 0x000000000080781c */ /* 0x000fe20002fae170 */
[----:B------:R-:W-:-:S12]  /*a270*/  IMAD.MOV.U32 R60, RZ, RZ, -0x1 ;  /* 0xffffffffff3c7424 */ /* 0x000fd800078e00ff */
[----:B------:R-:W-:Y:S05]  /*a280*/  WARPSYNC.COLLECTIVE R60, `(.L_x_148) ;  /* 0x000000003c087348 */ /* 0x000fea0003c00000 */
[----:B------:R-:W-:Y:S01]  /*a290*/  VOTE.ANY P5, P5 ;  /* 0x0000000000ff7806 */ /* 0x000fe200028a0100 */
[----:B------:R-:W-:-:S12]  /*a2a0*/  ENDCOLLECTIVE ;  /* 0x000000000000791b */ /* 0x000fd80003800000 */
.L_x_148:
[----:B------:R-:W-:Y:S05]  /*a2b0*/  BSYNC B1 ;  /* 0x0000000000017941 */ /* 0x000fea0003800000 */
.L_x_147:
[----:B------:R-:W-:Y:S05]  /*a2c0*/  BRA `(.L_x_149) ;  /* 0xffffff8c009c7947 */ /* 0x000fea000383ffff */
.L_x_111:
[----:B------:R-:W-:Y:S01]  /*a2d0*/  BSSY B1, `(.L_x_150) ;  /* 0x0000006000017945 */ /* 0x000fe20003800000 */
[----:B------:R-:W-:Y:S01]  /*a2e0*/  PLOP3.LUT P5, PT, P5, PT, PT, 0x8, 0x80 ;  /* 0x000000000080781c */ /* 0x000fe20002fae170 */
[----:B------:R-:W-:-:S12]  /*a2f0*/  IMAD.MOV.U32 R60, RZ, RZ, -0x1 ;  /* 0xffffffffff3c7424 */ /* 0x000fd800078e00ff */
[----:B------:R-:W-:Y:S05]  /*a300*/  WARPSYNC.COLLECTIVE R60, `(.L_x_151) ;  /* 0x000000003c087348 */ /* 0x000fea0003c00000 */
[----:B------:R-:W-:Y:S01]  /*a310*/  VOTE.ANY R60, PT, P5 ;  /* 0x00000000003c7806 */ /* 0x000fe200028e0100 */
[----:B------:R-:W-:Y:S06]  /*a320*/  ENDCOLLECTIVE ;  /* 0x000000000000791b */ /* 0x000fec0003800000 */
.L_x_151:
[----:B------:R-:W-:Y:S05]  /*a330*/  BSYNC B1 ;  /* 0x0000000000017941 */ /* 0x000fea0003800000 */
.L_x_150:
        /* <DEDUP_REMOVED lines=12> */
.L_x_152:
[----:B------:R-:W-:Y:S01]  /*a400*/  ISETP.GE.AND P0, PT, R56, R59, PT ;  /* 0x0000003b3800720c */ /* 0x000fe20003f06270 */
[----:B------:R-:W-:Y:S02]  /*a410*/  IMAD.MOV.U32 R65, RZ, RZ, R45 ;  /* 0x000000ffff417224 */ /* 0x000fe400078e002d */
[----:B------:R-:W-:-:S10]  /*a420*/  IMAD.MOV.U32 R68, RZ, RZ, R66 ;  /* 0x000000ffff447224 */ /* 0x000fd400078e0042 */
[----:B------:R-:W-:Y:S05]  /*a430*/  WARPSYNC.COLLECTIVE R60, `(.L_x_153) ;  /* 0x000000003c087348 */ /* 0x000fea0003c00000 */
[----:B------:R0:W1:Y:S02]  /*a440*/  SHFL.DOWN P5, R66, R65, R58, R59 ;  /* 0x0800003a41427389 */ /* 0x00006400000a003b */
[----:B01----:R-:W-:Y:S05]  /*a450*/  ENDCOLLECTIVE ;  /* 0x000000000000791b */ /* 0x003fea0003800000 */
.L_x_153:
[----:B------:R-:W-:Y:S01]  /*a460*/  SEL R69, R68, RZ, !P0 ;  /* 0x000000ff44457207 */ /* 0x000fe20004000000 */
[----:B------:R-:W-:Y:S01]  /*a470*/  IMAD.MOV.U32 R58, RZ, RZ, 0x2 ;  /* 0x00000002ff3a7424 */ /* 0x000fe200078e00ff */
[----:B------:R-:W-:Y:S02]  /*a480*/  SEL R66, R66, RZ, !P1 ;  /* 0x000000ff42427207 */ /* 0x000fe40004800000 */
[----:B------:R-:W-:Y:S01]  /*a490*/  LOP3.LUT P1, R69, R69, RZ, R44, 0xfa, !PT ;  /* 0x000000ff45457212 */ /* 0x000fe2000782fa2c */
[----:B------:R-:W-:Y:S01]  /*a4a0*/  VIADD R44, R56, 0x2 ;  /* 0x00000002382c7836 */ /* 0x000fe20000000000 */
[----:B------:R-:W-:-:S03]  /*a4b0*/  SEL R67, R66, RZ, !P0 ;  /* 0x000000ff42437207 */ /* 0x000fc60004000000 */
[----:B------:R-:W-:Y:S01]  /*a4c0*/  IMAD.MOV.U32 R65, RZ, RZ, R69 ;  /* 0x000000ffff417224 */ /* 0x000fe200078e0045 */
[----:B------:R-:W-:Y:S01]  /*a4d0*/  ISETP.GT.AND P0, PT, R44, R59, PT ;  /* 0x0000003b2c00720c */ /* 0x000fe20003f04270 */
[----:B------:R-:W-:-:S12]  /*a4e0*/  IMAD.IADD R67, R45, 0x1, R67 ;  /* 0x000000012d437824 */ /* 0x000fd800078e0243 */
[----:B------:R-:W-:Y:S05]  /*a4f0*/  WARPSYNC.COLLECTIVE R60, `(.L_x_154) ;  /* 0x000000003c087348 */ /* 0x000fea0003c00000 */
[----:B------:R0:W1:Y:S02]  /*a500*/  SHFL.DOWN P5, R66, R65, R58, R59 ;  /* 0x0800003a41427389 */ /* 0x00006400000a003b */
[----:B01----:R-:W-:Y:S05]  /*a510*/  ENDCOLLECTIVE ;  /* 0x000000000000791b */ /* 0x003fea0003800000 */
.L_x_154:
[----:B------:R-:W-:Y:S02]  /*a520*/  IMAD.MOV.U32 R65, RZ, RZ, R67 ;  /* 0x000000ffff417224 */ /* 0x000fe400078e0043 */
[----:B------:R-:W-:-:S07]  /*a530*/  IMAD.MOV.U32 R45, RZ, RZ, R66 ;  /* 0x000000ffff2d7224 */ /* 0x000fce00078e0042 */
[----:B------:R-:W-:Y:S05]  /*a540*/  WARPSYNC.COLLECTIVE R60, `(.L_x_155) ;  /* 0x000000003c087348 */ /* 0x000fea0003c00000 */
[----:B------:R0:W1:Y:S02]  /*a550*/  SHFL.DOWN P5, R66, R65, R58, R59 ;  /* 0x0800003a41427389 */ /* 0x00006400000a003b */
[----:B01----:R-:W-:Y:S05]  /*a560*/  ENDCOLLECTIVE ;  /* 0x000000000000791b */ /* 0x003fea0003800000 */
.L_x_155:
[----:B------:R-:W-:Y:S01]  /*a570*/  SEL R44, R45, RZ, !P0 ;  /* 0x000000ff2d2c7207 */ /* 0x000fe20004000000 */
[----:B------:R-:W-:Y:S01]  /*a580*/  IMAD.MOV.U32 R58, RZ, RZ, 0x4 ;  /* 0x00000004ff3a7424 */ /* 0x000fe200078e00ff */
[----:B------:R-:W-:-:S04]  /*a590*/  SEL R66, R66, RZ, !P1 ;  /* 0x000000ff42427207 */ /* 0x000fc80004800000 */
[----:B------:R-:W-:-:S05]  /*a5a0*/  SEL R66, R66, RZ, !P0 ;  /* 0x000000ff42427207 */ /* 0x000fca0004000000 */
[----:B------:R-:W-:Y:S01]  /*a5b0*/  IMAD.IADD R68, R67, 0x1, R66 ;  /* 0x0000000143447824 */ /* 0x000fe200078e0242 */
[----:B------:R-:W-:Y:S01]  /*a5c0*/  LOP3.LUT P1, R67, R69, RZ, R44, 0xfa, !PT ;  /* 0x000000ff45437212 */ /* 0x000fe2000782fa2c */
[----:B------:R-:W-:-:S04]  /*a5d0*/  VIADD R44, R56, 0x4 ;  /* 0x00000004382c7836 */ /* 0x000fc80000000000 */
[----:B------:R-:W-:Y:S01]  /*a5e0*/  IMAD.MOV.U32 R65, RZ, RZ, R67 ;  /* 0x000000ffff417224 */ /* 0x000fe200078e0043 */
[----:B------:R-:W-:-:S13]  /*a5f0*/  ISETP.GT.AND P0, PT, R44, R59, PT ;  /* 0x0000003b2c00720c */ /* 0x000fda0003f04270 */
[----:B------:R-:W-:Y:S05]  /*a600*/  WARPSYNC.COLLECTIVE R60, `(.L_x_156) ;  /* 0x000000003c087348 */ /* 0x000fea0003c00000 */
[----:B------:R0:W1:Y:S02]  /*a610*/  SHFL.DOWN P5, R66, R65, R58, R59 ;  /* 0x0800003a41427389 */ /* 0x00006400000a003b */
[----:B01----:R-:W-:Y:S05]  /*a620*/  ENDCOLLECTIVE ;  /* 0x000000000000791b */ /* 0x003fea0003800000 */
.L_x_156:
[----:B------:R-:W-:Y:S01]  /*a630*/  IMAD.MOV.U32 R65, RZ, RZ, R68 ;  /* 0x000000ffff417224 */ /* 0x000fe200078e0044 */
[----:B------:R-:W-:-:S04]  /*a640*/  SEL R66, R66, RZ, !P0 ;  /* 0x000000ff42427207 */ /* 0x000fc80004000000 */
[----:B------:R-:W-:-:S13]  /*a650*/  LOP3.LUT P2, R45, R67, RZ, R66, 0xfa, !PT ;  /* 0x000000ff432d7212 */ /* 0x000fda000784fa42 */
[----:B------:R-:W-:Y:S05]  /*a660*/  WARPSYNC.COLLECTIVE R60, `(.L_x_157) ;  /* 0x000000003c087348 */ /* 0x000fea0003c00000 */
[----:B------:R0:W1:Y:S02]  /*a670*/  SHFL.DOWN P5, R66, R65, R58, R59 ;  /* 0x0800003a41427389 */ /* 0x00006400000a003b */
[----:B01----:R-:W-:Y:S05]  /*a680*/  ENDCOLLECTIVE ;  /* 0x000000000000791b */ /* 0x003fea0003800000 */
.L_x_157:
[----:B------:R-:W-:Y:S02]  /*a690*/  IMAD.MOV.U32 R65, RZ, RZ, R45 ;  /* 0x000000ffff417224 */ /* 0x000fe400078e002d */
[----:B------:R-:W-:Y:S02]  /*a6a0*/  IMAD.MOV.U32 R58, RZ, RZ, R66 ;  /* 0x000000ffff3a7224 */ /* 0x000fe400078e0042 */
[----:B------:R-:W-:-:S03]  /*a6b0*/  VIADD R66, R56, 0x8 ;  /* 0x0000000838427836 */ /* 0x000fc60000000000 */
[----:B------:R-:W-:Y:S01]  /*a6c0*/  SEL R44, R58, RZ, !P1 ;  /* 0x000000ff3a2c7207 */ /* 0x000fe20004800000 */
[----:B------:R-:W-:Y:S01]  /*a6d0*/  IMAD.MOV.U32 R58, RZ, RZ, 0x8 ;  /* 0x00000008ff3a7424 */ /* 0x000fe200078e00ff */
[----:B------:R-:W-:Y:S02]  /*a6e0*/  ISETP.GT.AND P1, PT, R66, R59, PT ;  /* 0x0000003b4200720c */ /* 0x000fe40003f24270 */
[----:B------:R-:W-:-:S11]  /*a6f0*/  SEL R67, R44, RZ, !P0 ;  /* 0x000000ff2c437207 */ /* 0x000fd60004000000 */
[----:B------:R-:W-:Y:S05]  /*a700*/  WARPSYNC.COLLECTIVE R60, `(.L_x_158) ;  /* 0x000000003c087348 */ /* 0x000fea0003c00000 */
[----:B------:R0:W1:Y:S02]  /*a710*/  SHFL.DOWN P5, R66, R65, R58, R59 ;  /* 0x0800003a41427389 */ /* 0x00006400000a003b */
[----:B01----:R-:W-:Y:S05]  /*a720*/  ENDCOLLECTIVE ;  /* 0x000000000000791b */ /* 0x003fea0003800000 */
.L_x_158:
[----:B------:R-:W-:-:S04]  /*a730*/  IMAD.IADD R44, R68, 0x1, R67 ;  /* 0x00000001442c7824 */ /* 0x000fc800078e0243 */
[----:B------:R-:W-:Y:S01]  /*a740*/  IMAD.MOV.U32 R65, RZ, RZ, R44 ;  /* 0x000000ffff417224 */ /* 0x000fe200078e002c */
[----:B------:R-:W-:-:S04]  /*a750*/  SEL R66, R66, RZ, !P1 ;  /* 0x000000ff42427207 */ /* 0x000fc80004800000 */
[----:B------:R-:W-:-:S13]  /*a760*/  LOP3.LUT P0, R67, R45, RZ, R66, 0xfa, !PT ;  /* 0x000000ff2d437212 */ /* 0x000fda000780fa42 */
[----:B------:R-:W-:Y:S05]  /*a770*/  WARPSYNC.COLLECTIVE R60, `(.L_x_159) ;  /* 0x000000003c087348 */ /* 0x000fea0003c00000 */
[----:B------:R0:W1:Y:S02]  /*a780*/  SHFL.DOWN P5, R66, R65, R58, R59 ;  /* 0x0800003a41427389 */ /* 0x00006400000a003b */
[----:B01----:R-:W-:Y:S05]  /*a790*/  ENDCOLLECTIVE ;  /* 0x000000000000791b */ /* 0x003fea0003800000 */
.L_x_159:
[----:B------:R-:W-:Y:S02]  /*a7a0*/  IMAD.MOV.U32 R65, RZ, RZ, R67 ;  /* 0x000000ffff417224 */ /* 0x000fe400078e0043 */
[----:B------:R-:W-:Y:S02]  /*a7b0*/  IMAD.MOV.U32 R58, RZ, RZ, 0x10 ;  /* 0x00000010ff3a7424 */ /* 0x000fe400078e00ff */
[----:B------:R-:W-:-:S07]  /*a7c0*/  IMAD.MOV.U32 R69, RZ, RZ, R66 ;  /* 0x000000ffff457224 */ /* 0x000fce00078e0042 */
[----:B------:R-:W-:Y:S05]  /*a7d0*/  WARPSYNC.COLLECTIVE R60, `(.L_x_160) ;  /* 0x000000003c087348 */ /* 0x000fea0003c00000 */
[----:B------:R0:W1:Y:S02]  /*a7e0*/  SHFL.DOWN P5, R66, R65, R58, R59 ;  /* 0x0800003a41427389 */ /* 0x00006400000a003b */
[----:B01----:R-:W-:Y:S05]  /*a7f0*/  ENDCOLLECTIVE ;  /* 0x000000000000791b */ /* 0x003fea0003800000 */
.L_x_160:
[----:B------:R-:W-:-:S04]  /*a800*/  SEL R69, R69, RZ, !P2 ;  /* 0x000000ff45457207 */ /* 0x000fc80005000000 */
[----:B------:R-:W-:-:S05]  /*a810*/  SEL R69, R69, RZ, !P1 ;  /* 0x000000ff45457207 */ /* 0x000fca0004800000 */
[----:B------:R-:W-:-:S04]  /*a820*/  IMAD.IADD R68, R44, 0x1, R69 ;  /* 0x000000012c447824 */ /* 0x000fc800078e0245 */
[----:B------:R-:W-:Y:S02]  /*a830*/  IMAD.MOV.U32 R65, RZ, RZ, R68 ;  /* 0x000000ffff417224 */ /* 0x000fe400078e0044 */
[----:B------:R-:W-:-:S07]  /*a840*/  IMAD.MOV.U32 R44, RZ, RZ, R66 ;  /* 0x000000ffff2c7224 */ /* 0x000fce00078e0042 */
[----:B------:R-:W-:Y:S05]  /*a850*/  WARPSYNC.COLLECTIVE R60, `(.L_x_161) ;  /* 0x000000003c087348 */ /* 0x000fea0003c00000 */
[----:B------:R0:W1:Y:S02]  /*a860*/  SHFL.DOWN P5, R66, R65, R58, R59 ;  /* 0x0800003a41427389 */ /* 0x00006400000a003b */
[----:B01----:R-:W-:Y:S05]  /*a870*/  ENDCOLLECTIVE ;  /* 0x000000000000791b */ /* 0x003fea0003800000 */
.L_x_161:
[----:B------:R-:W-:Y:S01]  /*a880*/  IMAD.MOV.U32 R69, RZ, RZ, R66 ;  /* 0x000000ffff457224 */ /* 0x000fe200078e0042 */
[----:B------:R-:W-:Y:S01]  /*a890*/  ISETP.NE.U32.AND P5, PT, R46, 0x65, PT ;  /* 0x000000652e00780c */ /* 0x000fe20003fa5070 */
[----:B------:R-:W-:-:S03]  /*a8a0*/  VIADD R66, R56, 0x10 ;  /* 0x0000001038427836 */ /* 0x000fc60000000000 */
[----:B------:R-:W-:Y:S02]  /*a8b0*/  SEL R69, R69, RZ, !P0 ;  /* 0x000000ff45457207 */ /* 0x000fe40004000000 */
[----:B------:R-:W-:Y:S02]  /*a8c0*/  ISETP.GT.AND P1, PT, R66, R59, PT ;  /* 0x0000003b4200720c */ /* 0x000fe40003f24270 */
[----:B------:R-:W-:Y:S02]  /*a8d0*/  ISETP.NE.AND.EX P5, PT, R47, RZ, PT, P5 ;  /* 0x000000ff2f00720c */ /* 0x000fe40003fa5350 */
[----:B------:R-:W-:Y:S02]  /*a8e0*/  SEL R69, R69, RZ, !P1 ;  /* 0x000000ff45457207 */ /* 0x000fe40004800000 */
[----:B------:R-:W-:Y:S02]  /*a8f0*/  ISETP.NE.AND P0, PT, R52, RZ, PT ;  /* 0x000000ff3400720c */ /* 0x000fe40003f05270 */
[----:B------:R-:W-:Y:S01]  /*a900*/  SEL R44, R44, RZ, !P1 ;  /* 0x000000ff2c2c7207 */ /* 0x000fe20004800000 */
[----:B------:R-:W-:-:S03]  /*a910*/  IMAD.IADD R69, R68, 0x1, R69 ;  /* 0x0000000144457824 */ /* 0x000fc600078e0245 */
[----:B------:R-:W-:Y:S02]  /*a920*/  LOP3.LUT R52, R67, R44, R52, 0xfe, !PT ;  /* 0x0000002c43347212 */ /* 0x000fe400078efe34 */
[----:B------:R-:W-:-:S07]  /*a930*/  SEL R69, R69, RZ, !P0 ;  /* 0x000000ff45457207 */ /* 0x000fce0004000000 */
[----:B------:R-:W-:Y:S05]  /*a940*/  WARPSYNC.COLLECTIVE R60, `(.L_x_162) ;  /* 0x000000003c087348 */ /* 0x000fea0003c00000 */
[----:B------:R-:W-:Y:S01]  /*a950*/  VOTE.ALL P5, P5 ;  /* 0x0000000000ff7806 */ /* 0x000fe200028a0000 */
[----:B------:R-:W-:-:S12]  /*a960*/  ENDCOLLECTIVE ;  /* 0x000000000000791b */ /* 0x000fd80003800000 */
.L_x_162:
[----:B------:R-:W-:Y:S01]  /*a970*/  IMAD.IADD R54, R69, 0x1, R54 ;  /* 0x0000000145367824 */ /* 0x000fe200078e0236 */
[----:B------:R-:W-:Y:S06]  /*a980*/  BRA `(.L_x_163) ;  /* 0xffffff8800e87947 */ /* 0x000fec000383ffff */
.L_x_120:
[----:B------:R-:W-:Y:S01]  /*a990*/  BSSY B0, `(.L_x_164) ;  /* 0x0000006000007945 */ /* 0x000fe20003800000 */
[----:B------:R-:W-:Y:S01]  /*a9a0*/  PLOP3.LUT P5, PT, P5, PT, PT, 0x8, 0x80 ;  /* 0x000000000080781c */ /* 0x000fe20002fae170 */
[----:B------:R-:W-:-:S12]  /*a9b0*/  IMAD.MOV.U32 R60, RZ, RZ, -0x1 ;  /* 0xffffffffff3c7424 */ /* 0x000fd800078e00ff */
[----:B------:R-:W-:Y:S05]  /*a9c0*/  WARPSYNC.COLLECTIVE R60, `(.L_x_165) ;  /* 0x000000003c087348 */ /* 0x000fea0003c00000 */
[----:B------:R-:W-:Y:S01]  /*a9d0*/  VOTE.ANY P5, P5 ;  /* 0x0000000000ff7806 */ /* 0x000fe200028a0100 */
[----:B------:R-:W-:-:S12]  /*a9e0*/  ENDCOLLECTIVE ;  /* 0x000000000000791b */ /* 0x000fd80003800000 */
.L_x_165:
[----:B------:R-:W-:Y:S05]  /*a9f0*/  BSYNC B0 ;  /* 0x0000000000007941 */ /* 0x000fea0003800000 */
.L_x_164:
[----:B------:R-:W-:Y:S05]  /*aa00*/  BRA `(.L_x_166) ;  /* 0xffffffd0008c7947 */ /* 0x000fea000383ffff */
.L_x_122:
[----:B------:R-:W-:Y:S01]  /*aa10*/  BSSY B0, `(.L_x_167) ;  /* 0x0000006000007945 */ /* 0x000fe20003800000 */
[----:B------:R-:W-:Y:S01]  /*aa20*/  PLOP3.LUT P5, PT, P5, PT, PT, 0x8, 0x80 ;  /* 0x000000000080781c */ /* 0x000fe20002fae170 */
[----:B------:R-:W-:-:S12]  /*aa30*/  IMAD.MOV.U32 R60, RZ, RZ, -0x1 ;  /* 0xffffffffff3c7424 */ /* 0x000fd800078e00ff */
[----:B------:R-:W-:Y:S05]  /*aa40*/  WARPSYNC.COLLECTIVE R60, `(.L_x_168) ;  /* 0x000000003c087348 */ /* 0x000fea0003c00000 */
[----:B------:R-:W-:Y:S01]  /*aa50*/  VOTE.ANY R60, PT, P5 ;  /* 0x00000000003c7806 */ /* 0x000fe200028e0100 */
[----:B------:R-:W-:Y:S06]  /*aa60*/  ENDCOLLECTIVE ;  /* 0x000000000000791b */ /* 0x000fec0003800000 */
.L_x_168:
[----:B------:R-:W-:Y:S05]  /*aa70*/  BSYNC B0 ;  /* 0x0000000000007941 */ /* 0x000fea0003800000 */
.L_x_167:
[----:B------:R-:W0:Y:S01]  /*aa80*/  S2R R40, SR_GEMASK ;  /* 0x0000000000287919 */ /* 0x000e220000003c00 */
[----:B------:R-:W-:Y:S02]  /*aa90*/  IMAD.MOV.U32 R65, RZ, RZ, R24 ;  /* 0x000000ffff417224 */ /* 0x000fe400078e0018 */
[----:B------:R-:W-:Y:S02]  /*aaa0*/  IMAD.MOV.U32 R58, RZ, RZ, 0x1 ;  /* 0x00000001ff3a7424 */ /* 0x000fe400078e00ff */
[C---:B------:R-:W-:Y:S02]  /*aab0*/  VIADD R44, R3.reuse, 0x4 ;  /* 0x00000004032c7836 */ /* 0x040fe40000000000 */
        /* <DEDUP_REMOVED lines=11> */
.L_x_169:
[----:B------:R-:W-:Y:S02]  /*ab70*/  IMAD.MOV.U32 R65, RZ, RZ, R25 ;  /* 0x000000ffff417224 */ /* 0x000fe400078e0019 */
[----:B------:R-:W-:-:S07]  /*ab80*/  IMAD.MOV.U32 R34, RZ, RZ, R66 ;  /* 0x000000ffff227224 */ /* 0x000fce00078e0042 */
[----:B------:R-:W-:Y:S05]  /*ab90*/  WARPSYNC.COLLECTIVE R60, `(.L_x_170) ;  /* 0x000000003c087348 */ /* 0x000fea0003c00000 */
[----:B------:R0:W1:Y:S02]  /*aba0*/  SHFL.DOWN P5, R66, R65, R58, R59 ;  /* 0x0800003a41427389 */ /* 0x00006400000a003b */
[----:B01----:R-:W-:Y:S05]  /*abb0*/  ENDCOLLECTIVE ;  /* 0x000000000000791b */ /* 0x003fea0003800000 */
.L_x_170:
[----:B------:R-:W-:Y:S01]  /*abc0*/  IMAD.MOV.U32 R58, RZ, RZ, 0x2 ;  /* 0x00000002ff3a7424 */ /* 0x000fe200078e00ff */
[----:B------:R-:W-:-:S04]  /*abd0*/  ISETP.NE.AND P5, PT, R24, RZ, PT ;  /* 0x000000ff1800720c */ /* 0x000fc80003fa5270 */
[----:B------:R-:W-:Y:S02]  /*abe0*/  SEL R66, R66, RZ, !P5 ;  /* 0x000000ff42427207 */ /* 0x000fe40006800000 */
[----:B------:R-:W-:-:S04]  /*abf0*/  ISETP.GE.AND P5, PT, R3, R59, PT ;  /* 0x0000003b0300720c */ /* 0x000fc80003fa6270 */
[----:B------:R-:W-:Y:S02]  /*ac00*/  SEL R41, R34, RZ, !P5 ;  /* 0x000000ff22297207 */ /* 0x000fe40006800000 */
[----:B------:R-:W-:Y:S02]  /*ac10*/  SEL R43, R66, RZ, !P5 ;  /* 0x000000ff422b7207 */ /* 0x000fe40006800000 */
[----:B------:R-:W-:Y:S01]  /*ac20*/  LOP3.LUT P6, R34, R41, RZ, R24, 0xfa, !PT ;  /* 0x000000ff29227212 */ /* 0x000fe200078cfa18 */
[----:B------:R-:W-:Y:S02]  /*ac30*/  VIADD R41, R3, 0x2 ;  /* 0x0000000203297836 */ /* 0x000fe40000000000 */
[----:B------:R-:W-:Y:S02]  /*ac40*/  IMAD.IADD R36, R25, 0x1, R43 ;  /* 0x0000000119247824 */ /* 0x000fe400078e022b */
[----:B------:R-:W-:-:S08]  /*ac50*/  IMAD.MOV.U32 R65, RZ, RZ, R34 ;  /* 0x000000ffff417224 */ /* 0x000fd000078e0022 */
[----:B------:R-:W-:Y:S05]  /*ac60*/  WARPSYNC.COLLECTIVE R60, `(.L_x_171) ;  /* 0x000000003c087348 */ /* 0x000fea0003c00000 */
[----:B------:R0:W1:Y:S02]  /*ac70*/  SHFL.DOWN P5, R66, R65, R58, R59 ;  /* 0x0800003a41427389 */ /* 0x00006400000a003b */
[----:B01----:R-:W-:Y:S05]  /*ac80*/  ENDCOLLECTIVE ;  /* 0x000000000000791b */ /* 0x003fea0003800000 */
.L_x_171:
[----:B------:R-:W-:Y:S02]  /*ac90*/  IMAD.MOV.U32 R65, RZ, RZ, R36 ;  /* 0x000000ffff417224 */ /* 0x000fe400078e0024 */
[----:B------:R-:W-:-:S07]  /*aca0*/  IMAD.MOV.U32 R25, RZ, RZ, R66 ;  /* 0x000000ffff197224 */ /* 0x000fce00078e0042 */
[----:B------:R-:W-:Y:S05]  /*acb0*/  WARPSYNC.COLLECTIVE R60, `(.L_x_172) ;  /* 0x000000003c087348 */ /* 0x000fea0003c00000 */
[----:B------:R0:W1:Y:S02]  /*acc0*/  SHFL.DOWN P5, R66, R65, R58, R59 ;  /* 0x0800003a41427389 */ /* 0x00006400000a003b */
[----:B01----:R-:W-:Y:S05]  /*acd0*/  ENDCOLLECTIVE ;  /* 0x000000000000791b */ /* 0x003fea0003800000 */
.L_x_172:
        /* <DEDUP_REMOVED lines=11> */
.L_x_173:
[----:B------:R-:W-:Y:S02]  /*ad90*/  IMAD.MOV.U32 R65, RZ, RZ, R46 ;  /* 0x000000ffff417224 */ /* 0x000fe400078e002e */
[----:B------:R-:W-:-:S07]  /*ada0*/  IMAD.MOV.U32 R25, RZ, RZ, R66 ;  /* 0x000000ffff197224 */ /* 0x000fce00078e0042 */
[----:B------:R-:W-:Y:S05]  /*adb0*/  WARPSYNC.COLLECTIVE R60, `(.L_x_174) ;  /* 0x000000003c087348 */ /* 0x000fea0003c00000 */
[----:B------:R0:W1:Y:S02]  /*adc0*/  SHFL.DOWN P5, R66, R65, R58, R59 ;  /* 0x0800003a41427389 */ /* 0x00006400000a003b */
[----:B01----:R-:W-:Y:S05]  /*add0*/  ENDCOLLECTIVE ;  /* 0x000000000000791b */ /* 0x003fea0003800000 */
.L_x_174:
        /* <DEDUP_REMOVED lines=8> */
[----:B------:R-:W0:Y:S07]  /*ae60*/  LDC.64 R42, c[0x0][0x3a0] ;  /* 0x0000e800ff2a7b82 */ /* 0x000e2e0000000a00 */
[----:B0-----:R-:W-:Y:S05]  /*ae70*/  WARPSYNC.COLLECTIVE R60, `(.L_x_175) ;  /* 0x000000003c087348 */ /* 0x001fea0003c00000 */
[----:B------:R1:W2:Y:S02]  /*ae80*/  SHFL.DOWN P5, R66, R65, R58, R59 ;  /* 0x0800003a41427389 */ /* 0x0002a400000a003b */
[----:B012---:R-:W-:Y:S05]  /*ae90*/  ENDCOLLECTIVE ;  /* 0x000000000000791b */ /* 0x007fea0003800000 */
.L_x_175:
[----:B------:R-:W-:Y:S02]  /*aea0*/  IMAD.MOV.U32 R65, RZ, RZ, R36 ;  /* 0x000000ffff417224 */ /* 0x000fe400078e0024 */
[----:B------:R-:W-:-:S07]  /*aeb0*/  IMAD.MOV.U32 R25, RZ, RZ, R66 ;  /* 0x000000ffff197224 */ /* 0x000fce00078e0042 */
[----:B------:R-:W-:Y:S05]  /*aec0*/  WARPSYNC.COLLECTIVE R60, `(.L_x_176) ;  /* 0x000000003c087348 */ /* 0x000fea0003c00000 */
[----:B------:R0:W1:Y:S02]  /*aed0*/  SHFL.DOWN P5, R66, R65, R58, R59 ;  /* 0x0800003a41427389 */ /* 0x00006400000a003b */
[----:B01----:R-:W-:Y:S05]  /*aee0*/  ENDCOLLECTIVE ;  /* 0x000000000000791b */ /* 0x003fea0003800000 */
.L_x_176:
[----:B------:R-:W-:Y:S01]  /*aef0*/  IMAD.MOV.U32 R58, RZ, RZ, 0x10 ;  /* 0x00000010ff3a7424 */ /* 0x000fe200078e00ff */
[----:B------:R-:W-:Y:S02]  /*af00*/  ISETP.GT.AND P5, PT, R48, R59, PT ;  /* 0x0000003b3000720c */ /* 0x000fe40003fa4270 */
[----:B------:R-:W-:Y:S02]  /*af10*/  SEL R66, R66, RZ, !P6 ;  /* 0x000000ff42427207 */ /* 0x000fe40007000000 */
[----:B------:R-:W-:Y:S02]  /*af20*/  SEL R25, R25, RZ, !P5 ;  /* 0x000000ff19197207 */ /* 0x000fe40006800000 */
[----:B------:R-:W-:Y:S02]  /*af30*/  SEL R45, R66, RZ, !P5 ;  /* 0x000000ff422d7207 */ /* 0x000fe40006800000 */
[----:B------:R-:W-:Y:S02]  /*af40*/  IADD3 R42, P5, PT, R42, 0x200, RZ ;  /* 0x000002002a2a7810 */ /* 0x000fe40007fbe0ff */
[----:B------:R-:W-:Y:S01]  /*af50*/  LOP3.LUT P6, R24, R34, RZ, R25, 0xfa, !PT ;  /* 0x000000ff22187212 */ /* 0x000fe200078cfa19 */
[----:B------:R-:W-:-:S02]  /*af60*/  IMAD.IADD R46, R36, 0x1, R45 ;  /* 0x00000001242e7824 */ /* 0x000fc400078e022d */
[----:B------:R-:W-:Y:S02]  /*af70*/  IMAD.X R43, RZ, RZ, R43, P5 ;  /* 0x000000ffff2b7224 */ /* 0x000fe400028e062b */
[----:B------:R-:W-:-:S08]  /*af80*/  IMAD.MOV.U32 R65, RZ, RZ, R24 ;  /* 0x000000ffff417224 */ /* 0x000fd000078e0018 */
[----:B------:R-:W-:Y:S05]  /*af90*/  WARPSYNC.COLLECTIVE R60, `(.L_x_177) ;  /* 0x000000003c087348 */ /* 0x000fea0003c00000 */
[----:B------:R0:W1:Y:S02]  /*afa0*/  SHFL.DOWN P5, R66, R65, R58, R59 ;  /* 0x0800003a41427389 */ /* 0x00006400000a003b */
[----:B01----:R-:W-:Y:S05]  /*afb0*/  ENDCOLLECTIVE ;  /* 0x000000000000791b */ /* 0x003fea0003800000 */
.L_x_177:
[----:B------:R-:W-:Y:S02]  /*afc0*/  IMAD.MOV.U32 R65, RZ, RZ, R46 ;  /* 0x000000ffff417224 */ /* 0x000fe400078e002e */
[----:B------:R-:W-:-:S07]  /*afd0*/  IMAD.MOV.U32 R25, RZ, RZ, R66 ;  /* 0x000000ffff197224 */ /* 0x000fce00078e0042 */
[----:B------:R-:W-:Y:S05]  /*afe0*/  WARPSYNC.COLLECTIVE R60, `(.L_x_178) ;  /* 0x000000003c087348 */ /* 0x000fea0003c00000 */
[----:B------:R0:W1:Y:S02]  /*aff0*/  SHFL.DOWN P5, R66, R65, R58, R59 ;  /* 0x0800003a41427389 */ /* 0x00006400000a003b */
[----:B01----:R-:W-:Y:S05]  /*b000*/  ENDCOLLECTIVE ;  /* 0x000000000000791b */ /* 0x003fea0003800000 */
.L_x_178:
[----:B------:R-:W-:Y:S02]  /*b010*/  SEL R66, R66, RZ, !P6 ;  /* 0x000000ff42427207 */ /* 0x000fe40007000000 */
[----:B------:R-:W-:-:S04]  /*b020*/  ISETP.GT.AND P5, PT, R50, R59, PT ;  /* 0x0000003b3200720c */ /* 0x000fc80003fa4270 */
[----:B------:R-:W-:Y:S02]  /*b030*/  SEL R25, R25, RZ, !P5 ;  /* 0x000000ff19197207 */ /* 0x000fe40006800000 */
[----:B------:R-:W-:Y:S02]  /*b040*/  SEL R45, R66, RZ, !P5 ;  /* 0x000000ff422d7207 */ /* 0x000fe40006800000 */
[----:B------:R-:W-:Y:S02]  /*b050*/  ISETP.NE.U32.AND P5, PT, R26, 0x65, PT ;  /* 0x000000651a00780c */ /* 0x000fe40003fa5070 */
[----:B------:R-:W-:Y:S01]  /*b060*/  LOP3.LUT R34, R25, R24, RZ, 0xfc, !PT ;  /* 0x0000001819227212 */ /* 0x000fe200078efcff */
[----:B------:R-:W-:Y:S01]  /*b070*/  IMAD.IADD R36, R46, 0x1, R45 ;  /* 0x000000012e247824 */ /* 0x000fe200078e022d */
[----:B------:R-:W-:-:S13]  /*b080*/  ISETP.NE.AND.EX P5, PT, R27, RZ, PT, P5 ;  /* 0x000000ff1b00720c */ /* 0x000fda0003fa5350 */
[----:B------:R-:W-:Y:S05]  /*b090*/  WARPSYNC.COLLECTIVE R60, `(.L_x_179) ;  /* 0x000000003c087348 */ /* 0x000fea0003c00000 */
[----:B------:R-:W-:Y:S01]  /*b0a0*/  VOTE.ALL P5, P5 ;  /* 0x0000000000ff7806 */ /* 0x000fe200028a0000 */
[----:B------:R-:W-:-:S12]  /*b0b0*/  ENDCOLLECTIVE ;  /* 0x000000000000791b */ /* 0x000fd80003800000 */
.L_x_179:
[----:B------:R-:W-:Y:S05]  /*b0c0*/  BRA `(.L_x_180) ;  /* 0xffffffcc00dc7947 */ /* 0x000fea000383ffff */
.L_x_124:
[----:B------:R-:W-:Y:S01]  /*b0d0*/  BSSY B0, `(.L_x_181) ;  /* 0x0000006000007945 */ /* 0x000fe20003800000 */
[----:B------:R-:W-:Y:S01]  /*b0e0*/  PLOP3.LUT P5, PT, P5, PT, PT, 0x8, 0x80 ;  /* 0x000000000080781c */ /* 0x000fe20002fae170 */
[----:B------:R-:W-:-:S12]  /*b0f0*/  IMAD.MOV.U32 R60, RZ, RZ, -0x1 ;  /* 0xffffffffff3c7424 */ /* 0x000fd800078e00ff */
[----:B------:R-:W-:Y:S05]  /*b100*/  WARPSYNC.COLLECTIVE R60, `(.L_x_182) ;  /* 0x000000003c087348 */ /* 0x000fea0003c00000 */
[----:B------:R-:W-:Y:S01]  /*b110*/  VOTE.ANY P5, P5 ;  /* 0x0000000000ff7806 */ /* 0x000fe200028a0100 */
[----:B------:R-:W-:-:S12]  /*b120*/  ENDCOLLECTIVE ;  /* 0x000000000000791b */ /* 0x000fd80003800000 */
.L_x_182:
[----:B------:R-:W-:Y:S05]  /*b130*/  BSYNC B0 ;  /* 0x0000000000007941 */ /* 0x000fea0003800000 */
.L_x_181:
[----:B------:R-:W-:Y:S05]  /*b140*/  BRA `(.L_x_183) ;  /* 0xffffffd000447947 */ /* 0x000fea000383ffff */
.L_x_126:
[----:B------:R-:W-:Y:S01]  /*b150*/  BSSY B0, `(.L_x_184) ;  /* 0x0000006000007945 */ /* 0x000fe20003800000 */
[----:B------:R-:W-:Y:S01]  /*b160*/  PLOP3.LUT P5, PT, P5, PT, PT, 0x8, 0x80 ;  /* 0x000000000080781c */ /* 0x000fe20002fae170 */
[----:B------:R-:W-:-:S12]  /*b170*/  IMAD.MOV.U32 R60, RZ, RZ, -0x1 ;  /* 0xffffffffff3c7424 */ /* 0x000fd800078e00ff */
[----:B------:R-:W-:Y:S05]  /*b180*/  WARPSYNC.COLLECTIVE R60, `(.L_x_185) ;  /* 0x000000003c087348 */ /* 0x000fea0003c00000 */
[----:B------:R-:W-:Y:S01]  /*b190*/  VOTE.ANY R60, PT, P5 ;  /* 0x00000000003c7806 */ /* 0x000fe200028e0100 */
[----:B------:R-:W-:Y:S06]  /*b1a0*/  ENDCOLLECTIVE ;  /* 0x000000000000791b */ /* 0x000fec0003800000 */
.L_x_185:
[----:B------:R-:W-:Y:S05]  /*b1b0*/  BSYNC B0 ;  /* 0x0000000000007941 */ /* 0x000fea0003800000 */
.L_x_184:
        /* <DEDUP_REMOVED lines=11> */
.L_x_186:
[----:B------:R-:W-:Y:S02]  /*b270*/  IMAD.MOV.U32 R65, RZ, RZ, R25 ;  /* 0x000000ffff417224 */ /* 0x000fe400078e0019 */
[----:B------:R-:W-:-:S07]  /*b280*/  IMAD.MOV.U32 R46, RZ, RZ, R66 ;  /* 0x000000ffff2e7224 */ /* 0x000fce00078e0042 */
[----:B------:R-:W-:Y:S05]  /*b290*/  WARPSYNC.COLLECTIVE R60, `(.L_x_187) ;  /* 0x000000003c087348 */ /* 0x000fea0003c00000 */
[----:B------:R0:W1:Y:S02]  /*b2a0*/  SHFL.DOWN P5, R66, R65, R58, R59 ;  /* 0x0800003a41427389 */ /* 0x00006400000a003b */
[----:B01----:R-:W-:Y:S05]  /*b2b0*/  ENDCOLLECTIVE ;  /* 0x000000000000791b */ /* 0x003fea0003800000 */
.L_x_187:
[----:B------:R-:W-:Y:S01]  /*b2c0*/  IMAD.MOV.U32 R58, RZ, RZ, 0x2 ;  /* 0x00000002ff3a7424 */ /* 0x000fe200078e00ff */
[----:B------:R-:W-:-:S04]  /*b2d0*/  ISETP.NE.AND P5, PT, R24, RZ, PT ;  /* 0x000000ff1800720c */ /* 0x000fc80003fa5270 */
[----:B------:R-:W-:Y:S02]  /*b2e0*/  SEL R66, R66, RZ, !P5 ;  /* 0x000000ff42427207 */ /* 0x000fe40006800000 */
        /* <DEDUP_REMOVED lines=9> */
.L_x_188:
[----:B------:R-:W-:Y:S02]  /*b380*/  IMAD.MOV.U32 R65, RZ, RZ, R52 ;  /* 0x000000ffff417224 */ /* 0x000fe400078e0034 */
[----:B------:R-:W-:-:S07]  /*b390*/  IMAD.MOV.U32 R25, RZ, RZ, R66 ;  /* 0x000000ffff197224 */ /* 0x000fce00078e0042 */
[----:B------:R-:W-:Y:S05]  /*b3a0*/  WARPSYNC.COLLECTIVE R60, `(.L_x_189) ;  /* 0x000000003c087348 */ /* 0x000fea0003c00000 */
[----:B------:R0:W1:Y:S02]  /*b3b0*/  SHFL.DOWN P5, R66, R65, R58, R59 ;  /* 0x0800003a41427389 */ /* 0x00006400000a003b */
[----:B01----:R-:W-:Y:S05]  /*b3c0*/  ENDCOLLECTIVE ;  /* 0x000000000000791b */ /* 0x003fea0003800000 */
.L_x_189:
        /* <DEDUP_REMOVED lines=11> */
.L_x_190:
[----:B------:R-:W-:Y:S02]  /*b480*/  IMAD.MOV.U32 R65, RZ, RZ, R54 ;  /* 0x000000ffff417224 */ /* 0x000fe400078e0036 */
[----:B------:R-:W-:-:S07]  /*b490*/  IMAD.MOV.U32 R25, RZ, RZ, R66 ;  /* 0x000000ffff197224 */ /* 0x000fce00078e0042 */
[----:B------:R-:W-:Y:S05]  /*b4a0*/  WARPSYNC.COLLECTIVE R60, `(.L_x_191) ;  /* 0x000000003c087348 */ /* 0x000fea0003c00000 */
[----:B------:R0:W1:Y:S02]  /*b4b0*/  SHFL.DOWN P5, R66, R65, R58, R59 ;  /* 0x0800003a41427389 */ /* 0x00006400000a003b */
[----:B01----:R-:W-:Y:S05]  /*b4c0*/  ENDCOLLECTIVE ;  /* 0x000000000000791b */ /* 0x003fea0003800000 */
.L_x_191:
        /* <DEDUP_REMOVED lines=11> */
.L_x_192:
[----:B------:R-:W-:Y:S02]  /*b580*/  IMAD.MOV.U32 R65, RZ, RZ, R52 ;  /* 0x000000ffff417224 */ /* 0x000fe400078e0034 */
[----:B------:R-:W-:-:S07]  /*b590*/  IMAD.MOV.U32 R25, RZ, RZ, R66 ;  /* 0x000000ffff197224 */ /* 0x000fce00078e0042 */
[----:B------:R-:W-:Y:S05]  /*b5a0*/  WARPSYNC.COLLECTIVE R60, `(.L_x_193) ;  /* 0x000000003c087348 */ /* 0x000fea0003c00000 */
[----:B------:R0:W1:Y:S02]  /*b5b0*/  SHFL.DOWN P5, R66, R65, R58, R59 ;  /* 0x0800003a41427389 */ /* 0x00006400000a003b */
[----:B01----:R-:W-:Y:S05]  /*b5c0*/  ENDCOLLECTIVE ;  /* 0x000000000000791b */ /* 0x003fea0003800000 */
.L_x_193:
        /* <DEDUP_REMOVED lines=11> */
.L_x_194:
[----:B------:R-:W-:Y:S02]  /*b680*/  IMAD.MOV.U32 R65, RZ, RZ, R24 ;  /* 0x000000ffff417224 */ /* 0x000fe400078e0018 */
[----:B------:R-:W-:-:S07]  /*b690*/  IMAD.MOV.U32 R47, RZ, RZ, R66 ;  /* 0x000000ffff2f7224 */ /* 0x000fce00078e0042 */
[----:B------:R-:W-:Y:S05]  /*b6a0*/  WARPSYNC.COLLECTIVE R60, `(.L_x_195) ;  /* 0x000000003c087348 */ /* 0x000fea0003c00000 */
[----:B------:R0:W1:Y:S02]  /*b6b0*/  SHFL.DOWN P5, R66, R65, R58, R59 ;  /* 0x0800003a41427389 */ /* 0x00006400000a003b */
[----:B01----:R-:W-:Y:S05]  /*b6c0*/  ENDCOLLECTIVE ;  /* 0x000000000000791b */ /* 0x003fea0003800000 */
.L_x_195:
[----:B------:R-:W-:Y:S02]  /*b6d0*/  SEL R66, R66, RZ, !P6 ;  /* 0x000000ff42427207 */ /* 0x000fe40007000000 */
[----:B------:R-:W-:-:S04]  /*b6e0*/  ISETP.GT.AND P5, PT, R50, R59, PT ;  /* 0x0000003b3200720c */ /* 0x000fc80003fa4270 */
[----:B------:R-:W-:Y:S02]  /*b6f0*/  SEL R49, R66, RZ, !P5 ;  /* 0x000000ff42317207 */ /* 0x000fe40006800000 */
[----:B------:R-:W-:Y:S02]  /*b700*/  SEL R47, R47, RZ, !P5 ;  /* 0x000000ff2f2f7207 */ /* 0x000fe40006800000 */
[----:B------:R-:W-:Y:S01]  /*b710*/  ISETP.NE.AND P5, PT, R34, RZ, PT ;  /* 0x000000ff2200720c */ /* 0x000fe20003fa5270 */
[----:B------:R-:W-:Y:S01]  /*b720*/  IMAD.IADD R49, R24, 0x1, R49 ;  /* 0x0000000118317824 */ /* 0x000fe200078e0231 */
[----:B------:R-:W-:-:S04]  /*b730*/  LOP3.LUT R34, R25, R47, R34, 0xfe, !PT ;  /* 0x0000002f19227212 */ /* 0x000fc800078efe22 */
[----:B------:R-:W-:Y:S02]  /*b740*/  SEL R49, R49, RZ, !P5 ;  /* 0x000000ff31317207 */ /* 0x000fe40006800000 */
[----:B------:R-:W-:-:S03]  /*b750*/  ISETP.NE.U32.AND P5, PT, R26, 0x65, PT ;  /* 0x000000651a00780c */ /* 0x000fc60003fa5070 */
[----:B------:R-:W-:Y:S01]  /*b760*/  IMAD.IADD R36, R49, 0x1, R36 ;  /* 0x0000000131247824 */ /* 0x000fe200078e0224 */
[----:B------:R-:W-:-:S13]  /*b770*/  ISETP.NE.AND.EX P5, PT, R27, RZ, PT, P5 ;  /* 0x000000ff1b00720c */ /* 0x000fda0003fa5350 */
[----:B------:R-:W-:Y:S05]  /*b780*/  WARPSYNC.COLLECTIVE R60, `(.L_x_196) ;  /* 0x000000003c087348 */ /* 0x000fea0003c00000 */
[----:B------:R-:W-:Y:S01]  /*b790*/  VOTE.ALL P5, P5 ;  /* 0x0000000000ff7806 */ /* 0x000fe200028a0000 */
[----:B------:R-:W-:-:S12]  /*b7a0*/  ENDCOLLECTIVE ;  /* 0x000000000000791b */ /* 0x000fd80003800000 */
.L_x_196:
[----:B------:R-:W-:Y:S05]  /*b7b0*/  BRA `(.L_x_197) ;  /* 0xffffffcc00947947 */ /* 0x000fea000383ffff */
.L_x_198:
        /* <DEDUP_REMOVED lines=12> */
.L_x_1008:


//--------------------- .text._ZN3cub18CUB_300001_SM_10006detail11scan_by_key25DeviceScanByKeyInitKernelINS0_24ReduceByKeyScanTileStateIiiLb1EEEPijEEvT_T0_PN4cuda3std3__415iterator_traitsIS8_vE10value_typeET1_i --------------------------
	.section	.text._ZN3cub18CUB_300001_SM_10006detail11scan_by_key25DeviceScanByKeyInitKernelINS0_24ReduceByKeyScanTileStateIiiLb1EEEPijEEvT_T0_PN4cuda3std3__415iterator_traitsIS8_vE10value_typeET1_i,"ax",@progbits
	.align	128
        .global         _ZN3cub18CUB_300001_SM_10006detail11scan_by_key25DeviceScanByKeyInitKernelINS0_24ReduceByKeyScanTileStateIiiLb1EEEPijEEvT_T0_PN4cuda3std3__415iterator_traitsIS8_vE10value_typeET1_i
        .type           _ZN3cub18CUB_300001_SM_10006detail11scan_by_key25DeviceScanByKeyInitKernelINS0_24ReduceByKeyScanTileStateIiiLb1EEEPijEEvT_T0_PN4cuda3std3__415iterator_traitsIS8_vE10value_typeET1_i,@function
        .size           _ZN3cub18CUB_300001_SM_10006detail11scan_by_key25DeviceScanByKeyInitKernelINS0_24ReduceByKeyScanTileStateIiiLb1EEEPijEEvT_T0_PN4cuda3std3__415iterator_traitsIS8_vE10value_typeET1_i,(.L_x_1009 - _ZN3cub18CUB_300001_SM_10006detail11scan_by_key25DeviceScanByKeyInitKernelINS0_24ReduceByKeyScanTileStateIiiLb1EEEPijEEvT_T0_PN4cuda3std3__415iterator_traitsIS8_vE10value_typeET1_i)
        .other          _ZN3cub18CUB_300001_SM_10006detail11scan_by_key25DeviceScanByKeyInitKernelINS0_24ReduceByKeyScanTileStateIiiLb1EEEPijEEvT_T0_PN4cuda3std3__415iterator_traitsIS8_vE10value_typeET1_i,@"STO_CUDA_ENTRY STV_DEFAULT"
_ZN3cub18CUB_300001_SM_10006detail11scan_by_key25DeviceScanByKeyInitKernelINS0_24ReduceByKeyScanTileStateIiiLb1EEEPijEEvT_T0_PN4cuda3std3__415iterator_traitsIS8_vE10value_typeET1_i:
.text._ZN3cub18CUB_300001_SM_10006detail11scan_by_key25DeviceScanByKeyInitKernelINS0_24ReduceByKeyScanTileStateIiiLb1EEEPijEEvT_T0_PN4cuda3std3__415iterator_traitsIS8_vE10value_typeET1_i:
        /* <DEDUP_REMOVED lines=14> */
[----:B------:R-:W-:Y:S02]  /*00e0*/  @!P1 MOV R6, 0x63 ;  /* 0x0000006300069802 */ /* 0x000fe40000000f00 */
[----:B------:R-:W-:-:S04]  /*00f0*/  @!P1 MOV R7, 0x0 ;  /* 0x0000000000079802 */ /* 0x000fc80000000f00 */
[----:B------:R-:W2:Y:S01]  /*0100*/  @!P1 LDC.64 R2, c[0x0][0x380] ;  /* 0x0000e000ff029b82 */ /* 0x000ea20000000a00 */
[----:B-1----:R-:W-:-:S04]  /*0110*/  @!P0 IMAD.WIDE.U32 R8, R0, 0x10, R8 ;  /* 0x0000001000088825 */ /* 0x002fc800078e0008 */
[----:B--2---:R-:W-:-:S05]  /*0120*/  @!P1 IMAD.WIDE R2, R11, 0x10, R2 ;  /* 0x000000100b029825 */ /* 0x004fca00078e0202 */
[----:B0-----:R0:W-:Y:S04]  /*0130*/  @!P1 STG.E.128 desc[UR4][R2.64+0x200], R4 ;  /* 0x0002000402009986 */ /* 0x0011e8000c101d04 */
[----:B------:R0:W-:Y:S01]  /*0140*/  @!P0 STG.E.128 desc[UR4][R8.64], RZ ;  /* 0x000000ff08008986 */ /* 0x0001e2000c101d04 */
[----:B------:R-:W-:Y:S05]  /*0150*/  @P2 EXIT ;  /* 0x000000000000294d */ /* 0x000fea0003800000 */
[----:B------:R-:W1:Y:S08]  /*0160*/  LDC R0, c[0x0][0x398] ;  /* 0x0000e600ff007b82 */ /* 0x000e700000000800 */
[----:B0-----:R-:W0:Y:S01]  /*0170*/  LDC.64 R2, c[0x0][0x388] ;  /* 0x0000e200ff027b82 */ /* 0x001e220000000a00 */
[----:B-1----:R-:W-:-:S04]  /*0180*/  IMAD R5, R11, R0, -0x1 ;  /* 0xffffffff0b057424 */ /* 0x002fc800078e0200 */
[----:B0-----:R-:W-:-:S03]  /*0190*/  IMAD.WIDE.U32 R2, R5, 0x4, R2 ;  /* 0x0000000405027825 */ /* 0x001fc600078e0002 */
[----:B------:R-:W0:Y:S03]  /*01a0*/  LDC.64 R4, c[0x0][0x390] ;  /* 0x0000e400ff047b82 */ /* 0x000e260000000a00 */
[----:B------:R-:W2:Y:S01]  /*01b0*/  LDG.E R3, desc[UR4][R2.64] ;  /* 0x0000000402037981 */ /* 0x000ea2000c1e1900 */
[----:B0-----:R-:W-:-:S05]  /*01c0*/  IMAD.WIDE.U32 R4, R11, 0x4, R4 ;  /* 0x000000040b047825 */ /* 0x001fca00078e0004 */
[----:B--2---:R-:W-:Y:S01]  /*01d0*/  STG.E desc[UR4][R4.64], R3 ;  /* 0x0000000304007986 */ /* 0x004fe2000c101904 */
[----:B------:R-:W-:Y:S05]  /*01e0*/  EXIT ;  /* 0x000000000000794d */ /* 0x000fea0003800000 */
.L_x_199:
        /* <DEDUP_REMOVED lines=9> */
.L_x_1009:


//--------------------- .text._ZN3cub18CUB_300001_SM_10006detail11scan_by_key21DeviceScanByKeyKernelINS2_10policy_hubIPiffN4cuda3std3__44plusIvEEE10Policy1000ES5_PfSD_NS0_24ReduceByKeyScanTileStateIfiLb1EEENS8_8equal_toIvEESA_NS0_8NullTypeEmfiEEvT0_PT9_T1_T2_T3_iT4_T5_T6_T7_ --------------------------
	.section	.text._ZN3cub18CUB_300001_SM_10006detail11scan_by_key21DeviceScanByKeyKernelINS2_10policy_hubIPiffN4cuda3std3__44plusIvEEE10Policy1000ES5_PfSD_NS0_24ReduceByKeyScanTileStateIfiLb1EEENS8_8equal_toIvEESA_NS0_8NullTypeEmfiEEvT0_PT9_T1_T2_T3_iT4_T5_T6_T7_,"ax",@progbits
	.align	128
        .global         _ZN3cub18CUB_300001_SM_10006detail11scan_by_key21DeviceScanByKeyKernelINS2_10policy_hubIPiffN4cuda3std3__44plusIvEEE10Policy1000ES5_PfSD_NS0_24ReduceByKeyScanTileStateIfiLb1EEENS8_8equal_toIvEESA_NS0_8NullTypeEmfiEEvT0_PT9_T1_T2_T3_iT4_T5_T6_T7_
        .type           _ZN3cub18CUB_300001_SM_10006detail11scan_by_key21DeviceScanByKeyKernelINS2_10policy_hubIPiffN4cuda3std3__44plusIvEEE10Policy1000ES5_PfSD_NS0_24ReduceByKeyScanTileStateIfiLb1EEENS8_8equal_toIvEESA_NS0_8NullTypeEmfiEEvT0_PT9_T1_T2_T3_iT4_T5_T6_T7_,@function
        .size           _ZN3cub18CUB_300001_SM_10006detail11scan_by_key21DeviceScanByKeyKernelINS2_10policy_hubIPiffN4cuda3std3__44plusIvEEE10Policy1000ES5_PfSD_NS0_24ReduceByKeyScanTileStateIfiLb1EEENS8_8equal_toIvEESA_NS0_8NullTypeEmfiEEvT0_PT9_T1_T2_T3_iT4_T5_T6_T7_,(.L_x_1010 - _ZN3cub18CUB_300001_SM_10006detail11scan_by_key21DeviceScanByKeyKernelINS2_10policy_hubIPiffN4cuda3std3__44plusIvEEE10Policy1000ES5_PfSD_NS0_24ReduceByKeyScanTileStateIfiLb1EEENS8_8equal_toIvEESA_NS0_8NullTypeEmfiEEvT0_PT9_T1_T2_T3_iT4_T5_T6_T7_)
        .other          _ZN3cub18CUB_300001_SM_10006detail11scan_by_key21DeviceScanByKeyKernelINS2_10policy_hubIPiffN4cuda3std3__44plusIvEEE10Policy1000ES5_PfSD_NS0_24ReduceByKeyScanTileStateIfiLb1EEENS8_8equal_toIvEESA_NS0_8NullTypeEmfiEEvT0_PT9_T1_T2_T3_iT4_T5_T6_T7_,@"STO_CUDA_ENTRY STV_DEFAULT"
_ZN3cub18CUB_300001_SM_10006detail11scan_by_key21DeviceScanByKeyKernelINS2_10policy_hubIPiffN4cuda3std3__44plusIvEEE10Policy1000ES5_PfSD_NS0_24ReduceByKeyScanTileStateIfiLb1EEENS8_8equal_toIvEESA_NS0_8NullTypeEmfiEEvT0_PT9_T1_T2_T3_iT4_T5_T6_T7_:
.text._ZN3cub18CUB_300001_SM_10006detail11scan_by_key21DeviceScanByKeyKernelINS2_10policy_hubIPiffN4cuda3std3__44plusIvEEE10Policy1000ES5_PfSD_NS0_24ReduceByKeyScanTileStateIfiLb1EEENS8_8equal_toIvEESA_NS0_8NullTypeEmfiEEvT0_PT9_T1_T2_T3_iT4_T5_T6_T7_:
        /* <DEDUP_REMOVED lines=12> */
[----:B------:R-:W2:Y:S01]  /*00c0*/  LDCU.64 UR6, c[0x0][0x390] ;  /* 0x00007200ff0677ac */ /* 0x000ea20008000a00 */
[C---:B0-----:R-:W-:Y:S02]  /*00d0*/  LOP3.LUT R2, R61.reuse, 0x1f, RZ, 0xc0, !PT ;  /* 0x0000001f3d027812 */ /* 0x041fe400078ec0ff */
[----:B------:R-:W-:-:S05]  /*00e0*/  LOP3.LUT R3, R61, 0x3e0, RZ, 0xc0, !PT ;  /* 0x000003e03d037812 */ /* 0x000fca00078ec0ff */
[----:B------:R-:W-:Y:S02]  /*00f0*/  IMAD R2, R3, 0x14, R2 ;  /* 0x0000001403027824 */ /* 0x000fe400078e0202 */
[----:B------:R-:W-:Y:S02]  /*0100*/  IMAD.MOV.U32 R3, RZ, RZ, RZ ;  /* 0x000000ffff037224 */ /* 0x000fe400078e00ff */
[----:B------:R-:W-:-:S04]  /*0110*/  IMAD.WIDE.U32 R2, R60, 0x1180, R2 ;  /* 0x000011803c027825 */ /* 0x000fc800078e0002 */
[C---:B------:R-:W-:Y:S01]  /*0120*/  IMAD.SHL.U32 R7, R2.reuse, 0x4, RZ ;  /* 0x0000000402077824 */ /* 0x040fe200078e00ff */
[----:B------:R-:W-:-:S04]  /*0130*/  SHF.L.U64.HI R3, R2, 0x2, R3 ;  /* 0x0000000202037819 */ /* 0x000fc80000010203 */
[----:B-1----:R-:W-:-:S04]  /*0140*/  IADD3 R4, P0, PT, R7, UR4, RZ ;  /* 0x0000000407047c10 */ /* 0x002fc8000ff1e0ff */
[----:B------:R-:W-:-:S05]  /*0150*/  IADD3.X R5, PT, PT, R3, UR5, RZ, P0, !PT ;  /* 0x0000000503057c10 */ /* 0x000fca00087fe4ff */
[----:B------:R-:W3:Y:S04]  /*0160*/  LD.E.STRONG.SM R0, desc[UR8][R4.64] ;  /* 0x0000000804007980 */ /* 0x000ee8000c10b900 */
        /* <DEDUP_REMOVED lines=21> */
[----:B------:R-:W-:Y:S01]  /*02c0*/  UMOV UR4, 0x400 ;  /* 0x0000040000047882 */ /* 0x000fe20000000000 */
[----:B------:R-:W1:Y:S01]  /*02d0*/  S2R R2, SR_LANEID ;  /* 0x0000000000027919 */ /* 0x000e620000000000 */
[----:B--2---:R-:W-:-:S04]  /*02e0*/  IADD3 R4, P0, PT, R7, UR6, RZ ;  /* 0x0000000607047c10 */ /* 0x004fc8000ff1e0ff */
[----:B------:R-:W-:Y:S01]  /*02f0*/  IADD3.X R5, PT, PT, R3, UR7, RZ, P0, !PT ;  /* 0x0000000703057c10 */ /* 0x000fe200087fe4ff */
[----:B0-----:R-:W-:Y:S01]  /*0300*/  ULEA UR4, UR5, UR4, 0x18 ;  /* 0x0000000405047291 */ /* 0x001fe2000f8ec0ff */
[----:B-1----:R-:W-:-:S05]  /*0310*/  IMAD R57, R62, 0x280, R2 ;  /* 0x000002803e397824 */ /* 0x002fca00078e0202 */
[----:B------:R-:W-:-:S05]  /*0320*/  LEA R57, R57, UR4, 0x2 ;  /* 0x0000000439397c11 */ /* 0x000fca000f8e10ff */
[----:B------:R-:W-:Y:S01]  /*0330*/  IMAD R3, R2, 0x4c, R57 ;  /* 0x0000004c02037824 */ /* 0x000fe200078e0239 */
[----:B---3--:R0:W-:Y:S04]  /*0340*/  STS [R57], R0 ;  /* 0x0000000039007388 */ /* 0x0081e80000000800 */
        /* <DEDUP_REMOVED lines=18> */
[----:B------:R5:W-:Y:S01]  /*0470*/  STS [R57+0x980], R52 ;  /* 0x0009803439007388 */ /* 0x000be20000000800 */
[----:B------:R-:W-:-:S03]  /*0480*/  NOP ;  /* 0x0000000000007918 */ /* 0x000fc60000000000 */
[----:B------:R-:W5:Y:S04]  /*0490*/  LDS.128 R40, [R3] ;  /* 0x0000000003287984 */ /* 0x000f680000000c00 */
[----:B------:R-:W5:Y:S04]  /*04a0*/  LDS.128 R36, [R3+0x10] ;  /* 0x0000100003247984 */ /* 0x000f680000000c00 */
[----:B------:R-:W5:Y:S04]  /*04b0*/  LDS.128 R32, [R3+0x20] ;  /* 0x0000200003207984 */ /* 0x000f680000000c00 */
[----:B------:R-:W5:Y:S04]  /*04c0*/  LDS.128 R28, [R3+0x30] ;  /* 0x00003000031c7984 */ /* 0x000f680000000c00 */
[----:B------:R-:W5:Y:S01]  /*04d0*/  LDS.128 R24, [R3+0x40] ;  /* 0x0000400003187984 */ /* 0x000f620000000c00 */
        /* <DEDUP_REMOVED lines=25> */
[----:B--2---:R1:W-:Y:S01]  /*0670*/  STS [R57+0x100], R8 ;  /* 0x0001000839007388 */ /* 0x0043e20000000800 */
[----:B0-----:R-:W-:-:S03]  /*0680*/  IMAD.MOV.U32 R0, RZ, RZ, R60 ;  /* 0x000000ffff007224 */ /* 0x001fc600078e003c */
        /* <DEDUP_REMOVED lines=18> */
[----:B------:R1:W0:Y:S04]  /*07b0*/  LDS.128 R20, [R3] ;  /* 0x0000000003147984 */ /* 0x0002280000000c00 */
[----:B------:R1:W2:Y:S04]  /*07c0*/  LDS.128 R16, [R3+0x10] ;  /* 0x0000100003107984 */ /* 0x0002a80000000c00 */
[----:B------:R1:W3:Y:S04]  /*07d0*/  LDS.128 R12, [R3+0x20] ;  /* 0x00002000030c7984 */ /* 0x0002e80000000c00 */
[----:B------:R1:W4:Y:S04]  /*07e0*/  LDS.128 R8, [R3+0x30] ;  /* 0x0000300003087984 */ /* 0x0003280000000c00 */
[----:B------:R1:W0:Y:S01]  /*07f0*/  LDS.128 R4, [R3+0x40] ;  /* 0x0000400003047984 */ /* 0x0002220000000c00 */
[----:B------:R-:W-:Y:S06]  /*0800*/  BAR.SYNC.DEFER_BLOCKING 0x0 ;  /* 0x0000000000007b1d */ /* 0x000fec0000010000 */
[----:B------:R-:W-:Y:S05]  /*0810*/  @P0 BRA `(.L_x_202) ;  /* 0x0000001000500947 */ /* 0x000fea0003800000 */
[----:B------:R-:W-:Y:S01]  /*0820*/  ISETP.NE.AND P5, PT, R41, R42, PT ;  /* 0x0000002a2900720c */ /* 0x000fe20003fa5270 */
[----:B01----:R-:W-:Y:S01]  /*0830*/  FADD R46, R20, R21 ;  /* 0x00000015142e7221 */ /* 0x003fe20000000000 */
[C---:B------:R-:W-:Y:S02]  /*0840*/  LEA R44, R61.reuse, UR4, 0x2 ;  /* 0x000000043d2c7c11 */ /* 0x040fe4000f8e10ff */
[----:B------:R-:W-:Y:S02]  /*0850*/  ISETP.NE.OR P0, PT, R40, R41, P5 ;  /* 0x000000292800720c */ /* 0x000fe40002f05670 */
[----:B------:R-:W-:Y:S01]  /*0860*/  ISETP.NE.AND P1, PT, R61, RZ, PT ;  /* 0x000000ff3d00720c */ /* 0x000fe20003f25270 */
[----:B------:R-:W-:Y:S01]  /*0870*/  STS [R44+0x3fc], R27 ;  /* 0x0003fc1b2c007388 */ /* 0x000fe20000000800 */
[----:B------:R-:W-:Y:S01]  /*0880*/  BAR.SYNC.DEFER_BLOCKING 0x0 ;  /* 0x0000000000007b1d */ /* 0x000fe20000010000 */
[----:B------:R-:W-:Y:S02]  /*0890*/  ISETP.NE.OR P0, PT, R42, R43, P0 ;  /* 0x0000002b2a00720c */ /* 0x000fe40000705670 */
[----:B------:R-:W-:-:S02]  /*08a0*/  ISETP.NE.AND P2, PT, R40, R41, PT ;  /* 0x000000292800720c */ /* 0x000fc40003f45270 */
[----:B------:R-:W-:Y:S02]  /*08b0*/  ISETP.NE.OR P0, PT, R43, R36, P0 ;  /* 0x000000242b00720c */ /* 0x000fe40000705670 */
[----:B------:R-:W-:Y:S02]  /*08c0*/  FSEL R41, R21, R46, P2 ;  /* 0x0000002e15297208 */ /* 0x000fe40001000000 */
[----:B------:R-:W-:Y:S02]  /*08d0*/  ISETP.NE.OR P0, PT, R36, R37, P0 ;  /* 0x000000252400720c */ /* 0x000fe40000705670 */
[----:B------:R-:W-:Y:S01]  /*08e0*/  LOP3.LUT R0, R0, 0xffffefff, RZ, 0xc0, !PT ;  /* 0xffffefff00007812 */ /* 0x000fe200078ec0ff */
[----:B------:R-:W-:Y:S01]  /*08f0*/  FADD R41, R22, R41 ;  /* 0x0000002916297221 */ /* 0x000fe20000000000 */
[----:B------:R-:W-:Y:S02]  /*0900*/  ISETP.NE.OR P0, PT, R37, R38, P0 ;  /* 0x000000262500720c */ /* 0x000fe40000705670 */
[----:B------:R-:W-:-:S02]  /*0910*/  ISETP.NE.AND P4, PT, R30, R31, PT ;  /* 0x0000001f1e00720c */ /* 0x000fc40003f85270 */
[----:B------:R-:W-:Y:S02]  /*0920*/  ISETP.NE.OR P0, PT, R38, R39, P0 ;  /* 0x000000272600720c */ /* 0x000fe40000705670 */
[----:B------:R-:W-:Y:S02]  /*0930*/  @P2 LOP3.LUT R0, R0, 0x1000, RZ, 0xfc, !PT ;  /* 0x0000100000002812 */ /* 0x000fe400078efcff */
[----:B------:R-:W-:Y:S02]  /*0940*/  ISETP.NE.OR P0, PT, R39, R32, P0 ;  /* 0x000000202700720c */ /* 0x000fe40000705670 */
[----:B------:R-:W-:Y:S01]  /*0950*/  ISETP.NE.AND P2, PT, R42, R43, PT ;  /* 0x0000002b2a00720c */ /* 0x000fe20003f45270 */
[----:B------:R0:W1:Y:S01]  /*0960*/  @P1 LDS R3, [R44+0x3f8] ;  /* 0x0003f8002c031984 */ /* 0x0000620000000800 */
[----:B------:R-:W-:Y:S02]  /*0970*/  ISETP.NE.OR P0, PT, R32, R33, P0 ;  /* 0x000000212000720c */ /* 0x000fe40000705670 */
[----:B------:R-:W-:-:S02]  /*0980*/  FSEL R46, R22, R41, P5 ;  /* 0x00000029162e7208 */ /* 0x000fc40002800000 */
[----:B------:R-:W-:Y:S02]  /*0990*/  ISETP.NE.OR P0, PT, R33, R34, P0 ;  /* 0x000000222100720c */ /* 0x000fe40000705670 */
[----:B------:R-:W-:Y:S01]  /*09a0*/  LOP3.LUT R0, R0, 0xfffff7ff, RZ, 0xc0, !PT ;  /* 0xfffff7ff00007812 */ /* 0x000fe200078ec0ff */
[----:B------:R-:W-:Y:S01]  /*09b0*/  FADD R46, R23, R46 ;  /* 0x0000002e172e7221 */ /* 0x000fe20000000000 */
[----:B------:R-:W-:Y:S02]  /*09c0*/  ISETP.NE.OR P0, PT, R34, R35, P0 ;  /* 0x000000232200720c */ /* 0x000fe40000705670 */
[----:B------:R-:W-:Y:S02]  /*09d0*/  ISETP.NE.AND P3, PT, R31, R24, PT ;  /* 0x000000181f00720c */ /* 0x000fe40003f65270 */
[----:B------:R-:W-:Y:S02]  /*09e0*/  ISETP.NE.OR P0, PT, R35, R28, P0 ;  /* 0x0000001c2300720c */ /* 0x000fe40000705670 */
[----:B------:R-:W-:-:S02]  /*09f0*/  @P2 LOP3.LUT R0, R0, 0x800, RZ, 0xfc, !PT ;  /* 0x0000080000002812 */ /* 0x000fc400078efcff */
[----:B------:R-:W-:Y:S02]  /*0a00*/  ISETP.NE.OR P0, PT, R28, R29, P0 ;  /* 0x0000001d1c00720c */ /* 0x000fe40000705670 */
[----:B------:R-:W-:Y:S02]  /*0a10*/  FSEL R41, R23, R46, P2 ;  /* 0x0000002e17297208 */ /* 0x000fe40001000000 */
[----:B------:R-:W-:Y:S02]  /*0a20*/  ISETP.NE.OR P0, PT, R29, R30, P0 ;  /* 0x0000001e1d00720c */ /* 0x000fe40000705670 */
[----:B------:R-:W-:Y:S01]  /*0a30*/  ISETP.NE.AND P2, PT, R43, R36, PT ;  /* 0x000000242b00720c */ /* 0x000fe20003f45270 */
[----:B--2---:R-:W-:Y:S01]  /*0a40*/  FADD R41, R16, R41 ;  /* 0x0000002910297221 */ /* 0x004fe20000000000 */
[----:B------:R-:W-:Y:S02]  /*0a50*/  ISETP.NE.OR P0, PT, R30, R31, P0 ;  /* 0x0000001f1e00720c */ /* 0x000fe40000705670 */
[----:B------:R-:W-:-:S02]  /*0a60*/  LOP3.LUT R0, R0, 0xfffffbff, RZ, 0xc0, !PT ;  /* 0xfffffbff00007812 */ /* 0x000fc400078ec0ff */
[----:B------:R-:W-:Y:S02]  /*0a70*/  ISETP.NE.OR P0, PT, R31, R24, P0 ;  /* 0x000000181f00720c */ /* 0x000fe40000705670 */
[----:B------:R-:W-:Y:S02]  /*0a80*/  FSEL R42, R16, R41, P2 ;  /* 0x00000029102a7208 */ /* 0x000fe40001000000 */
[----:B------:R-:W-:Y:S02]  /*0a90*/  ISETP.NE.OR P0, PT, R24, R25, P0 ;  /* 0x000000191800720c */ /* 0x000fe40000705670 */
[----:B0-----:R-:W-:Y:S01]  /*0aa0*/  P2R R44, PR, RZ, 0x20 ;  /* 0x00000020ff2c7803 */ /* 0x001fe20000000000 */
[----:B------:R-:W-:Y:S01]  /*0ab0*/  FADD R42, R17, R42 ;  /* 0x0000002a112a7221 */ /* 0x000fe20000000000 */
[----:B------:R-:W-:Y:S02]  /*0ac0*/  ISETP.NE.OR P0, PT, R25, R26, P0 ;  /* 0x0000001a1900720c */ /* 0x000fe40000705670 */
[----:B------:R-:W-:-:S02]  /*0ad0*/  @P2 LOP3.LUT R0, R0, 0x400, RZ, 0xfc, !PT ;  /* 0x0000040000002812 */ /* 0x000fc400078efcff */
[----:B------:R-:W-:Y:S02]  /*0ae0*/  ISETP.NE.OR P0, PT, R26, R27, P0 ;  /* 0x0000001b1a00720c */ /* 0x000fe40000705670 */
[----:B------:R-:W-:Y:S02]  /*0af0*/  ISETP.NE.AND P2, PT, R36, R37, PT ;  /* 0x000000252400720c */ /* 0x000fe40003f45270 */
[----:B------:R-:W-:Y:S02]  /*0b00*/  SEL R36, RZ, 0x1, !P0 ;  /* 0x00000001ff247807 */ /* 0x000fe40004000000 */
[----:B-1----:R-:W-:Y:S01]  /*0b10*/  @P1 ISETP.NE.AND P0, PT, R3, R40, PT ;  /* 0x000000280300120c */ /* 0x002fe20003f05270 */
[----:B------:R-:W-:Y:S01]  /*0b20*/  IMAD.MOV.U32 R3, RZ, RZ, 0x1 ;  /* 0x00000001ff037424 */ /* 0x000fe200078e00ff */
[----:B------:R-:W-:Y:S02]  /*0b30*/  LOP3.LUT R0, R0, 0xfffffdff, RZ, 0xc0, !PT ;  /* 0xfffffdff00007812 */ /* 0x000fe400078ec0ff */
[----:B------:R-:W-:-:S02]  /*0b40*/  @P1 SEL R3, RZ, 0x1, !P0 ;  /* 0x00000001ff031807 */ /* 0x000fc40004000000 */
[----:B------:R-:W-:Y:S02]  /*0b50*/  ISETP.NE.AND P1, PT, R37, R38, PT ;  /* 0x000000262500720c */ /* 0x000fe40003f25270 */
[----:B------:R-:W-:Y:S02]  /*0b60*/  FSEL R41, R17, R42, P2 ;  /* 0x0000002a11297208 */ /* 0x000fe40001000000 */
[----:B------:R-:W-:Y:S02]  /*0b70*/  @P2 LOP3.LUT R0, R0, 0x200, RZ, 0xfc, !PT ;  /* 0x0000020000002812 */ /* 0x000fe400078efcff */
[----:B------:R-:W-:Y:S01]  /*0b80*/  ISETP.NE.AND P0, PT, R38, R39, PT ;  /* 0x000000272600720c */ /* 0x000fe20003f05270 */
[----:B------:R-:W-:Y:S01]  /*0b90*/  FADD R41, R18, R41 ;  /* 0x0000002912297221 */ /* 0x000fe20000000000 */
[----:B------:R-:W-:Y:S02]  /*0ba0*/  LOP3.LUT R0, R0, 0xfffffeff, RZ, 0xc0, !PT ;  /* 0xfffffeff00007812 */ /* 0x000fe400078ec0ff */
[----:B------:R-:W-:-:S02]  /*0bb0*/  ISETP.NE.AND P2, PT, R24, R25, PT ;  /* 0x000000191800720c */ /* 0x000fc40003f45270 */
[----:B------:R-:W-:Y:S02]  /*0bc0*/  FSEL R40, R18, R41, P1 ;  /* 0x0000002912287208 */ /* 0x000fe40000800000 */
[----:B------:R-:W-:Y:S02]  /*0bd0*/  @P1 LOP3.LUT R0, R0, 0x100, RZ, 0xfc, !PT ;  /* 0x0000010000001812 */ /* 0x000fe400078efcff */
[----:B------:R-:W-:Y:S01]  /*0be0*/  ISETP.NE.AND P1, PT, R25, R26, PT ;  /* 0x0000001a1900720c */ /* 0x000fe20003f25270 */
[----:B------:R-:W-:Y:S01]  /*0bf0*/  FADD R40, R19, R40 ;  /* 0x0000002813287221 */ /* 0x000fe20000000000 */
[----:B------:R-:W-:Y:S02]  /*0c00*/  LOP3.LUT R0, R0, 0xffffff7f, RZ, 0xc0, !PT ;  /* 0xffffff7f00007812 */ /* 0x000fe400078ec0ff */
[----:B------:R-:W-:Y:S02]  /*0c10*/  ISETP.GE.AND P5, PT, R2, 0x1, PT ;  /* 0x000000010200780c */ /* 0x000fe40003fa6270 */
[----:B------:R-:W-:-:S02]  /*0c20*/  @P0 LOP3.LUT R0, R0, 0x80, RZ, 0xfc, !PT ;  /* 0x0000008000000812 */ /* 0x000fc400078efcff */
[----:B------:R-:W-:Y:S02]  /*0c30*/  FSEL R37, R19, R40, P0 ;  /* 0x0000002813257208 */ /* 0x000fe40000000000 */
[----:B------:R-:W-:Y:S02]  /*0c40*/  ISETP.NE.AND P0, PT, R39, R32, PT ;  /* 0x000000202700720c */ /* 0x000fe40003f05270 */
[----:B------:R-:W-:Y:S01]  /*0c50*/  LOP3.LUT R0, R0, 0xffffffbf, RZ, 0xc0, !PT ;  /* 0xffffffbf00007812 */ /* 0x000fe200078ec0ff */
[C---:B---3--:R-:W-:Y:S01]  /*0c60*/  FADD R37, R12.reuse, R37 ;  /* 0x000000250c257221 */ /* 0x048fe20000000000 */
[----:B------:R-:W-:Y:S02]  /*0c70*/  LOP3.LUT P6, R36, R3, RZ, R36, 0xfa, !PT ;  /* 0x000000ff03247212 */ /* 0x000fe400078cfa24 */
[----:B------:R-:W-:Y:S02]  /*0c80*/  P2R R40, PR, RZ, 0x10 ;  /* 0x00000010ff287803 */ /* 0x000fe40000000000 */
[----:B------:R-:W-:-:S02]  /*0c90*/  FSEL R38, R12, R37, P0 ;  /* 0x000000250c267208 */ /* 0x000fc40000000000 */
[----:B------:R-:W-:Y:S02]  /*0ca0*/  P2R R41, PR, RZ, 0x8 ;  /* 0x00000008ff297803 */ /* 0x000fe40000000000 */
[----:B------:R-:W-:Y:S01]  /*0cb0*/  P2R R42, PR, RZ, 0x4 ;  /* 0x00000004ff2a7803 */ /* 0x000fe20000000000 */
[C---:B------:R-:W-:Y:S01]  /*0cc0*/  FADD R38, R13.reuse, R38 ;  /* 0x000000260d267221 */ /* 0x040fe20000000000 */
[----:B------:R-:W-:Y:S02]  /*0cd0*/  @P0 LOP3.LUT R0, R0, 0x40, RZ, 0xfc, !PT ;  /* 0x0000004000000812 */ /* 0x000fe400078efcff */
[----:B------:R-:W-:Y:S02]  /*0ce0*/  ISETP.NE.AND P0, PT, R32, R33, PT ;  /* 0x000000212000720c */ /* 0x000fe40003f05270 */
[----:B------:R-:W-:Y:S02]  /*0cf0*/  LOP3.LUT R0, R0, 0xffffffdf, RZ, 0xc0, !PT ;  /* 0xffffffdf00007812 */ /* 0x000fe400078ec0ff */
[----:B------:R-:W-:-:S02]  /*0d00*/  FSEL R37, R13, R38, P0 ;  /* 0x000000260d257208 */ /* 0x000fc40000000000 */
[----:B------:R-:W-:-:S03]  /*0d10*/  P2R R43, PR, RZ, 0x2 ;  /* 0x00000002ff2b7803 */ /* 0x000fc60000000000 */
[----:B------:R-:W-:-:S04]  /*0d20*/  FADD R37, R14, R37 ;  /* 0x000000250e257221 */ /* 0x000fc80000000000 */
[----:B------:R-:W-:Y:S02]  /*0d30*/  @P0 LOP3.LUT R0, R0, 0x20, RZ, 0xfc, !PT ;  /* 0x0000002000000812 */ /* 0x000fe400078efcff */
[----:B------:R-:W-:Y:S02]  /*0d40*/  ISETP.NE.AND P0, PT, R33, R34, PT ;  /* 0x000000222100720c */ /* 0x000fe40003f05270 */
[----:B------:R-:W-:Y:S02]  /*0d50*/  LOP3.LUT R0, R0, 0xffffffef, RZ, 0xc0, !PT ;  /* 0xffffffef00007812 */ /* 0x000fe400078ec0ff */
[----:B------:R-:W-:-:S05]  /*0d60*/  FSEL R32, R14, R37, P0 ;  /* 0x000000250e207208 */ /* 0x000fca0000000000 */
[----:B------:R-:W-:-:S04]  /*0d70*/  FADD R32, R15, R32 ;  /* 0x000000200f207221 */ /* 0x000fc80000000000 */
[----:B------:R-:W-:Y:S02]  /*0d80*/  @P0 LOP3.LUT R0, R0, 0x10, RZ, 0xfc, !PT ;  /* 0x0000001000000812 */ /* 0x000fe400078efcff */
[----:B------:R-:W-:Y:S02]  /*0d90*/  ISETP.NE.AND P0, PT, R34, R35, PT ;  /* 0x000000232200720c */ /* 0x000fe40003f05270 */
[----:B------:R-:W-:Y:S02]  /*0da0*/  LOP3.LUT R0, R0, 0xfffffff7, RZ, 0xc0, !PT ;  /* 0xfffffff700007812 */ /* 0x000fe400078ec0ff */
[----:B------:R-:W-:-:S05]  /*0db0*/  FSEL R33, R15, R32, P0 ;  /* 0x000000200f217208 */ /* 0x000fca0000000000 */
[----:B----4-:R-:W-:-:S04]  /*0dc0*/  FADD R33, R8, R33 ;  /* 0x0000002108217221 */ /* 0x010fc80000000000 */
        /* <DEDUP_REMOVED lines=16> */
[----:B------:R-:W-:Y:S02]  /*0ed0*/  FSEL R29, R11, R28, P4 ;  /* 0x0000001c0b1d7208 */ /* 0x000fe40002000000 */
[----:B------:R-:W-:Y:S02]  /*0ee0*/  ISETP.NE.AND P0, PT, R26, R27, PT ;  /* 0x0000001b1a00720c */ /* 0x000fe40003f05270 */
[----:B------:R-:W-:Y:S01]  /*0ef0*/  LOP3.LUT P4, RZ, R0, 0x4, RZ, 0xc0, !PT ;  /* 0x0000000400ff7812 */ /* 0x000fe2000788c0ff */
[----:B------:R-:W-:Y:S01]  /*0f00*/  FADD R29, R4, R29 ;  /* 0x0000001d041d7221 */ /* 0x000fe20000000000 */
[----:B------:R-:W-:-:S04]  /*0f10*/  P2R R45, PR, RZ, 0x1 ;  /* 0x00000001ff2d7803 */ /* 0x000fc80000000000 */
[----:B------:R-:W-:Y:S02]  /*0f20*/  FSEL R28, R4, R29, P3 ;  /* 0x0000001d041c7208 */ /* 0x000fe40001800000 */
[----:B------:R-:W-:-:S03]  /*0f30*/  LOP3.LUT P3, RZ, R0, 0x8, RZ, 0xc0, !PT ;  /* 0x0000000800ff7812 */ /* 0x000fc6000786c0ff */
[----:B------:R-:W-:-:S05]  /*0f40*/  FADD R28, R5, R28 ;  /* 0x0000001c051c7221 */ /* 0x000fca0000000000 */
[----:B------:R-:W-:Y:S02]  /*0f50*/  FSEL R29, R5, R28, P2 ;  /* 0x0000001c051d7208 */ /* 0x000fe40001000000 */
[----:B------:R-:W-:-:S03]  /*0f60*/  LOP3.LUT P2, RZ, R0, 0x10, RZ, 0xc0, !PT ;  /* 0x0000001000ff7812 */ /* 0x000fc6000784c0ff */
[----:B------:R-:W-:-:S05]  /*0f70*/  FADD R29, R6, R29 ;  /* 0x0000001d061d7221 */ /* 0x000fca0000000000 */
[----:B------:R-:W-:Y:S02]  /*0f80*/  FSEL R24, R6, R29, P1 ;  /* 0x0000001d06187208 */ /* 0x000fe40000800000 */
[----:B------:R-:W-:-:S03]  /*0f90*/  LOP3.LUT P1, RZ, R0, 0x20, RZ, 0xc0, !PT ;  /* 0x0000002000ff7812 */ /* 0x000fc6000782c0ff */
[----:B------:R-:W-:-:S05]  /*0fa0*/  FADD R24, R7, R24 ;  /* 0x0000001807187221 */ /* 0x000fca0000000000 */
[----:B------:R-:W-:Y:S02]  /*0fb0*/  FSEL R24, R7, R24, P0 ;  /* 0x0000001807187208 */ /* 0x000fe40000000000 */
[----:B------:R-:W-:-:S03]  /*0fc0*/  ISETP.GE.AND P0, PT, R2, 0x2, PT ;  /* 0x000000020200780c */ /* 0x000fc60003f06270 */
[----:B------:R-:W0:Y:S02]  /*0fd0*/  SHFL.UP PT, R25, R24, 0x1, RZ ;  /* 0x0420000018197989 */ /* 0x000e2400000e00ff */
[----:B0-----:R-:W-:-:S05]  /*0fe0*/  FADD R25, R24, R25 ;  /* 0x0000001918197221 */ /* 0x001fca0000000000 */
[----:B------:R-:W-:Y:S02]  /*0ff0*/  @P5 FSEL R24, R25, R24, !P6 ;  /* 0x0000001819185208 */ /* 0x000fe40007000000 */
[----:B------:R-:W0:Y:S04]  /*1000*/  SHFL.UP PT, R25, R36, 0x1, RZ ;  /* 0x0420000024197989 */ /* 0x000e2800000e00ff */
[----:B------:R-:W1:Y:S01]  /*1010*/  SHFL.UP PT, R27, R24, 0x2, RZ ;  /* 0x04400000181b7989 */ /* 0x000e6200000e00ff */
[----:B0-----:R-:W-:Y:S02]  /*1020*/  SEL R25, R25, RZ, P5 ;  /* 0x000000ff19197207 */ /* 0x001fe40002800000 */
[----:B------:R-:W-:Y:S02]  /*1030*/  LOP3.LUT P5, RZ, R0, 0x1000, RZ, 0xc0, !PT ;  /* 0x0000100000ff7812 */ /* 0x000fe400078ac0ff */
[----:B------:R-:W-:Y:S01]  /*1040*/  LOP3.LUT P6, R25, R25, RZ, R36, 0xfa, !PT ;  /* 0x000000ff19197212 */ /* 0x000fe200078cfa24 */
[----:B-1----:R-:W-:-:S04]  /*1050*/  FADD R27, R24, R27 ;  /* 0x0000001b181b7221 */ /* 0x002fc80000000000 */
[----:B------:R-:W0:Y:S01]  /*1060*/  SHFL.UP PT, R26, R25, 0x2, RZ ;  /* 0x04400000191a7989 */ /* 0x000e2200000e00ff */
[----:B------:R-:W-:-:S05]  /*1070*/  @P0 FSEL R24, R27, R24, !P6 ;  /* 0x000000181b180208 */ /* 0x000fca0007000000 */
[----:B------:R-:W1:Y:S01]  /*1080*/  SHFL.UP PT, R27, R24, 0x4, RZ ;  /* 0x04800000181b7989 */ /* 0x000e6200000e00ff */
[----:B0-----:R-:W-:Y:S02]  /*1090*/  SEL R26, R26, RZ, P0 ;  /* 0x000000ff1a1a7207 */ /* 0x001fe40000000000 */
[----:B------:R-:W-:Y:S02]  /*10a0*/  ISETP.GE.AND P0, PT, R2, 0x4, PT ;  /* 0x000000040200780c */ /* 0x000fe40003f06270 */
[----:B------:R-:W-:Y:S01]  /*10b0*/  LOP3.LUT P6, R26, R26, RZ, R25, 0xfa, !PT ;  /* 0x000000ff1a1a7212 */ /* 0x000fe200078cfa19 */
[----:B-1----:R-:W-:-:S10]  /*10c0*/  FADD R27, R24, R27 ;  /* 0x0000001b181b7221 */ /* 0x002fd40000000000 */
[----:B------:R-:W-:Y:S02]  /*10d0*/  @P0 FSEL R24, R27, R24, !P6 ;  /* 0x000000181b180208 */ /* 0x000fe40007000000 */
[----:B------:R-:W0:Y:S04]  /*10e0*/  SHFL.UP PT, R27, R26, 0x4, RZ ;  /* 0x048000001a1b7989 */ /* 0x000e2800000e00ff */
[----:B------:R-:W1:Y:S01]  /*10f0*/  SHFL.UP PT, R29, R24, 0x8, RZ ;  /* 0x05000000181d7989 */ /* 0x000e6200000e00ff */
[----:B0-----:R-:W-:Y:S02]  /*1100*/  SEL R27, R27, RZ, P0 ;  /* 0x000000ff1b1b7207 */ /* 0x001fe40000000000 */
[----:B------:R-:W-:Y:S02]  /*1110*/  ISETP.GE.AND P0, PT, R2, 0x8, PT ;  /* 0x000000080200780c */ /* 0x000fe40003f06270 */
[----:B------:R-:W-:Y:S01]  /*1120*/  LOP3.LUT P6, R27, R27, RZ, R26, 0xfa, !PT ;  /* 0x000000ff1b1b7212 */ /* 0x000fe200078cfa1a */
[----:B-1----:R-:W-:-:S04]  /*1130*/  FADD R29, R24, R29 ;  /* 0x0000001d181d7221 */ /* 0x002fc80000000000 */
[----:B------:R-:W0:Y:S06]  /*1140*/  SHFL.UP PT, R25, R27, 0x8, RZ ;  /* 0x050000001b197989 */ /* 0x000e2c00000e00ff */
[----:B------:R-:W-:Y:S02]  /*1150*/  @P0 FSEL R24, R29, R24, !P6 ;  /* 0x000000181d180208 */ /* 0x000fe40007000000 */
[----:B0-----:R-:W-:-:S03]  /*1160*/  SEL R28, R25, RZ, P0 ;  /* 0x000000ff191c7207 */ /* 0x001fc60000000000 */
[----:B------:R-:W0:Y:S01]  /*1170*/  SHFL.UP PT, R25, R24, 0x10, RZ ;  /* 0x0600000018197989 */ /* 0x000e2200000e00ff */
[----:B------:R-:W-:Y:S02]  /*1180*/  ISETP.GE.AND P0, PT, R2, 0x10, PT ;  /* 0x000000100200780c */ /* 0x000fe40003f06270 */
[----:B------:R-:W-:Y:S01]  /*1190*/  LOP3.LUT P6, R28, R28, RZ, R27, 0xfa, !PT ;  /* 0x000000ff1c1c7212 */ /* 0x000fe200078cfa1b */
[----:B0-----:R-:W-:-:S05]  /*11a0*/  FADD R25, R24, R25 ;  /* 0x0000001918197221 */ /* 0x001fca0000000000 */
[----:B------:R-:W-:Y:S02]  /*11b0*/  FSEL R39, R25, R24, !P6 ;  /* 0x0000001819277208 */ /* 0x000fe40007000000 */
[----:B------:R-:W0:Y:S01]  /*11c0*/  SHFL.UP PT, R25, R28, 0x10, RZ ;  /* 0x060000001c197989 */ /* 0x000e2200000e00ff */
[----:B------:R-:W-:Y:S02]  /*11d0*/  ISETP.NE.AND P6, PT, R2, 0x1f, PT ;  /* 0x0000001f0200780c */ /* 0x000fe40003fc5270 */
[----:B------:R-:W-:-:S11]  /*11e0*/  FSEL R37, R24, R39, !P0 ;  /* 0x0000002718257208 */ /* 0x000fd60004000000 */
[----:B------:R-:W-:Y:S02]  /*11f0*/  @!P6 LEA R32, R62, UR4, 0x3 ;  /* 0x000000043e20ec11 */ /* 0x000fe4000f8e18ff */
[----:B0-----:R-:W-:Y:S02]  /*1200*/  SEL R25, R25, RZ, P0 ;  /* 0x000000ff19197207 */ /* 0x001fe40000000000 */
[C---:B------:R-:W-:Y:S02]  /*1210*/  LOP3.LUT P0, RZ, R0.reuse, 0x40, RZ, 0xc0, !PT ;  /* 0x0000004000ff7812 */ /* 0x040fe4000780c0ff */
[----:B------:R-:W-:Y:S02]  /*1220*/  LOP3.LUT R38, R25, R28, RZ, 0xfc, !PT ;  /* 0x0000001c19267212 */ /* 0x000fe400078efcff */
[----:B------:R-:W-:Y:S02]  /*1230*/  P2R R46, PR, RZ, 0x1 ;  /* 0x00000001ff2e7803 */ /* 0x000fe40000000000 */
[C---:B------:R-:W-:Y:S01]  /*1240*/  LOP3.LUT P0, RZ, R0.reuse, 0x80, RZ, 0xc0, !PT ;  /* 0x0000008000ff7812 */ /* 0x040fe2000780c0ff */
[----:B------:R0:W-:Y:S03]  /*1250*/  @!P6 STS.64 [R32], R38 ;  /* 0x000000262000e388 */ /* 0x0001e60000000a00 */
[----:B------:R-:W-:Y:S01]  /*1260*/  P2R R47, PR, RZ, 0x1 ;  /* 0x00000001ff2f7803 */ /* 0x000fe20000000000 */
[----:B------:R-:W-:Y:S01]  /*1270*/  BAR.SYNC.DEFER_BLOCKING 0x0 ;  /* 0x0000000000007b1d */ /* 0x000fe20000010000 */
[----:B------:R-:W-:-:S04]  /*1280*/  LOP3.LUT P0, RZ, R0, 0x100, RZ, 0xc0, !PT ;  /* 0x0000010000ff7812 */ /* 0x000fc8000780c0ff */
[----:B------:R-:W-:Y:S02]  /*1290*/  P2R R48, PR, RZ, 0x1 ;  /* 0x00000001ff307803 */ /* 0x000fe40000000000 */
[C---:B------:R-:W-:Y:S01]  /*12a0*/  LOP3.LUT P0, RZ, R0.reuse, 0x200, RZ, 0xc0, !PT ;  /* 0x0000020000ff7812 */ /* 0x040fe2000780c0ff */
[----:B------:R-:W-:Y:S01]  /*12b0*/  SHFL.UP PT, R38, R38, 0x1, RZ ;  /* 0x0420000026267989 */ /* 0x000fe200000e00ff */
[----:B0-----:R-:W-:Y:S02]  /*12c0*/  P2R R39, PR, RZ, 0x20 ;  /* 0x00000020ff277803 */ /* 0x001fe40000000000 */
[----:B------:R-:W-:Y:S02]  /*12d0*/  ISETP.GE.U32.AND P5, PT, R61, 0x20, PT ;  /* 0x000000203d00780c */ /* 0x000fe40003fa6070 */
[----:B------:R-:W-:Y:S02]  /*12e0*/  P2R R49, PR, RZ, 0x1 ;  /* 0x00000001ff317803 */ /* 0x000fe40000000000 */
[----:B------:R-:W-:-:S04]  /*12f0*/  LOP3.LUT P0, RZ, R0, 0x400, RZ, 0xc0, !PT ;  /* 0x0000040000ff7812 */ /* 0x000fc8000780c0ff */
[----:B------:R-:W-:Y:S02]  /*1300*/  P2R R50, PR, RZ, 0x1 ;  /* 0x00000001ff327803 */ /* 0x000fe40000000000 */
[----:B------:R-:W-:Y:S01]  /*1310*/  LOP3.LUT P0, RZ, R0, 0x800, RZ, 0xc0, !PT ;  /* 0x0000080000ff7812 */ /* 0x000fe2000780c0ff */
[----:B------:R-:W0:Y:S04]  /*1320*/  LDS.128 R24, [UR4] ;  /* 0x00000004ff187984 */ /* 0x000e280008000c00 */
[----:B------:R-:W1:Y:S01]  /*1330*/  LDS.128 R28, [UR4+0x10] ;  /* 0x00001004ff1c7984 */ /* 0x000e620008000c00 */
[----:B0-----:R-:W-:-:S13]  /*1340*/  ISETP.NE.AND P6, PT, R26, RZ, PT ;  /* 0x000000ff1a00720c */ /* 0x001fda0003fc5270 */
[----:B------:R-:W-:Y:S01]  /*1350*/  @!P6 FADD R27, R25, R27 ;  /* 0x0000001b191be221 */ /* 0x000fe20000000000 */
[----:B------:R-:W-:-:S04]  /*1360*/  ISETP.NE.AND P6, PT, R62, 0x2, PT ;  /* 0x000000023e00780c */ /* 0x000fc80003fc5270 */
[----:B------:R-:W-:Y:S02]  /*1370*/  FSEL R34, R27, R25, !P6 ;  /* 0x000000191b227208 */ /* 0x000fe40007000000 */
[----:B-1----:R-:W-:Y:S01]  /*1380*/  ISETP.NE.AND P6, PT, R28, RZ, PT ;  /* 0x000000ff1c00720c */ /* 0x002fe20003fc5270 */
[----:B------:R-:W-:-:S12]  /*1390*/  SHFL.UP PT, R25, R37, 0x1, RZ ;  /* 0x0420000025197989 */ /* 0x000fd800000e00ff */
[----:B------:R-:W-:Y:S01]  /*13a0*/  @!P6 FADD R29, R27, R29 ;  /* 0x0000001d1b1de221 */ /* 0x000fe20000000000 */
[----:B------:R-:W-:-:S04]  /*13b0*/  ISETP.NE.AND P6, PT, R62, 0x3, PT ;  /* 0x000000033e00780c */ /* 0x000fc80003fc5270 */
[----:B------:R-:W-:Y:S02]  /*13c0*/  FSEL R34, R29, R34, !P6 ;  /* 0x000000221d227208 */ /* 0x000fe40007000000 */
[----:B------:R-:W-:-:S13]  /*13d0*/  ISETP.NE.AND P6, PT, R30, RZ, PT ;  /* 0x000000ff1e00720c */ /* 0x000fda0003fc5270 */
[----:B------:R-:W-:Y:S01]  /*13e0*/  @!P6 FADD R31, R31, R29 ;  /* 0x0000001d1f1fe221 */ /* 0x000fe20000000000 */
[----:B------:R-:W-:-:S04]  /*13f0*/  ISETP.NE.AND P6, PT, R62, 0x4, PT ;  /* 0x000000043e00780c */ /* 0x000fc80003fc5270 */
[----:B------:R-:W-:Y:S02]  /*1400*/  FSEL R36, R31, R34, !P6 ;  /* 0x000000221f247208 */ /* 0x000fe40007000000 */
[----:B------:R-:W0:Y:S02]  /*1410*/  LDS.128 R32, [UR4+0x20] ;  /* 0x00002004ff207984 */ /* 0x000e240008000c00 */
[----:B0-----:R-:W-:-:S13]  /*1420*/  ISETP.NE.AND P6, PT, R32, RZ, PT ;  /* 0x000000ff2000720c */ /* 0x001fda0003fc5270 */
[----:B------:R-:W-:Y:S01]  /*1430*/  @!P6 FADD R33, R31, R33 ;  /* 0x000000211f21e221 */ /* 0x000fe20000000000 */
[----:B------:R-:W-:-:S04]  /*1440*/  ISETP.NE.AND P6, PT, R62, 0x5, PT ;  /* 0x000000053e00780c */ /* 0x000fc80003fc5270 */
[----:B------:R-:W-:Y:S02]  /*1450*/  FSEL R36, R33, R36, !P6 ;  /* 0x0000002421247208 */ /* 0x000fe40007000000 */
[----:B------:R-:W-:-:S13]  /*1460*/  ISETP.NE.AND P6, PT, R34, RZ, PT ;  /* 0x000000ff2200720c */ /* 0x000fda0003fc5270 */
[----:B------:R-:W-:Y:S01]  /*1470*/  @!P6 FADD R35, R35, R33 ;  /* 0x000000212323e221 */ /* 0x000fe20000000000 */
[----:B------:R-:W-:-:S04]  /*1480*/  ISETP.NE.AND P6, PT, R62, 0x6, PT ;  /* 0x000000063e00780c */ /* 0x000fc80003fc5270 */
[----:B------:R-:W-:Y:S02]  /*1490*/  FSEL R36, R35, R36, !P6 ;  /* 0x0000002423247208 */ /* 0x000fe40007000000 */
[----:B------:R-:W-:-:S13]  /*14a0*/  ISETP.NE.OR P6, PT, R38, RZ, !P5 ;  /* 0x000000ff2600720c */ /* 0x000fda0006fc5670 */
[----:B------:R-:W-:Y:S01]  /*14b0*/  @!P6 FADD R25, R25, R36 ;  /* 0x000000241919e221 */ /* 0x000fe20000000000 */
[----:B------:R-:W-:-:S04]  /*14c0*/  @P5 ISETP.NE.AND P6, PT, R2, RZ, PT ;  /* 0x000000ff0200520c */ /* 0x000fc80003fc5270 */
[----:B------:R-:W-:Y:S02]  /*14d0*/  @P5 FSEL R25, R36, R25, !P6 ;  /* 0x0000001924195208 */ /* 0x000fe40007000000 */
[----:B------:R-:W-:Y:S02]  /*14e0*/  ISETP.NE.AND P6, PT, R3, RZ, PT ;  /* 0x000000ff0300720c */ /* 0x000fe40003fc5270 */
[----:B------:R-:W-:Y:S01]  /*14f0*/  ISETP.NE.AND P5, PT, R61, RZ, PT ;  /* 0x000000ff3d00720c */ /* 0x000fe20003fa5270 */
[----:B------:R-:W-:-:S05]  /*1500*/  FADD R25, R20, R25 ;  /* 0x0000001914197221 */ /* 0x000fca0000000000 */
[----:B------:R-:W-:Y:S02]  /*1510*/  FSEL R36, R25, R20, !P6 ;  /* 0x0000001419247208 */ /* 0x000fe40007000000 */
[----:B------:R-:W-:Y:S02]  /*1520*/  LOP3.LUT P6, RZ, R0, 0x1, RZ, 0xc0, !PT ;  /* 0x0000000100ff7812 */ /* 0x000fe400078cc0ff */
[----:B------:R-:W-:Y:S02]  /*1530*/  FSEL R2, R20, R36, !P5 ;  /* 0x0000002414027208 */ /* 0x000fe40006800000 */
[----:B------:R-:W-:-:S03]  /*1540*/  ISETP.NE.AND P5, PT, R39, RZ, PT ;  /* 0x000000ff2700720c */ /* 0x000fc60003fa5270 */
[----:B------:R-:W-:-:S05]  /*1550*/  FADD R2, R21, R2 ;  /* 0x0000000215027221 */ /* 0x000fca0000000000 */
[----:B------:R-:W-:Y:S02]  /*1560*/  FSEL R37, R21, R2, P5 ;  /* 0x0000000215257208 */ /* 0x000fe40002800000 */
[----:B------:R-:W-:-:S03]  /*1570*/  ISETP.NE.AND P5, PT, R44, RZ, PT ;  /* 0x000000ff2c00720c */ /* 0x000fc60003fa5270 */
[----:B------:R-:W-:-:S05]  /*1580*/  FADD R3, R22, R37 ;  /* 0x0000002516037221 */ /* 0x000fca0000000000 */
[----:B------:R-:W-:Y:S02]  /*1590*/  FSEL R38, R22, R3, P5 ;  /* 0x0000000316267208 */ /* 0x000fe40002800000 */
[----:B------:R-:W-:-:S03]  /*15a0*/  LOP3.LUT P5, RZ, R0, 0x2, RZ, 0xc0, !PT ;  /* 0x0000000200ff7812 */ /* 0x000fc600078ac0ff */
[----:B------:R-:W-:-:S05]  /*15b0*/  FADD R0, R23, R38 ;  /* 0x0000002617007221 */ /* 0x000fca0000000000 */
[----:B------:R-:W-:Y:S02]  /*15c0*/  FSEL R39, R23, R0, P0 ;  /* 0x0000000017277208 */ /* 0x000fe40000000000 */
[----:B------:R-:W-:Y:S01]  /*15d0*/  ISETP.NE.AND P0, PT, R50, RZ, PT ;  /* 0x000000ff3200720c */ /* 0x000fe20003f05270 */
[----:B------:R-:W0:Y:S02]  /*15e0*/  LDS.64 R22, [UR4+0x30] ;  /* 0x00003004ff167984 */ /* 0x000e240008000a00 */
[----:B------:R-:W-:-:S05]  /*15f0*/  FADD R3, R16, R39 ;  /* 0x0000002710037221 */ /* 0x000fca0000000000 */
[----:B------:R-:W-:Y:S02]  /*1600*/  FSEL R16, R16, R3, P0 ;  /* 0x0000000310107208 */ /* 0x000fe40000000000 */
[----:B------:R-:W-:-:S03]  /*1610*/  ISETP.NE.AND P0, PT, R49, RZ, PT ;  /* 0x000000ff3100720c */ /* 0x000fc60003f05270 */
        /* <DEDUP_REMOVED lines=25> */
[----:B------:R-:W-:-:S05]  /*17b0*/  FSEL R9, R9, R0, P5 ;  /* 0x0000000009097208 */ /* 0x000fca0002800000 */
[----:B------:R-:W-:-:S05]  /*17c0*/  FADD R3, R10, R9 ;  /* 0x000000090a037221 */ /* 0x000fca0000000000 */
[----:B------:R-:W-:-:S05]  /*17d0*/  FSEL R10, R10, R3, P6 ;  /* 0x000000030a0a7208 */ /* 0x000fca0003000000 */
[----:B------:R-:W-:-:S05]  /*17e0*/  FADD R0, R11, R10 ;  /* 0x0000000a0b007221 */ /* 0x000fca0000000000 */
[----:B------:R-:W-:-:S05]  /*17f0*/  FSEL R11, R11, R0, P4 ;  /* 0x000000000b0b7208 */ /* 0x000fca0002000000 */
[----:B------:R-:W-:-:S05]  /*1800*/  FADD R3, R4, R11 ;  /* 0x0000000b04037221 */ /* 0x000fca0000000000 */
[----:B------:R-:W-:-:S05]  /*1810*/  FSEL R4, R4, R3, P3 ;  /* 0x0000000304047208 */ /* 0x000fca0001800000 */
[----:B------:R-:W-:-:S05]  /*1820*/  FADD R0, R5, R4 ;  /* 0x0000000405007221 */ /* 0x000fca0000000000 */
[----:B------:R-:W-:Y:S02]  /*1830*/  FSEL R5, R5, R0, P2 ;  /* 0x0000000005057208 */ /* 0x000fe40001000000 */
[----:B0-----:R-:W-:-:S03]  /*1840*/  ISETP.NE.AND P2, PT, R22, RZ, PT ;  /* 0x000000ff1600720c */ /* 0x001fc60003f45270 */
[----:B------:R-:W-:-:S05]  /*1850*/  FADD R3, R6, R5 ;  /* 0x0000000506037221 */ /* 0x000fca0000000000 */
[----:B------:R-:W-:Y:S02]  /*1860*/  FSEL R6, R6, R3, P1 ;  /* 0x0000000306067208 */ /* 0x000fe40000800000 */
[----:B------:R-:W-:Y:S02]  /*1870*/  ISETP.NE.AND P1, PT, R61, RZ, PT ;  /* 0x000000ff3d00720c */ /* 0x000fe40003f25270 */
[----:B------:R-:W-:Y:S01]  /*1880*/  LOP3.LUT R3, R28, R26, R24, 0xfe, !PT ;  /* 0x0000001a1c037212 */ /* 0x000fe200078efe18 */
[----:B------:R-:W-:Y:S01]  /*1890*/  FADD R0, R7, R6 ;  /* 0x0000000607007221 */ /* 0x000fe20000000000 */
[----:B------:R-:W-:Y:S02]  /*18a0*/  @!P2 FADD R23, R35, R23 ;  /* 0x000000172317a221 */ /* 0x000fe40000000000 */
[----:B------:R-:W-:Y:S02]  /*18b0*/  LOP3.LUT R3, R32, R30, R3, 0xfe, !PT ;  /* 0x0000001e20037212 */ /* 0x000fe400078efe03 */
[----:B------:R-:W-:-:S02]  /*18c0*/  FSEL R7, R7, R0, P0 ;  /* 0x0000000007077208 */ /* 0x000fc40000000000 */
[----:B------:R-:W-:-:S03]  /*18d0*/  LOP3.LUT R24, R22, R34, R3, 0xfe, !PT ;  /* 0x0000002216187212 */ /* 0x000fc600078efe03 */
[----:B------:R-:W-:Y:S05]  /*18e0*/  @P1 BRA `(.L_x_203) ;  /* 0x0000001c00541947 */ /* 0x000fea0003800000 */
[----:B------:R-:W0:Y:S01]  /*18f0*/  LDC.64 R2, c[0x0][0x3a0] ;  /* 0x0000e800ff027b82 */ /* 0x000e220000000a00 */
[----:B------:R-:W-:Y:S02]  /*1900*/  IMAD.MOV.U32 R26, RZ, RZ, 0x65 ;  /* 0x00000065ff1a7424 */ /* 0x000fe400078e00ff */
[----:B------:R-:W-:Y:S02]  /*1910*/  IMAD.MOV.U32 R27, RZ, RZ, 0x0 ;  /* 0x00000000ff1b7424 */ /* 0x000fe400078e00ff */
[----:B------:R-:W-:Y:S02]  /*1920*/  IMAD.MOV.U32 R25, RZ, RZ, R23 ;  /* 0x000000ffff197224 */ /* 0x000fe400078e0017 */
[----:B------:R-:W-:-:S03]  /*1930*/  IMAD.MOV.U32 R36, RZ, RZ, R20 ;  /* 0x000000ffff247224 */ /* 0x000fc600078e0014 */
[----:B0-----:R0:W-:Y:S01]  /*1940*/  ST.E.128.STRONG.GPU desc[UR8][R2.64+0x200], R24 ;  /* 0x0002001802007985 */ /* 0x0011e2000c10fd08 */
[----:B------:R-:W-:Y:S05]  /*1950*/  BRA `(.L_x_203) ;  /* 0x0000001c00387947 */ /* 0x000fea0003800000 */
.L_x_202:
[----:B------:R-:W-:Y:S01]  /*1960*/  ISETP.NE.AND P1, PT, R61, RZ, PT ;  /* 0x000000ff3d00720c */ /* 0x000fe20003f25270 */
[----:B-1----:R-:W-:-:S12]  /*1970*/  IMAD.MOV.U32 R3, RZ, RZ, RZ ;  /* 0x000000ffff037224 */ /* 0x002fd800078e00ff */
[----:B------:R-:W1:Y:S02]  /*1980*/  @!P1 LDC.64 R44, c[0x0][0x388] ;  /* 0x0000e200ff2c9b82 */ /* 0x000e640000000a00 */
[----:B-1----:R-:W-:-:S05]  /*1990*/  @!P1 IMAD.WIDE.U32 R44, R0, 0x4, R44 ;  /* 0x00000004002c9825 */ /* 0x002fca00078e002c */
[----:B------:R1:W5:Y:S01]  /*19a0*/  @!P1 LDG.E R3, desc[UR8][R44.64] ;  /* 0x000000082c039981 */ /* 0x000362000c1e1900 */
[----:B0-----:R-:W-:Y:S01]  /*19b0*/  FADD R2, R20, R21 ;  /* 0x0000001514027221 */ /* 0x001fe20000000000 */
[----:B------:R-:W-:Y:S02]  /*19c0*/  ISETP.NE.AND P0, PT, R40, R41, PT ;  /* 0x000000292800720c */ /* 0x000fe40003f05270 */
[----:B------:R-:W-:Y:S02]  /*19d0*/  ISETP.NE.AND P2, PT, R41, R42, PT ;  /* 0x0000002a2900720c */ /* 0x000fe40003f45270 */
[----:B------:R-:W-:Y:S02]  /*19e0*/  FSEL R47, R21, R2, P0 ;  /* 0x00000002152f7208 */ /* 0x000fe40000000000 */
[----:B------:R-:W-:Y:S02]  /*19f0*/  ISETP.NE.AND P3, PT, R36, R37, PT ;  /* 0x000000252400720c */ /* 0x000fe40003f65270 */
[----:B------:R-:W-:Y:S01]  /*1a00*/  ISETP.NE.AND P4, PT, R62, 0x2, PT ;  /* 0x000000023e00780c */ /* 0x000fe20003f85270 */
[----:B------:R-:W-:Y:S01]  /*1a10*/  FADD R47, R22, R47 ;  /* 0x0000002f162f7221 */ /* 0x000fe20000000000 */
[----:B------:R-:W-:-:S04]  /*1a20*/  ISETP.NE.AND P5, PT, R62, 0x5, PT ;  /* 0x000000053e00780c */ /* 0x000fc80003fa5270 */
[----:B------:R-:W-:Y:S02]  /*1a30*/  FSEL R2, R22, R47, P2 ;  /* 0x0000002f16027208 */ /* 0x000fe40001000000 */
[----:B------:R-:W-:-:S03]  /*1a40*/  ISETP.NE.AND P2, PT, R42, R43, PT ;  /* 0x0000002b2a00720c */ /* 0x000fc60003f45270 */
[----:B------:R-:W-:-:S05]  /*1a50*/  FADD R2, R23, R2 ;  /* 0x0000000217027221 */ /* 0x000fca0000000000 */
[----:B------:R-:W-:Y:S02]  /*1a60*/  FSEL R47, R23, R2, P2 ;  /* 0x00000002172f7208 */ /* 0x000fe40001000000 */
[----:B------:R-:W-:-:S03]  /*1a70*/  ISETP.NE.AND P2, PT, R43, R36, PT ;  /* 0x000000242b00720c */ /* 0x000fc60003f45270 */
[----:B--2---:R-:W-:-:S05]  /*1a80*/  FADD R47, R16, R47 ;  /* 0x0000002f102f7221 */ /* 0x004fca0000000000 */
[----:B------:R-:W-:Y:S02]  /*1a90*/  FSEL R2, R16, R47, P2 ;  /* 0x0000002f10027208 */ /* 0x000fe40001000000 */
[----:B------:R-:W-:-:S03]  /*1aa0*/  ISETP.NE.AND P2, PT, R61, RZ, PT ;  /* 0x000000ff3d00720c */ /* 0x000fc60003f45270 */
[----:B-1----:R-:W-:Y:S01]  /*1ab0*/  FADD R44, R17, R2 ;  /* 0x00000002112c7221 */ /* 0x002fe20000000000 */
[----:B------:R-:W-:-:S04]  /*1ac0*/  LEA R2, R61, UR4, 0x2 ;  /* 0x000000043d027c11 */ /* 0x000fc8000f8e10ff */
[----:B------:R-:W-:Y:S01]  /*1ad0*/  FSEL R45, R17, R44, P3 ;  /* 0x0000002c112d7208 */ /* 0x000fe20001800000 */
[----:B------:R-:W-:Y:S01]  /*1ae0*/  STS [R2+0x3fc], R27 ;  /* 0x0003fc1b02007388 */ /* 0x000fe20000000800 */
[----:B------:R-:W-:Y:S03]  /*1af0*/  BAR.SYNC.DEFER_BLOCKING 0x0 ;  /* 0x0000000000007b1d */ /* 0x000fe60000010000 */
[----:B------:R-:W-:-:S03]  /*1b00*/  FADD R45, R18, R45 ;  /* 0x0000002d122d7221 */ /* 0x000fc60000000000 */
[----:B-----5:R-:W0:Y:S01]  /*1b10*/  @P2 LDS R3, [R2+0x3f8] ;  /* 0x0003f80002032984 */ /* 0x020e220000000800 */
[----:B------:R-:W-:-:S04]  /*1b20*/  ISETP.NE.AND P2, PT, R37, R38, PT ;  /* 0x000000262500720c */ /* 0x000fc80003f45270 */
[----:B------:R-:W-:Y:S02]  /*1b30*/  FSEL R44, R18, R45, P2 ;  /* 0x0000002d122c7208 */ /* 0x000fe40001000000 */
[----:B------:R-:W-:-:S03]  /*1b40*/  ISETP.NE.AND P2, PT, R38, R39, PT ;  /* 0x000000272600720c */ /* 0x000fc60003f45270 */
[----:B------:R-:W-:-:S05]  /*1b50*/  FADD R44, R19, R44 ;  /* 0x0000002c132c7221 */ /* 0x000fca0000000000 */
[----:B------:R-:W-:Y:S02]  /*1b60*/  FSEL R45, R19, R44, P2 ;  /* 0x0000002c132d7208 */ /* 0x000fe40001000000 */
[----:B------:R-:W-:-:S03]  /*1b70*/  ISETP.NE.AND P2, PT, R39, R32, PT ;  /* 0x000000202700720c */ /* 0x000fc60003f45270 */
[----:B---3--:R-:W-:-:S05]  /*1b80*/  FADD R45, R12, R45 ;  /* 0x0000002d0c2d7221 */ /* 0x008fca0000000000 */
[----:B------:R-:W-:Y:S02]  /*1b90*/  FSEL R44, R12, R45, P2 ;  /* 0x0000002d0c2c7208 */ /* 0x000fe40001000000 */
[----:B------:R-:W-:-:S03]  /*1ba0*/  ISETP.NE.AND P2, PT, R32, R33, PT ;  /* 0x000000212000720c */ /* 0x000fc60003f45270 */
[----:B------:R-:W-:-:S05]  /*1bb0*/  FADD R44, R13, R44 ;  /* 0x0000002c0d2c7221 */ /* 0x000fca0000000000 */
[----:B------:R-:W-:Y:S02]  /*1bc0*/  FSEL R45, R13, R44, P2 ;  /* 0x0000002c0d2d7208 */ /* 0x000fe40001000000 */
[----:B------:R-:W-:-:S03]  /*1bd0*/  ISETP.NE.AND P2, PT, R33, R34, PT ;  /* 0x000000222100720c */ /* 0x000fc60003f45270 */
[----:B------:R-:W-:Y:S01]  /*1be0*/  FADD R45, R14, R45 ;  /* 0x0000002d0e2d7221 */ /* 0x000fe20000000000 */
[----:B0-----:R-:W-:-:S04]  /*1bf0*/  ISETP.NE.OR P0, PT, R3, R40, P0 ;  /* 0x000000280300720c */ /* 0x001fc80000705670 */
[----:B------:R-:W-:Y:S02]  /*1c00*/  FSEL R2, R14, R45, P2 ;  /* 0x0000002d0e027208 */ /* 0x000fe40001000000 */
[----:B------:R-:W-:Y:S02]  /*1c10*/  ISETP.NE.AND P2, PT, R34, R35, PT ;  /* 0x000000232200720c */ /* 0x000fe40003f45270 */
[----:B------:R-:W-:Y:S01]  /*1c20*/  ISETP.NE.OR P0, PT, R41, R42, P0 ;  /* 0x0000002a2900720c */ /* 0x000fe20000705670 */
[----:B------:R-:W-:-:S03]  /*1c30*/  FADD R2, R15, R2 ;  /* 0x000000020f027221 */ /* 0x000fc60000000000 */
[----:B------:R-:W-:Y:S02]  /*1c40*/  ISETP.NE.OR P0, PT, R42, R43, P0 ;  /* 0x0000002b2a00720c */ /* 0x000fe40000705670 */
[----:B------:R-:W-:Y:S02]  /*1c50*/  FSEL R45, R15, R2, P2 ;  /* 0x000000020f2d7208 */ /* 0x000fe40001000000 */
[----:B------:R-:W-:Y:S02]  /*1c60*/  ISETP.NE.AND P2, PT, R35, R28, PT ;  /* 0x0000001c2300720c */ /* 0x000fe40003f45270 */
[----:B------:R-:W-:Y:S01]  /*1c70*/  ISETP.NE.OR P0, PT, R43, R36, P0 ;  /* 0x000000242b00720c */ /* 0x000fe20000705670 */
[----:B----4-:R-:W-:-:S03]  /*1c80*/  FADD R45, R8, R45 ;  /* 0x0000002d082d7221 */ /* 0x010fc60000000000 */
[----:B------:R-:W-:Y:S02]  /*1c90*/  ISETP.NE.OR P0, PT, R36, R37, P0 ;  /* 0x000000252400720c */ /* 0x000fe40000705670 */
        /* <DEDUP_REMOVED lines=26> */
[----:B------:R-:W-:Y:S01]  /*1e40*/  ISETP.NE.AND P2, PT, R25, R26, PT ;  /* 0x0000001a1900720c */ /* 0x000fe20003f45270 */
[----:B------:R-:W0:Y:S01]  /*1e50*/  S2R R2, SR_LANEID ;  /* 0x0000000000027919 */ /* 0x000e220000000000 */
        /* <DEDUP_REMOVED lines=9> */
[----:B------:R-:W-:-:S03]  /*1ef0*/  SEL R44, RZ, 0x1, !P0 ;  /* 0x00000001ff2c7807 */ /* 0x000fc60004000000 */
[----:B------:R-:W1:Y:S04]  /*1f00*/  SHFL.UP PT, R47, R56, 0x1, RZ ;  /* 0x04200000382f7989 */ /* 0x000e6800000e00ff */
[----:B------:R-:W2:Y:S01]  /*1f10*/  SHFL.UP PT, R45, R44, 0x1, RZ ;  /* 0x042000002c2d7989 */ /* 0x000ea200000e00ff */
[----:B0-----:R-:W-:Y:S01]  /*1f20*/  ISETP.GE.AND P3, PT, R2, 0x1, PT ;  /* 0x000000010200780c */ /* 0x001fe20003f66270 */
[----:B-1----:R-:W-:-:S03]  /*1f30*/  FADD R47, R56, R47 ;  /* 0x0000002f382f7221 */ /* 0x002fc60000000000 */
[----:B--2---:R-:W-:-:S09]  /*1f40*/  SEL R45, R45, RZ, P3 ;  /* 0x000000ff2d2d7207 */ /* 0x004fd20001800000 */
[----:B------:R-:W-:Y:S02]  /*1f50*/  @P3 FSEL R56, R56, R47, P0 ;  /* 0x0000002f38383208 */ /* 0x000fe40000000000 */
[----:B------:R-:W-:Y:S02]  /*1f60*/  LOP3.LUT P2, R45, R45, RZ, R44, 0xfa, !PT ;  /* 0x000000ff2d2d7212 */ /* 0x000fe4000784fa2c */
[----:B------:R-:W-:Y:S01]  /*1f70*/  ISETP.GE.AND P3, PT, R2, 0x2, PT ;  /* 0x000000020200780c */ /* 0x000fe20003f66270 */
[----:B------:R-:W0:Y:S04]  /*1f80*/  SHFL.UP PT, R47, R56, 0x2, RZ ;  /* 0x04400000382f7989 */ /* 0x000e2800000e00ff */
[----:B------:R-:W1:Y:S01]  /*1f90*/  SHFL.UP PT, R46, R45, 0x2, RZ ;  /* 0x044000002d2e7989 */ /* 0x000e6200000e00ff */
[----:B0-----:R-:W-:Y:S01]  /*1fa0*/  FADD R47, R56, R47 ;  /* 0x0000002f382f7221 */ /* 0x001fe20000000000 */
[----:B-1----:R-:W-:-:S06]  /*1fb0*/  SEL R46, R46, RZ, P3 ;  /* 0x000000ff2e2e7207 */ /* 0x002fcc0001800000 */
[----:B------:R-:W-:Y:S02]  /*1fc0*/  @P3 FSEL R56, R47, R56, !P2 ;  /* 0x000000382f383208 */ /* 0x000fe40005000000 */
        /* <DEDUP_REMOVED lines=15> */
[C---:B------:R-:W-:Y:S01]  /*20c0*/  ISETP.NE.AND P2, PT, R2.reuse, 0x1f, PT ;  /* 0x0000001f0200780c */ /* 0x040fe20003f45270 */
[----:B------:R-:W0:Y:S01]  /*20d0*/  SHFL.UP PT, R47, R56, 0x10, RZ ;  /* 0x06000000382f7989 */ /* 0x000e2200000e00ff */
[----:B------:R-:W-:-:S03]  /*20e0*/  ISETP.GE.AND P3, PT, R2, 0x10, PT ;  /* 0x000000100200780c */ /* 0x000fc60003f66270 */
[----:B------:R-:W1:Y:S08]  /*20f0*/  SHFL.UP PT, R45, R44, 0x10, RZ ;  /* 0x060000002c2d7989 */ /* 0x000e7000000e00ff */
[----:B------:R-:W-:Y:S01]  /*2100*/  @!P2 LEA R63, R62, UR4, 0x3 ;  /* 0x000000043e3fac11 */ /* 0x000fe2000f8e18ff */
[----:B0-----:R-:W-:Y:S01]  /*2110*/  FADD R47, R56, R47 ;  /* 0x0000002f382f7221 */ /* 0x001fe20000000000 */
[----:B-1----:R-:W-:-:S04]  /*2120*/  SEL R45, R45, RZ, P3 ;  /* 0x000000ff2d2d7207 */ /* 0x002fc80001800000 */
[----:B------:R-:W-:Y:S02]  /*2130*/  FSEL R65, R47, R56, !P0 ;  /* 0x000000382f417208 */ /* 0x000fe40004000000 */
[----:B------:R-:W-:Y:S02]  /*2140*/  LOP3.LUT R64, R45, R44, RZ, 0xfc, !PT ;  /* 0x0000002c2d407212 */ /* 0x000fe400078efcff */
[----:B------:R-:W-:-:S03]  /*2150*/  FSEL R66, R56, R65, !P3 ;  /* 0x0000004138427208 */ /* 0x000fc60005800000 */
[----:B------:R-:W-:Y:S01]  /*2160*/  @!P2 STS.64 [R63], R64 ;  /* 0x000000403f00a388 */ /* 0x000fe20000000a00 */
[----:B------:R-:W-:Y:S06]  /*2170*/  BAR.SYNC.DEFER_BLOCKING 0x0 ;  /* 0x0000000000007b1d */ /* 0x000fec0000010000 */
[----:B------:R-:W-:Y:S04]  /*2180*/  SHFL.UP PT, R56, R64, 0x1, RZ ;  /* 0x0420000040387989 */ /* 0x000fe800000e00ff */
[----:B------:R-:W0:Y:S04]  /*2190*/  LDS.128 R44, [UR4] ;  /* 0x00000004ff2c7984 */ /* 0x000e280008000c00 */
[----:B------:R-:W1:Y:S04]  /*21a0*/  LDS.128 R48, [UR4+0x10] ;  /* 0x00001004ff307984 */ /* 0x000e680008000c00 */
[----:B------:R-:W2:Y:S04]  /*21b0*/  LDS.128 R52, [UR4+0x20] ;  /* 0x00002004ff347984 */ /* 0x000ea80008000c00 */
[----:B------:R-:W3:Y:S01]  /*21c0*/  LDS.64 R58, [UR4+0x30] ;  /* 0x00003004ff3a7984 */ /* 0x000ee20008000a00 */
[----:B0-----:R-:W-:-:S02]  /*21d0*/  ISETP.NE.AND P2, PT, R46, RZ, PT ;  /* 0x000000ff2e00720c */ /* 0x001fc40003f45270 */
[----:B------:R-:W-:Y:S02]  /*21e0*/  LOP3.LUT R65, R46, R44, RZ, 0xfc, !PT ;  /* 0x0000002c2e417212 */ /* 0x000fe400078efcff */
[----:B-1----:R-:W-:Y:S02]  /*21f0*/  ISETP.NE.AND P3, PT, R48, RZ, PT ;  /* 0x000000ff3000720c */ /* 0x002fe40003f65270 */
[----:B------:R-:W-:Y:S02]  /*2200*/  ISETP.NE.AND P0, PT, R50, RZ, PT ;  /* 0x000000ff3200720c */ /* 0x000fe40003f05270 */
[----:B------:R-:W-:Y:S02]  /*2210*/  LOP3.LUT R63, R48, R46, R44, 0xfe, !PT ;  /* 0x0000002e303f7212 */ /* 0x000fe400078efe2c */
[----:B------:R-:W-:Y:S01]  /*2220*/  SEL R44, R65, R44, !P4 ;  /* 0x0000002c412c7207 */ /* 0x000fe20006000000 */
[----:B------:R-:W0:Y:S02]  /*2230*/  SHFL.UP PT, R48, R66, 0x1, RZ ;  /* 0x0420000042307989 */ /* 0x000e2400000e00ff */
[----:B------:R-:W-:Y:S01]  /*2240*/  @!P2 FADD R47, R45, R47 ;  /* 0x0000002f2d2fa221 */ /* 0x000fe20000000000 */
[----:B------:R-:W-:-:S03]  /*2250*/  ISETP.GE.U32.AND P2, PT, R61, 0x20, PT ;  /* 0x000000203d00780c */ /* 0x000fc60003f46070 */
[C---:B------:R-:W-:Y:S01]  /*2260*/  @!P3 FADD R49, R47.reuse, R49 ;  /* 0x000000312f31b221 */ /* 0x040fe20000000000 */
[----:B------:R-:W-:Y:S02]  /*2270*/  FSEL R46, R47, R45, !P4 ;  /* 0x0000002d2f2e7208 */ /* 0x000fe40006000000 */
[----:B------:R-:W-:Y:S01]  /*2280*/  ISETP.NE.AND P3, PT, R62, 0x3, PT ;  /* 0x000000033e00780c */ /* 0x000fe20003f65270 */
[----:B------:R-:W-:Y:S01]  /*2290*/  @!P0 FADD R51, R51, R49 ;  /* 0x0000003133338221 */ /* 0x000fe20000000000 */
[----:B--2---:R-:W-:Y:S02]  /*22a0*/  ISETP.NE.AND P4, PT, R52, RZ, PT ;  /* 0x000000ff3400720c */ /* 0x004fe40003f85270 */
[----:B------:R-:W-:Y:S02]  /*22b0*/  FSEL R46, R49, R46, !P3 ;  /* 0x0000002e312e7208 */ /* 0x000fe40005800000 */
[----:B------:R-:W-:Y:S02]  /*22c0*/  SEL R44, R63, R44, !P3 ;  /* 0x0000002c3f2c7207 */ /* 0x000fe40005800000 */
[----:B------:R-:W-:-:S02]  /*22d0*/  ISETP.NE.AND P3, PT, R54, RZ, PT ;  /* 0x000000ff3600720c */ /* 0x000fc40003f65270 */
[----:B------:R-:W-:Y:S02]  /*22e0*/  ISETP.NE.AND P0, PT, R62, 0x4, PT ;  /* 0x000000043e00780c */ /* 0x000fe40003f05270 */
[----:B------:R-:W-:Y:S02]  /*22f0*/  LOP3.LUT R45, R50, R63, RZ, 0xfc, !PT ;  /* 0x0000003f322d7212 */ /* 0x000fe400078efcff */
[----:B------:R-:W-:Y:S01]  /*2300*/  @P2 ISETP.NE.AND P6, PT, R56, RZ, PT ;  /* 0x000000ff3800220c */ /* 0x000fe20003fc5270 */
[----:B------:R-:W-:Y:S01]  /*2310*/  @!P4 FADD R53, R51, R53 ;  /* 0x000000353335c221 */ /* 0x000fe20000000000 */
[----:B------:R-:W-:Y:S02]  /*2320*/  SEL R44, R45, R44, !P0 ;  /* 0x0000002c2d2c7207 */ /* 0x000fe40004000000 */
[----:B------:R-:W-:Y:S02]  /*2330*/  FSEL R46, R51, R46, !P0 ;  /* 0x0000002e332e7208 */ /* 0x000fe40004000000 */
[----:B------:R-:W-:Y:S01]  /*2340*/  PLOP3.LUT P0, PT, PT, PT, PT, 0x80, 0x8 ;  /* 0x000000000008781c */ /* 0x000fe20003f0f070 */
[----:B------:R-:W-:Y:S01]  /*2350*/  @!P3 FADD R55, R55, R53 ;  /* 0x000000353737b221 */ /* 0x000fe20000000000 */
[----:B------:R-:W-:-:S02]  /*2360*/  @P2 PLOP3.LUT P0, PT, P6, PT, PT, 0x80, 0x8 ;  /* 0x000000000008281c */ /* 0x000fc4000370f070 */
[----:B------:R-:W-:Y:S02]  /*2370*/  ISETP.NE.AND P4, PT, R62, 0x6, PT ;  /* 0x000000063e00780c */ /* 0x000fe40003f85270 */
[----:B------:R-:W-:Y:S02]  /*2380*/  FSEL R46, R53, R46, !P5 ;  /* 0x0000002e352e7208 */ /* 0x000fe40006800000 */
[----:B------:R-:W-:Y:S02]  /*2390*/  LOP3.LUT R63, R52, R50, R63, 0xfe, !PT ;  /* 0x00000032343f7212 */ /* 0x000fe400078efe3f */
[----:B---3--:R-:W-:Y:S02]  /*23a0*/  ISETP.NE.AND P3, PT, R58, RZ, PT ;  /* 0x000000ff3a00720c */ /* 0x008fe40003f65270 */
[----:B------:R-:W-:Y:S02]  /*23b0*/  FSEL R47, R55, R46, !P4 ;  /* 0x0000002e372f7208 */ /* 0x000fe40006000000 */
[----:B------:R-:W-:-:S02]  /*23c0*/  SEL R44, R63, R44, !P5 ;  /* 0x0000002c3f2c7207 */ /* 0x000fc40006800000 */
[----:B------:R-:W-:Y:S01]  /*23d0*/  LOP3.LUT R45, R54, R63, RZ, 0xfc, !PT ;  /* 0x0000003f362d7212 */ /* 0x000fe200078efcff */
[----:B0-----:R-:W-:Y:S01]  /*23e0*/  @!P0 FADD R48, R48, R47 ;  /* 0x0000002f30308221 */ /* 0x001fe20000000000 */
[----:B------:R-:W-:Y:S02]  /*23f0*/  @P2 ISETP.NE.AND P6, PT, R2, RZ, PT ;  /* 0x000000ff0200220c */ /* 0x000fe40003fc5270 */
[----:B------:R-:W-:Y:S02]  /*2400*/  SEL R44, R45, R44, !P4 ;  /* 0x0000002c2d2c7207 */ /* 0x000fe40006000000 */
[----:B------:R-:W-:Y:S01]  /*2410*/  @P2 SEL R45, R56, RZ, P6 ;  /* 0x000000ff382d2207 */ /* 0x000fe20003000000 */
[----:B------:R-:W-:Y:S01]  /*2420*/  @!P3 FADD R59, R55, R59 ;  /* 0x0000003b373bb221 */ /* 0x000fe20000000000 */
[----:B------:R-:W-:Y:S02]  /*2430*/  @P2 FSEL R48, R47, R48, !P6 ;  /* 0x000000302f302208 */ /* 0x000fe40007000000 */
[----:B------:R-:W-:-:S02]  /*2440*/  @P2 LOP3.LUT R56, R44, R45, RZ, 0xfc, !PT ;  /* 0x0000002d2c382212 */ /* 0x000fc400078efcff */
[----:B------:R-:W-:Y:S01]  /*2450*/  LOP3.LUT R58, R58, R54, R63, 0xfe, !PT ;  /* 0x000000363a3a7212 */ /* 0x000fe200078efe3f */
        /* <DEDUP_REMOVED lines=13> */
[----:B0-----:R-:W-:-:S03]  /*2530*/  IMAD.WIDE.U32 R50, R0, 0x10, R50 ;  /* 0x0000001000327825 */ /* 0x001fc600078e0032 */
[----:B------:R-:W-:Y:S02]  /*2540*/  IADD3 R52, P0, PT, R50, R49, RZ ;  /* 0x0000003132347210 */ /* 0x000fe40007f1e0ff */
[----:B------:R1:W-:Y:S01]  /*2550*/  @!P1 ST.E.128.STRONG.GPU desc[UR8][R50.64+0x200], R44 ;  /* 0x0002002c32009985 */ /* 0x0003e2000c10fd08 */
[----:B------:R-:W-:Y:S05]  /*2560*/  NANOSLEEP 0x118 ;  /* 0x000001180000795d */ /* 0x000fea0003800000 */
[----:B------:R-:W-:-:S07]  /*2570*/  IMAD.X R53, R51, 0x1, R53, P0 ;  /* 0x0000000133357824 */ /* 0x000fce00000e0635 */
.L_x_206:
        /* <DEDUP_REMOVED lines=29> */
.L_x_232:
        /* <DEDUP_REMOVED lines=13> */
[----:B------:R-:W-:-:S04]  /*2820*/  LOP3.LUT R61, R61, R52, RZ, 0xc, !PT ;  /* 0x000000343d3d7212 */ /* 0x000fc800078e0cff */
[----:B------:R-:W0:Y:S02]  /*2830*/  POPC R66, R61 ;  /* 0x0000003d00427309 */ /* 0x000e240000000000 */
[----:B0-----:R-:W0:Y:S01]  /*2840*/  SHFL.DOWN PT, R65, R45, 0x1, R66 ;  /* 0x082000002d417989 */ /* 0x001e2200000e0042 */
[----:B------:R-:W-:-:S03]  /*2850*/  ISETP.GE.AND P0, PT, R2, R66, PT ;  /* 0x000000420200720c */ /* 0x000fc60003f06270 */
[----:B------:R-:W1:Y:S01]  /*2860*/  SHFL.DOWN PT, R52, R44, 0x1, R66 ;  /* 0x082000002c347989 */ /* 0x000e6200000e0042 */
[----:B0-----:R-:W-:Y:S01]  /*2870*/  FADD R65, R45, R65 ;  /* 0x000000412d417221 */ /* 0x001fe20000000000 */
[----:B-1----:R-:W-:-:S04]  /*2880*/  SEL R53, R52, RZ, !P0 ;  /* 0x000000ff34357207 */ /* 0x002fc80004000000 */
[-C--:B------:R-:W-:Y:S02]  /*2890*/  FSEL R65, R65, R45.reuse, !P1 ;  /* 0x0000002d41417208 */ /* 0x080fe40004800000 */
[----:B------:R-:W-:Y:S02]  /*28a0*/  LOP3.LUT P3, R53, R53, RZ, R44, 0xfa, !PT ;  /* 0x000000ff35357212 */ /* 0x000fe4000786fa2c */
[----:B------:R-:W-:Y:S01]  /*28b0*/  FSEL R62, R65, R45, !P0 ;  /* 0x0000002d413e7208 */ /* 0x000fe20004000000 */
[----:B------:R-:W-:Y:S01]  /*28c0*/  VIADD R45, R2, 0x2 ;  /* 0x00000002022d7836 */ /* 0x000fe20000000000 */
[----:B------:R-:W-:Y:S01]  /*28d0*/  ISETP.NE.U32.AND P1, PT, R46, 0x65, PT ;  /* 0x000000652e00780c */ /* 0x000fe20003f25070 */
[----:B------:R-:W0:Y:S03]  /*28e0*/  SHFL.DOWN PT, R65, R53, 0x2, R66 ;  /* 0x0840000035417989 */ /* 0x000e2600000e0042 */
[----:B------:R-:W-:Y:S01]  /*28f0*/  ISETP.GT.AND P0, PT, R45, R66, PT ;  /* 0x000000422d00720c */ /* 0x000fe20003f04270 */
[----:B------:R-:W1:Y:S01]  /*2900*/  SHFL.DOWN PT, R67, R62, 0x2, R66 ;  /* 0x084000003e437989 */ /* 0x000e6200000e0042 */
[----:B------:R-:W-:Y:S01]  /*2910*/  ISETP.NE.AND.EX P1, PT, R47, RZ, PT, P1 ;  /* 0x000000ff2f00720c */ /* 0x000fe20003f25310 */
[----:B------:R-:W-:Y:S01]  /*2920*/  VIADD R47, R2, 0x10 ;  /* 0x00000010022f7836 */ /* 0x000fe20000000000 */
[----:B0-----:R-:W-:Y:S01]  /*2930*/  SEL R44, R65, RZ, !P0 ;  /* 0x000000ff412c7207 */ /* 0x001fe20004000000 */
[----:B-1----:R-:W-:-:S03]  /*2940*/  FADD R67, R62, R67 ;  /* 0x000000433e437221 */ /* 0x002fc60000000000 */
[----:B------:R-:W-:-:S05]  /*2950*/  LOP3.LUT P2, R45, R53, RZ, R44, 0xfa, !PT ;  /* 0x000000ff352d7212 */ /* 0x000fca000784fa2c */
[----:B------:R-:W-:Y:S01]  /*2960*/  @!P0 FSEL R62, R67, R62, !P3 ;  /* 0x0000003e433e8208 */ /* 0x000fe20005800000 */
[----:B------:R-:W0:Y:S01]  /*2970*/  SHFL.DOWN PT, R65, R45, 0x4, R66 ;  /* 0x088000002d417989 */ /* 0x000e2200000e0042 */
[----:B------:R-:W-:Y:S01]  /*2980*/  ISETP.GT.AND P0, PT, R55, R66, PT ;  /* 0x000000423700720c */ /* 0x000fe20003f04270 */
[----:B------:R-:W-:Y:S02]  /*2990*/  VIADD R55, R2, 0x8 ;  /* 0x0000000802377836 */ /* 0x000fe40000000000 */
[----:B------:R-:W1:Y:S01]  /*29a0*/  SHFL.DOWN PT, R67, R62, 0x4, R66 ;  /* 0x088000003e437989 */ /* 0x000e6200000e0042 */
[----:B0-----:R-:W-:Y:S01]  /*29b0*/  SEL R44, R65, RZ, !P0 ;  /* 0x000000ff412c7207 */ /* 0x001fe20004000000 */
[----:B-1----:R-:W-:-:S03]  /*29c0*/  FADD R67, R62, R67 ;  /* 0x000000433e437221 */ /* 0x002fc60000000000 */
[----:B------:R-:W-:-:S05]  /*29d0*/  LOP3.LUT P3, R53, R45, RZ, R44, 0xfa, !PT ;  /* 0x000000ff2d357212 */ /* 0x000fca000786fa2c */
[----:B------:R-:W-:Y:S01]  /*29e0*/  @!P0 FSEL R62, R67, R62, !P2 ;  /* 0x0000003e433e8208 */ /* 0x000fe20005000000 */
[----:B------:R-:W0:Y:S01]  /*29f0*/  SHFL.DOWN PT, R65, R53, 0x8, R66 ;  /* 0x0900000035417989 */ /* 0x000e2200000e0042 */
[----:B------:R-:W-:-:S03]  /*2a00*/  ISETP.GT.AND P0, PT, R55, R66, PT ;  /* 0x000000423700720c */ /* 0x000fc60003f04270 */
[----:B------:R-:W1:Y:S01]  /*2a10*/  SHFL.DOWN PT, R69, R62, 0x8, R66 ;  /* 0x090000003e457989 */ /* 0x000e6200000e0042 */
[----:B0-----:R-:W-:Y:S01]  /*2a20*/  SEL R44, R65, RZ, !P0 ;  /* 0x000000ff412c7207 */ /* 0x001fe20004000000 */
[----:B-1----:R-:W-:-:S03]  /*2a30*/  FADD R69, R62, R69 ;  /* 0x000000453e457221 */ /* 0x002fc60000000000 */
[----:B------:R-:W-:Y:S02]  /*2a40*/  LOP3.LUT P2, R67, R53, RZ, R44, 0xfa, !PT ;  /* 0x000000ff35437212 */ /* 0x000fe4000784fa2c */
[----:B------:R-:W0:Y:S03]  /*2a50*/  LDC.64 R44, c[0x0][0x3a0] ;  /* 0x0000e800ff2c7b82 */ /* 0x000e260000000a00 */
[----:B------:R-:W-:Y:S01]  /*2a60*/  @!P0 FSEL R62, R69, R62, !P3 ;  /* 0x0000003e453e8208 */ /* 0x000fe20005800000 */
[----:B------:R-:W1:Y:S01]  /*2a70*/  SHFL.DOWN PT, R52, R67, 0x10, R66 ;  /* 0x0a00000043347989 */ /* 0x000e6200000e0042 */
[----:B------:R-:W-:Y:S02]  /*2a80*/  ISETP.GT.AND P3, PT, R47, R66, PT ;  /* 0x000000422f00720c */ /* 0x000fe40003f64270 */
[----:B------:R-:W-:Y:S01]  /*2a90*/  VOTE.ALL P0, P1 ;  /* 0x0000000000ff7806 */ /* 0x000fe20000800000 */
[----:B------:R-:W2:Y:S01]  /*2aa0*/  SHFL.DOWN PT, R65, R62, 0x10, R66 ;  /* 0x0a0000003e417989 */ /* 0x000ea200000e0042 */
[----:B0-----:R-:W-:-:S02]  /*2ab0*/  IADD3 R53, P4, PT, R44, 0x200, RZ ;  /* 0x000002002c357810 */ /* 0x001fc40007f9e0ff */
[----:B-1----:R-:W-:-:S03]  /*2ac0*/  SEL R52, R52, RZ, !P3 ;  /* 0x000000ff34347207 */ /* 0x002fc60005800000 */
[----:B------:R-:W-:Y:S02]  /*2ad0*/  IMAD.X R60, RZ, RZ, R45, P4 ;  /* 0x000000ffff3c7224 */ /* 0x000fe400020e062d */
[----:B--2---:R-:W-:Y:S01]  /*2ae0*/  FADD R65, R62, R65 ;  /* 0x000000413e417221 */ /* 0x004fe20000000000 */
[----:B------:R-:W-:-:S04]  /*2af0*/  LOP3.LUT R52, R52, R67, RZ, 0xfc, !PT ;  /* 0x0000004334347212 */ /* 0x000fc800078efcff */
[----:B------:R-:W-:-:S05]  /*2b00*/  @!P3 FSEL R62, R65, R62, !P2 ;  /* 0x0000003e413eb208 */ /* 0x000fca0005000000 */
[----:B------:R-:W-:-:S07]  /*2b10*/  IMAD.MOV.U32 R54, RZ, RZ, R62 ;  /* 0x000000ffff367224 */ /* 0x000fce00078e003e */
.L_x_246:
[----:B------:R-:W-:Y:S05]  /*2b20*/  @!P0 BRA `(.L_x_208) ;  /* 0x0000000400808947 */ /* 0x000fea0003800000 */
[----:B------:R-:W-:-:S07]  /*2b30*/  IMAD.MOV.U32 R62, RZ, RZ, 0x3a0 ;  /* 0x000003a0ff3e7424 */ /* 0x000fce00078e00ff */
.L_x_212:
[----:B------:R-:W-:Y:S01]  /*2b40*/  SHF.R.U32.HI R62, RZ, 0x1, R62 ;  /* 0x00000001ff3e7819 */ /* 0x000fe2000001163e */
[----:B------:R-:W-:Y:S02]  /*2b50*/  IMAD.MOV.U32 R44, RZ, RZ, R53 ;  /* 0x000000ffff2c7224 */ /* 0x000fe400078e0035 */
[----:B------:R-:W-:Y:S02]  /*2b60*/  IMAD.MOV.U32 R45, RZ, RZ, R60 ;  /* 0x000000ffff2d7224 */ /* 0x000fe400078e003c */
[----:B------:R-:W-:Y:S02]  /*2b70*/  IMAD.MOV.U32 R64, RZ, RZ, R54 ;  /* 0x000000ffff407224 */ /* 0x000fe400078e0036 */
[----:B------:R-:W-:-:S04]  /*2b80*/  IMAD.WIDE R54, R63, 0x10, R44 ;  /* 0x000000103f367825 */ /* 0x000fc800078e022c */
[----:B------:R-:W-:-:S07]  /*2b90*/  IMAD.MOV.U32 R66, RZ, RZ, R62 ;  /* 0x000000ffff427224 */ /* 0x000fce00078e003e */
.L_x_210:
        /* <DEDUP_REMOVED lines=29> */
.L_x_249:
        /* <DEDUP_REMOVED lines=10> */
[----:B------:R-:W-:-:S05]  /*2e10*/  LOP3.LUT R61, R61, 0x80000000, R49, 0xec, !PT ;  /* 0x800000003d3d7812 */ /* 0x000fca00078eec31 */
        /* <DEDUP_REMOVED lines=11> */
[----:B------:R-:W-:Y:S02]  /*2ed0*/  VIADD R45, R2, 0x2 ;  /* 0x00000002022d7836 */ /* 0x000fe40000000000 */
[----:B------:R-:W0:Y:S03]  /*2ee0*/  SHFL.DOWN PT, R65, R69, 0x2, R66 ;  /* 0x0840000045417989 */ /* 0x000e2600000e0042 */
[----:B------:R-:W-:Y:S01]  /*2ef0*/  ISETP.GT.AND P0, PT, R45, R66, PT ;  /* 0x000000422d00720c */ /* 0x000fe20003f04270 */
[----:B------:R-:W1:Y:S03]  /*2f00*/  SHFL.DOWN PT, R68, R67, 0x2, R66 ;  /* 0x0840000043447989 */ /* 0x000e6600000e0042 */
[----:B0-----:R-:W-:Y:S01]  /*2f10*/  SEL R44, R65, RZ, !P0 ;  /* 0x000000ff412c7207 */ /* 0x001fe20004000000 */
[----:B-1----:R-:W-:-:S03]  /*2f20*/  FADD R68, R67, R68 ;  /* 0x0000004443447221 */ /* 0x002fc60000000000 */
[----:B------:R-:W-:-:S05]  /*2f30*/  LOP3.LUT P2, R45, R69, RZ, R44, 0xfa, !PT ;  /* 0x000000ff452d7212 */ /* 0x000fca000784fa2c */
[----:B------:R-:W-:Y:S01]  /*2f40*/  @!P0 FSEL R67, R68, R67, !P1 ;  /* 0x0000004344438208 */ /* 0x000fe20004800000 */
[----:B------:R-:W-:Y:S01]  /*2f50*/  SHFL.DOWN PT, R65, R45, 0x4, R66 ;  /* 0x088000002d417989 */ /* 0x000fe200000e0042 */
[----:B------:R-:W-:Y:S01]  /*2f60*/  ISETP.GT.AND P0, PT, R55, R66, PT ;  /* 0x000000423700720c */ /* 0x000fe20003f04270 */
[----:B------:R-:W-:Y:S02]  /*2f70*/  VIADD R55, R2, 0x8 ;  /* 0x0000000802377836 */ /* 0x000fe40000000000 */
[----:B------:R-:W0:Y:S02]  /*2f80*/  SHFL.DOWN PT, R44, R67, 0x4, R66 ;  /* 0x08800000432c7989 */ /* 0x000e2400000e0042 */
[----:B0-----:R-:W-:-:S08]  /*2f90*/  FADD R44, R67, R44 ;  /* 0x0000002c432c7221 */ /* 0x001fd00000000000 */
[----:B------:R-:W-:Y:S02]  /*2fa0*/  @!P0 FSEL R67, R44, R67, !P2 ;  /* 0x000000432c438208 */ /* 0x000fe40005000000 */
[----:B------:R-:W-:Y:S02]  /*2fb0*/  SEL R44, R65, RZ, !P0 ;  /* 0x000000ff412c7207 */ /* 0x000fe40004000000 */
[-C--:B------:R-:W-:Y:S01]  /*2fc0*/  ISETP.GT.AND P0, PT, R55, R66.reuse, PT ;  /* 0x000000423700720c */ /* 0x080fe20003f04270 */
[----:B------:R-:W-:Y:S01]  /*2fd0*/  VIADD R55, R2, 0x10 ;  /* 0x0000001002377836 */ /* 0x000fe20000000000 */
[----:B------:R-:W-:Y:S02]  /*2fe0*/  LOP3.LUT P3, R69, R45, RZ, R44, 0xfa, !PT ;  /* 0x000000ff2d457212 */ /* 0x000fe4000786fa2c */
[----:B------:R-:W0:Y:S02]  /*2ff0*/  SHFL.DOWN PT, R44, R67, 0x8, R66 ;  /* 0x09000000432c7989 */ /* 0x000e2400000e0042 */
[----:B------:R-:W-:-:S02]  /*3000*/  ISETP.GT.AND P2, PT, R55, R66, PT ;  /* 0x000000423700720c */ /* 0x000fc40003f44270 */
[----:B------:R-:W1:Y:S01]  /*3010*/  SHFL.DOWN PT, R65, R69, 0x8, R66 ;  /* 0x0900000045417989 */ /* 0x000e6200000e0042 */
[----:B0-----:R-:W-:-:S05]  /*3020*/  FADD R44, R67, R44 ;  /* 0x0000002c432c7221 */ /* 0x001fca0000000000 */
[----:B------:R-:W-:Y:S02]  /*3030*/  @!P0 FSEL R67, R44, R67, !P3 ;  /* 0x000000432c438208 */ /* 0x000fe40005800000 */
[----:B-1----:R-:W-:Y:S02]  /*3040*/  SEL R44, R65, RZ, !P0 ;  /* 0x000000ff412c7207 */ /* 0x002fe40004000000 */
[----:B------:R-:W-:Y:S01]  /*3050*/  ISETP.NE.U32.AND P0, PT, R46, 0x65, PT ;  /* 0x000000652e00780c */ /* 0x000fe20003f05070 */
[----:B------:R-:W0:Y:S01]  /*3060*/  SHFL.DOWN PT, R65, R67, 0x10, R66 ;  /* 0x0a00000043417989 */ /* 0x000e2200000e0042 */
[----:B------:R-:W-:Y:S02]  /*3070*/  LOP3.LUT P1, R45, R69, RZ, R44, 0xfa, !PT ;  /* 0x000000ff452d7212 */ /* 0x000fe4000782fa2c */
[----:B------:R-:W-:Y:S02]  /*3080*/  ISETP.NE.AND P3, PT, R52, RZ, PT ;  /* 0x000000ff3400720c */ /* 0x000fe40003f65270 */
[----:B------:R-:W-:Y:S01]  /*3090*/  ISETP.NE.AND.EX P0, PT, R47, RZ, PT, P0 ;  /* 0x000000ff2f00720c */ /* 0x000fe20003f05300 */
[----:B------:R-:W1:-:S12]  /*30a0*/  SHFL.DOWN PT, R44, R45, 0x10, R66 ;  /* 0x0a0000002d2c7989 */ /* 0x000e5800000e0042 */
[----:B------:R-:W-:Y:S01]  /*30b0*/  VOTE.ALL P0, P0 ;  /* 0x0000000000ff7806 */ /* 0x000fe20000000000 */
[----:B0-----:R-:W-:-:S05]  /*30c0*/  FADD R46, R67, R65 ;  /* 0x00000041432e7221 */ /* 0x001fca0000000000 */
[----:B------:R-:W-:Y:S02]  /*30d0*/  @!P2 FSEL R67, R46, R67, !P1 ;  /* 0x000000432e43a208 */ /* 0x000fe40004800000 */
[----:B-1----:R-:W-:-:S03]  /*30e0*/  SEL R44, R44, RZ, !P2 ;  /* 0x000000ff2c2c7207 */ /* 0x002fc60005000000 */
[----:B------:R-:W-:Y:S01]  /*30f0*/  @!P3 FADD R64, R67, R64 ;  /* 0x000000404340b221 */ /* 0x000fe20000000000 */
[----:B------:R-:W-:-:S03]  /*3100*/  LOP3.LUT R52, R45, R44, R52, 0xfe, !PT ;  /* 0x0000002c2d347212 */ /* 0x000fc600078efe34 */
[----:B------:R-:W-:-:S07]  /*3110*/  IMAD.MOV.U32 R54, RZ, RZ, R64 ;  /* 0x000000ffff367224 */ /* 0x000fce00078e0040 */
.L_x_263:
[----:B------:R-:W-:Y:S05]  /*3120*/  @P0 BRA `(.L_x_212) ;  /* 0xfffffff800840947 */ /* 0x000fea000383ffff */
.L_x_208:
[----:B------:R-:W0:Y:S01]  /*3130*/  S2R R61, SR_TID.X ;  /* 0x00000000003d7919 */ /* 0x000e220000002100 */
[----:B------:R-:W-:Y:S01]  /*3140*/  ISETP.NE.AND P1, PT, R2, RZ, PT ;  /* 0x000000ff0200720c */ /* 0x000fe20003f25270 */
[----:B------:R-:W-:Y:S01]  /*3150*/  BSSY.RECONVERGENT B1, `(.L_x_213) ;  /* 0x0000015000017945 */ /* 0x000fe20003800200 */
[----:B------:R-:W-:-:S11]  /*3160*/  IMAD.MOV.U32 R53, RZ, RZ, R54 ;  /* 0x000000ffff357224 */ /* 0x000fd600078e0036 */
[----:B------:R-:W1:Y:S01]  /*3170*/  @!P1 S2R R45, SR_CgaCtaId ;  /* 0x00000000002d9919 */ /* 0x000e620000008800 */
[----:B------:R-:W-:Y:S02]  /*3180*/  @!P1 MOV R0, 0x400 ;  /* 0x0000040000009802 */ /* 0x000fe40000000f00 */
[----:B0-----:R-:W-:Y:S02]  /*3190*/  ISETP.NE.AND P0, PT, R61, RZ, PT ;  /* 0x000000ff3d00720c */ /* 0x001fe40003f05270 */
[----:B-1----:R-:W-:-:S11]  /*31a0*/  @!P1 LEA R2, R45, R0, 0x18 ;  /* 0x000000002d029211 */ /* 0x002fd600078ec0ff */
[----:B------:R-:W-:Y:S05]  /*31b0*/  @P0 BRA `(.L_x_214) ;  /* 0x0000000000380947 */ /* 0x000fea0003800000 */
[----:B------:R-:W0:Y:S01]  /*31c0*/  S2UR UR6, SR_CgaCtaId ;  /* 0x00000000000679c3 */ /* 0x000e220000008800 */
[----:B------:R-:W-:Y:S01]  /*31d0*/  FADD R0, R59, R54 ;  /* 0x000000363b007221 */ /* 0x000fe20000000000 */
[----:B------:R-:W-:Y:S01]  /*31e0*/  UMOV UR5, 0x400 ;  /* 0x0000040000057882 */ /* 0x000fe20000000000 */
[----:B------:R-:W-:Y:S01]  /*31f0*/  LOP3.LUT R55, R52, R58, RZ, 0xfc, !PT ;  /* 0x0000003a34377212 */ /* 0x000fe200078efcff */
[----:B------:R-:W-:Y:S01]  /*3200*/  IMAD.MOV.U32 R46, RZ, RZ, 0x65 ;  /* 0x00000065ff2e7424 */ /* 0x000fe200078e00ff */
[----:B------:R-:W-:Y:S01]  /*3210*/  ISETP.NE.AND P0, PT, R58, RZ, PT ;  /* 0x000000ff3a00720c */ /* 0x000fe20003f05270 */
[----:B------:R-:W-:Y:S02]  /*3220*/  IMAD.MOV.U32 R47, RZ, RZ, 0x0 ;  /* 0x00000000ff2f7424 */ /* 0x000fe400078e00ff */
[----:B------:R-:W-:Y:S01]  /*3230*/  IMAD.MOV.U32 R44, RZ, RZ, R55 ;  /* 0x000000ffff2c7224 */ /* 0x000fe200078e0037 */
[----:B------:R-:W-:-:S05]  /*3240*/  FSEL R45, R0, R59, !P0 ;  /* 0x0000003b002d7208 */ /* 0x000fca0004000000 */
[----:B------:R1:W-:Y:S01]  /*3250*/  ST.E.128.STRONG.GPU desc[UR8][R50.64+0x200], R44 ;  /* 0x0002002c32007985 */ /* 0x0003e2000c10fd08 */
[----:B0-----:R-:W-:-:S09]  /*3260*/  ULEA UR5, UR6, UR5, 0x18 ;  /* 0x0000000506057291 */ /* 0x001fd2000f8ec0ff */
[----:B------:R1:W-:Y:S04]  /*3270*/  STS.64 [UR5+0x68], R54 ;  /* 0x00006836ff007988 */ /* 0x0003e80008000a05 */
[----:B------:R1:W-:Y:S04]  /*3280*/  STS [UR5+0x70], R45 ;  /* 0x0000702dff007988 */ /* 0x0003e80008000805 */
[----:B------:R1:W-:Y:S02]  /*3290*/  STS [UR5+0x64], R52 ;  /* 0x00006434ff007988 */ /* 0x0003e40008000805 */
.L_x_214:
[----:B------:R-:W-:Y:S05]  /*32a0*/  BSYNC.RECONVERGENT B1 ;  /* 0x0000000000017941 */ /* 0x000fea0003800200 */
.L_x_213:
[----:B------:R0:W-:Y:S01]  /*32b0*/  @!P1 STS.64 [R2+0x40], R52 ;  /* 0x0000403402009388 */ /* 0x0001e20000000a00 */
[----:B------:R-:W-:Y:S02]  /*32c0*/  @!P1 IMAD.MOV.U32 R56, RZ, RZ, R52 ;  /* 0x000000ffff389224 */ /* 0x000fe400078e0034 */
[----:B------:R-:W-:-:S07]  /*32d0*/  @!P1 IMAD.MOV.U32 R48, RZ, RZ, R54 ;  /* 0x000000ffff309224 */ /* 0x000fce00078e0036 */
.L_x_204:
[----:B------:R-:W-:Y:S05]  /*32e0*/  WARPSYNC.ALL ;  /* 0x0000000000007948 */ /* 0x000fea0003800000 */
[----:B------:R-:W2:Y:S08]  /*32f0*/  S2UR UR6, SR_CgaCtaId ;  /* 0x00000000000679c3 */ /* 0x000eb00000008800 */
[----:B------:R-:W-:Y:S01]  /*3300*/  BAR.SYNC.DEFER_BLOCKING 0x0 ;  /* 0x0000000000007b1d */ /* 0x000fe20000010000 */
[----:B------:R-:W-:-:S02]  /*3310*/  ISETP.NE.AND P3, PT, R61, RZ, PT ;  /* 0x000000ff3d00720c */ /* 0x000fc40003f65270 */
[----:B------:R-:W-:Y:S02]  /*3320*/  ISETP.NE.AND P1, PT, R3, R40, PT ;  /* 0x000000280300720c */ /* 0x000fe40003f25270 */
[----:B------:R-:W-:Y:S01]  /*3330*/  ISETP.NE.AND P5, PT, R40, R41, PT ;  /* 0x000000292800720c */ /* 0x000fe20003fa5270 */
[----:B------:R-:W-:Y:S01]  /*3340*/  UMOV UR5, 0x400 ;  /* 0x0000040000057882 */ /* 0x000fe20000000000 */
[----:B------:R-:W-:Y:S02]  /*3350*/  ISETP.NE.AND P2, PT, R56, RZ, PT ;  /* 0x000000ff3800720c */ /* 0x000fe40003f45270 */
[----:B------:R-:W-:Y:S02]  /*3360*/  ISETP.NE.AND P0, PT, R41, R42, PT ;  /* 0x0000002a2900720c */ /* 0x000fe40003f05270 */
[----:B------:R-:W-:Y:S01]  /*3370*/  ISETP.NE.AND P4, PT, R42, R43, PT ;  /* 0x0000002b2a00720c */ /* 0x000fe20003f85270 */
[----:B--2---:R-:W-:-:S09]  /*3380*/  ULEA UR5, UR6, UR5, 0x18 ;  /* 0x0000000506057291 */ /* 0x004fd2000f8ec0ff */
[----:B------:R-:W2:Y:S02]  /*3390*/  LDS R0, [UR5+0x44] ;  /* 0x00004405ff007984 */ /* 0x000ea40008000800 */
[----:B--2---:R-:W-:-:S05]  /*33a0*/  FADD R0, R0, R48 ;  /* 0x0000003000007221 */ /* 0x004fca0000000000 */
[----:B------:R-:W-:Y:S02]  /*33b0*/  @P3 FSEL R48, R0, R48, !P2 ;  /* 0x0000003000303208 */ /* 0x000fe40005000000 */
[----:B------:R-:W-:Y:S02]  /*33c0*/  ISETP.NE.AND P3, PT, R43, R36, PT ;  /* 0x000000242b00720c */ /* 0x000fe40003f65270 */
[----:B------:R-:W-:Y:S01]  /*33d0*/  ISETP.NE.AND P2, PT, R36, R37, PT ;  /* 0x000000252400720c */ /* 0x000fe20003f45270 */
[----:B------:R-:W-:Y:S01]  /*33e0*/  @!P1 FADD R20, R20, R48 ;  /* 0x0000003014149221 */ /* 0x000fe20000000000 */
[----:B------:R-:W-:-:S03]  /*33f0*/  ISETP.NE.AND P1, PT, R38, R39, PT ;  /* 0x000000272600720c */ /* 0x000fc60003f25270 */
[--C-:B------:R-:W-:Y:S01]  /*3400*/  @!P5 FADD R21, R21, R20.reuse ;  /* 0x000000141515d221 */ /* 0x100fe20000000000 */
[----:B------:R-:W-:Y:S01]  /*3410*/  ISETP.NE.AND P5, PT, R31, R24, PT ;  /* 0x000000181f00720c */ /* 0x000fe20003fa5270 */
[----:B------:R-:W-:Y:S02]  /*3420*/  IMAD.MOV.U32 R36, RZ, RZ, R20 ;  /* 0x000000ffff247224 */ /* 0x000fe400078e0014 */
[--C-:B------:R-:W-:Y:S01]  /*3430*/  @!P0 FADD R22, R22, R21.reuse ;  /* 0x0000001516168221 */ /* 0x100fe20000000000 */
[----:B------:R-:W-:Y:S01]  /*3440*/  ISETP.NE.AND P0, PT, R37, R38, PT ;  /* 0x000000262500720c */ /* 0x000fe20003f05270 */
[----:B------:R-:W-:Y:S02]  /*3450*/  IMAD.MOV.U32 R37, RZ, RZ, R21 ;  /* 0x000000ffff257224 */ /* 0x000fe400078e0015 */
[--C-:B------:R-:W-:Y:S01]  /*3460*/  @!P4 FADD R23, R23, R22.reuse ;  /* 0x000000161717c221 */ /* 0x100fe20000000000 */
[----:B------:R-:W-:Y:S01]  /*3470*/  ISETP.NE.AND P4, PT, R24, R25, PT ;  /* 0x000000191800720c */ /* 0x000fe20003f85270 */
[----:B------:R-:W-:-:S02]  /*3480*/  IMAD.MOV.U32 R38, RZ, RZ, R22 ;  /* 0x000000ffff267224 */ /* 0x000fc400078e0016 */
[--C-:B------:R-:W-:Y:S01]  /*3490*/  @!P3 FADD R16, R16, R23.reuse ;  /* 0x000000171010b221 */ /* 0x100fe20000000000 */
[----:B------:R-:W-:Y:S01]  /*34a0*/  ISETP.NE.AND P3, PT, R39, R32, PT ;  /* 0x000000202700720c */ /* 0x000fe20003f65270 */
[----:B------:R-:W-:Y:S02]  /*34b0*/  IMAD.MOV.U32 R39, RZ, RZ, R23 ;  /* 0x000000ffff277224 */ /* 0x000fe400078e0017 */
[----:B------:R-:W-:Y:S01]  /*34c0*/  @!P2 FADD R17, R17, R16 ;  /* 0x000000101111a221 */ /* 0x000fe20000000000 */
[----:B------:R-:W-:-:S03]  /*34d0*/  ISETP.NE.AND P2, PT, R32, R33, PT ;  /* 0x000000212000720c */ /* 0x000fc60003f45270 */
        /* <DEDUP_REMOVED lines=16> */
[----:B------:R-:W-:-:S04]  /*35e0*/  @!P0 FADD R10, R10, R9 ;  /* 0x000000090a0a8221 */ /* 0x000fc80000000000 */
[----:B------:R-:W-:-:S04]  /*35f0*/  @!P1 FADD R11, R11, R10 ;  /* 0x0000000a0b0b9221 */ /* 0x000fc80000000000 */
[----:B------:R-:W-:-:S04]  /*3600*/  @!P5 FADD R4, R4, R11 ;  /* 0x0000000b0404d221 */ /* 0x000fc80000000000 */
[----:B------:R-:W-:-:S04]  /*3610*/  @!P4 FADD R5, R5, R4 ;  /* 0x000000040505c221 */ /* 0x000fc80000000000 */
[----:B------:R-:W-:-:S04]  /*3620*/  @!P3 FADD R6, R6, R5 ;  /* 0x000000050606b221 */ /* 0x000fc80000000000 */
[----:B------:R-:W-:-:S07]  /*3630*/  @!P2 FADD R7, R7, R6 ;  /* 0x000000060707a221 */ /* 0x000fce0000000000 */
.L_x_203:
[----:B------:R-:W-:Y:S05]  /*3640*/  BSYNC.RECONVERGENT B0 ;  /* 0x0000000000007941 */ /* 0x000fea0003800200 */
.L_x_201:
[----:B------:R-:W2:Y:S01]  /*3650*/  S2R R0, SR_LANEID ;  /* 0x0000000000007919 */ /* 0x000ea20000000000 */
[----:B------:R-:W3:Y:S01]  /*3660*/  LDCU.64 UR6, c[0x0][0x398] ;  /* 0x00007300ff0677ac */ /* 0x000ee20008000a00 */
[C---:B0-----:R-:W-:Y:S01]  /*3670*/  LOP3.LUT R2, R61.reuse, 0x3e0, RZ, 0xc0, !PT ;  /* 0x000003e03d027812 */ /* 0x041fe200078ec0ff */
[----:B-1----:R-:W0:Y:S01]  /*3680*/  S2R R47, SR_CTAID.X ;  /* 0x00000000002f7919 */ /* 0x002e220000002500 */
[----:B------:R-:W-:-:S05]  /*3690*/  LOP3.LUT R3, R61, 0x1f, RZ, 0xc0, !PT ;  /* 0x0000001f3d037812 */ /* 0x000fca00078ec0ff */
[----:B------:R-:W-:Y:S02]  /*36a0*/  IMAD R2, R2, 0x14, R3 ;  /* 0x0000001402027824 */ /* 0x000fe400078e0203 */
[----:B------:R-:W-:Y:S02]  /*36b0*/  IMAD.MOV.U32 R3, RZ, RZ, RZ ;  /* 0x000000ffff037224 */ /* 0x000fe400078e00ff */
[----:B--2---:R-:W-:Y:S01]  /*36c0*/  IMAD R0, R0, 0x4c, R57 ;  /* 0x0000004c00007824 */ /* 0x004fe200078e0239 */
[----:B------:R-:W-:Y:S06]  /*36d0*/  BAR.SYNC.DEFER_BLOCKING 0x0 ;  /* 0x0000000000007b1d */ /* 0x000fec0000010000 */
[----:B------:R-:W-:Y:S04]  /*36e0*/  STS.128 [R0], R36 ;  /* 0x0000002400007388 */ /* 0x000fe80000000c00 */
[----:B------:R-:W-:Y:S04]  /*36f0*/  STS.128 [R0+0x10], R16 ;  /* 0x0000101000007388 */ /* 0x000fe80000000c00 */
[----:B------:R-:W-:Y:S04]  /*3700*/  STS.128 [R0+0x20], R12 ;  /* 0x0000200c00007388 */ /* 0x000fe80000000c00 */
[----:B------:R-:W-:Y:S04]  /*3710*/  STS.128 [R0+0x30], R8 ;  /* 0x0000300800007388 */ /* 0x000fe80000000c00 */
[----:B------:R0:W-:Y:S01]  /*3720*/  STS.128 [R0+0x40], R4 ;  /* 0x0000400400007388 */ /* 0x0001e20000000c00 */
[----:B------:R-:W-:-:S03]  /*3730*/  NOP ;  /* 0x0000000000007918 */ /* 0x000fc60000000000 */
[----:B------:R-:W1:Y:S04]  /*3740*/  LDS R21, [R57] ;  /* 0x0000000039157984 */ /* 0x000e680000000800 */
[----:B------:R-:W2:Y:S04]  /*3750*/  LDS R23, [R57+0x80] ;  /* 0x0000800039177984 */ /* 0x000ea80000000800 */
[----:B------:R-:W4:Y:S01]  /*3760*/  LDS R25, [R57+0x100] ;  /* 0x0001000039197984 */ /* 0x000f220000000800 */
[----:B0-----:R-:W-:-:S03]  /*3770*/  IMAD.WIDE.U32 R4, R47, 0x1180, R2 ;  /* 0x000011802f047825 */ /* 0x001fc600078e0002 */
[----:B------:R-:W0:Y:S01]  /*3780*/  LDS R27, [R57+0x180] ;  /* 0x00018000391b7984 */ /* 0x000e220000000800 */
[----:B---3--:R-:W-:-:S03]  /*3790*/  LEA R2, P0, R4, UR6, 0x2 ;  /* 0x0000000604027c11 */ /* 0x008fc6000f8010ff */
[----:B------:R-:W3:Y:S01]  /*37a0*/  LDS R17, [R57+0x200] ;  /* 0x0002000039117984 */ /* 0x000ee20000000800 */
[----:B------:R-:W-:-:S03]  /*37b0*/  LEA.HI.X R3, R4, UR7, R5, 0x2, P0 ;  /* 0x0000000704037c11 */ /* 0x000fc600080f1405 */
        /* <DEDUP_REMOVED lines=17> */
[----:B----4-:R-:W-:Y:S04]  /*38d0*/  STG.E desc[UR8][R2.64+0x100], R25 ;  /* 0x0001001902007986 */ /* 0x010fe8000c101908 */
[----:B0-----:R-:W-:Y:S04]  /*38e0*/  STG.E desc[UR8][R2.64+0x180], R27 ;  /* 0x0001801b02007986 */ /* 0x001fe8000c101908 */
[----:B---3--:R-:W-:Y:S04]  /*38f0*/  STG.E desc[UR8][R2.64+0x200], R17 ;  /* 0x0002001102007986 */ /* 0x008fe8000c101908 */
        /* <DEDUP_REMOVED lines=16> */
.L_x_200:
[----:B------:R-:W-:-:S04]  /*3a00*/  ISETP.NE.U32.AND P0, PT, R2, RZ, PT ;  /* 0x000000ff0200720c */ /* 0x000fc80003f05070 */
[----:B------:R-:W-:-:S13]  /*3a10*/  ISETP.NE.AND.EX P0, PT, R46, RZ, PT, P0 ;  /* 0x000000ff2e00720c */ /* 0x000fda0003f05300 */
[----:B------:R-:W-:Y:S05]  /*3a20*/  @!P0 EXIT ;  /* 0x000000000000894d */ /* 0x000fea0003800000 */
[----:B------:R-:W0:Y:S01]  /*3a30*/  LDC.64 R6, c[0x0][0x380] ;  /* 0x0000e000ff067b82 */ /* 0x000e220000000a00 */
[----:B------:R-:W1:Y:S07]  /*3a40*/  S2R R3, SR_TID.X ;  /* 0x0000000000037919 */ /* 0x000e6e0000002100 */
[----:B------:R-:W2:Y:S01]  /*3a50*/  LDC.64 R4, c[0x0][0x390] ;  /* 0x0000e400ff047b82 */ /* 0x000ea20000000a00 */
[----:B0-----:R-:W-:-:S05]  /*3a60*/  IMAD.WIDE.U32 R6, R60, 0x4600, R6 ;  /* 0x000046003c067825 */ /* 0x001fca00078e0006 */
[----:B------:R0:W3:Y:S01]  /*3a70*/  LD.E.STRONG.SM R0, desc[UR8][R6.64] ;  /* 0x0000000806007980 */ /* 0x0000e2000c10b900 */
[----:B--2---:R-:W-:Y:S01]  /*3a80*/  IMAD.WIDE.U32 R4, R60, 0x4600, R4 ;  /* 0x000046003c047825 */ /* 0x004fe200078e0004 */
[C---:B-1----:R-:W-:Y:S02]  /*3a90*/  LOP3.LUT R19, R3.reuse, 0x1f, RZ, 0xc0, !PT ;  /* 0x0000001f03137812 */ /* 0x042fe400078ec0ff */
[----:B------:R-:W-:-:S05]  /*3aa0*/  LOP3.LUT R8, R3, 0x3e0, RZ, 0xc0, !PT ;  /* 0x000003e003087812 */ /* 0x000fca00078ec0ff */
        /* <DEDUP_REMOVED lines=91> */
[----:B--2---:R0:W-:Y:S02]  /*4060*/  STS [R49], R0 ;  /* 0x0000000031007388 */ /* 0x0041e40000000800 */
[----:B0-----:R-:W-:Y:S02]  /*4070*/  IMAD R0, R44, 0x4c, R49 ;  /* 0x0000004c2c007824 */ /* 0x001fe400078e0231 */
        /* <DEDUP_REMOVED lines=20> */
[----:B------:R3:W4:Y:S04]  /*41c0*/  LDS.128 R24, [R0] ;  /* 0x0000000000187984 */ /* 0x0007280000000c00 */
        /* <DEDUP_REMOVED lines=15> */
[----:B------:R-:W3:Y:S01]  /*42c0*/  @!P1 LD.E.STRONG.SM R10, desc[UR8][R6.64+0x80] ;  /* 0x00008008060a9980 */ /* 0x000ee2000c10b900 */
[----:B------:R-:W-:Y:S01]  /*42d0*/  ISETP.GE.U32.AND P1, PT, R13, R2, PT ;  /* 0x000000020d00720c */ /* 0x000fe20003f26070 */
[----:B------:R-:W-:-:S04]  /*42e0*/  IMAD.MOV.U32 R14, RZ, RZ, R52 ;  /* 0x000000ffff0e7224 */ /* 0x000fc800078e0034 */
[----:B------:R-:W4:Y:S01]  /*42f0*/  @!P0 LD.E.STRONG.SM R12, desc[UR8][R6.64+0x100] ;  /* 0x00010008060c8980 */ /* 0x000f22000c10b900 */
[----:B------:R-:W-:Y:S01]  /*4300*/  ISETP.GE.U32.AND P0, PT, R17, R2, PT ;  /* 0x000000021100720c */ /* 0x000fe20003f06070 */
[----:B------:R-:W-:-:S06]  /*4310*/  IMAD.MOV.U32 R16, RZ, RZ, R52 ;  /* 0x000000ffff107224 */ /* 0x000fcc00078e0034 */
[----:B------:R-:W4:Y:S01]  /*4320*/  @!P1 LD.E.STRONG.SM R14, desc[UR8][R6.64+0x180] ;  /* 0x00018008060e9980 */ /* 0x000f22000c10b900 */
        /* <DEDUP_REMOVED lines=13> */
[----:B-1----:R-:W-:-:S04]  /*4400*/  IMAD.MOV.U32 R54, RZ, RZ, R52 ;  /* 0x000000ffff367224 */ /* 0x002fc800078e0034 */
[----:B------:R-:W4:Y:S01]  /*4410*/  @!P0 LD.E.STRONG.SM R22, desc[UR8][R6.64+0x400] ;  /* 0x0004000806168980 */ /* 0x000f22000c10b900 */
[----:B------:R-:W-:Y:S01]  /*4420*/  ISETP.GE.U32.AND P0, PT, R61, R2, PT ;  /* 0x000000023d00720c */ /* 0x000fe20003f06070 */
[----:B--2---:R-:W-:-:S06]  /*4430*/  IMAD.MOV.U32 R56, RZ, RZ, R52 ;  /* 0x000000ffff387224 */ /* 0x004fcc00078e0034 */
[----:B------:R-:W2:Y:S01]  /*4440*/  @!P1 LD.E.STRONG.SM R54, desc[UR8][R6.64+0x480] ;  /* 0x0004800806369980 */ /* 0x000ea2000c10b900 */
[----:B------:R-:W-:Y:S01]  /*4450*/  ISETP.GE.U32.AND P1, PT, R63, R2, PT ;  /* 0x000000023f00720c */ /* 0x000fe20003f26070 */
[----:B------:R-:W-:-:S04]  /*4460*/  IMAD.MOV.U32 R58, RZ, RZ, R52 ;  /* 0x000000ffff3a7224 */ /* 0x000fc800078e0034 */
[----:B------:R-:W2:Y:S01]  /*4470*/  @!P0 LD.E.STRONG.SM R56, desc[UR8][R6.64+0x500] ;  /* 0x0005000806388980 */ /* 0x000ea2000c10b900 */
[----:B------:R-:W-:-:S07]  /*4480*/  ISETP.GE.U32.AND P0, PT, R55, R2, PT ;  /* 0x000000023700720c */ /* 0x000fce0003f06070 */
[----:B------:R-:W2:Y:S01]  /*4490*/  @!P1 LD.E.STRONG.SM R58, desc[UR8][R6.64+0x580] ;  /* 0x00058008063a9980 */ /* 0x000ea2000c10b900 */
[----:B------:R-:W-:Y:S01]  /*44a0*/  ISETP.NE.AND P1, PT, R50, RZ, PT ;  /* 0x000000ff3200720c */ /* 0x000fe20003f25270 */
[----:B------:R-:W-:-:S06]  /*44b0*/  IMAD.MOV.U32 R50, RZ, RZ, R52 ;  /* 0x000000ffff327224 */ /* 0x000fcc00078e0034 */
[----:B------:R-:W2:Y:S01]  /*44c0*/  @!P0 LD.E.STRONG.SM R50, desc[UR8][R6.64+0x600] ;  /* 0x0006000806328980 */ /* 0x000ea2000c10b900 */
[----:B------:R-:W-:Y:S01]  /*44d0*/  ISETP.NE.AND P0, PT, R48, RZ, PT ;  /* 0x000000ff3000720c */ /* 0x000fe20003f05270 */
[--C-:B------:R-:W-:Y:S02]  /*44e0*/  IMAD.MOV.U32 R48, RZ, RZ, R52.reuse ;  /* 0x000000ffff307224 */ /* 0x100fe400078e0034 */
[--C-:B------:R-:W-:Y:S02]  /*44f0*/  IMAD.MOV.U32 R62, RZ, RZ, R52.reuse ;  /* 0x000000ffff3e7224 */ /* 0x100fe400078e0034 */
[--C-:B------:R-:W-:Y:S02]  /*4500*/  IMAD.MOV.U32 R64, RZ, RZ, R52.reuse ;  /* 0x000000ffff407224 */ /* 0x100fe400078e0034 */
[--C-:B------:R-:W-:Y:S02]  /*4510*/  IMAD.MOV.U32 R66, RZ, RZ, R52.reuse ;  /* 0x000000ffff427224 */ /* 0x100fe400078e0034 */
[--C-:B------:R-:W-:Y:S01]  /*4520*/  IMAD.MOV.U32 R68, RZ, RZ, R52.reuse ;  /* 0x000000ffff447224 */ /* 0x100fe200078e0034 */
[----:B------:R-:W2:Y:S01]  /*4530*/  @!P1 LD.E.STRONG.SM R62, desc[UR8][R6.64+0x700] ;  /* 0x00070008063e9980 */ /* 0x000ea2000c10b900 */
[----:B------:R-:W-:-:S03]  /*4540*/  IMAD.MOV.U32 R53, RZ, RZ, R52 ;  /* 0x000000ffff357224 */ /* 0x000fc600078e0034 */
[----:B------:R-:W2:Y:S04]  /*4550*/  @!P0 LD.E.STRONG.SM R48, desc[UR8][R6.64+0x680] ;  /* 0x0006800806308980 */ /* 0x000ea8000c10b900 */
[----:B------:R-:W2:Y:S04]  /*4560*/  @!P2 LD.E.STRONG.SM R64, desc[UR8][R6.64+0x780] ;  /* 0x000780080640a980 */ /* 0x000ea8000c10b900 */
[----:B------:R-:W2:Y:S04]  /*4570*/  @!P3 LD.E.STRONG.SM R66, desc[UR8][R6.64+0x800] ;  /* 0x000800080642b980 */ /* 0x000ea8000c10b900 */
[----:B------:R-:W2:Y:S04]  /*4580*/  @!P4 LD.E.STRONG.SM R68, desc[UR8][R6.64+0x880] ;  /* 0x000880080644c980 */ /* 0x000ea8000c10b900 */
[----:B------:R-:W2:Y:S04]  /*4590*/  @!P5 LD.E.STRONG.SM R53, desc[UR8][R6.64+0x900] ;  /* 0x000900080635d980 */ /* 0x000ea8000c10b900 */
[----:B------:R-:W2:Y:S01]  /*45a0*/  @!P6 LD.E.STRONG.SM R52, desc[UR8][R6.64+0x980] ;  /* 0x000980080634e980 */ /* 0x000ea2000c10b900 */
[----:B------:R-:W-:-:S03]  /*45b0*/  ISETP.NE.AND P0, PT, R60, RZ, PT ;  /* 0x000000ff3c00720c */ /* 0x000fc60003f05270 */
[----:B-----5:R0:W-:Y:S04]  /*45c0*/  STS [R49], R8 ;  /* 0x0000000831007388 */ /* 0x0201e80000000800 */
        /* <DEDUP_REMOVED lines=8> */
[----:B--2---:R0:W-:Y:S04]  /*4650*/  STS [R49+0x480], R54 ;  /* 0x0004803631007388 */ /* 0x0041e80000000800 */
        /* <DEDUP_REMOVED lines=20> */
[----:B------:R-:W-:Y:S01]  /*47a0*/  BSSY.RECONVERGENT B0, `(.L_x_216) ;  /* 0x000013a000007945 */ /* 0x000fe20003800200 */
[----:B------:R-:W-:Y:S01]  /*47b0*/  ISETP.NE.AND P3, PT, R27, R28, PT ;  /* 0x0000001c1b00720c */ /* 0x000fe20003f65270 */
[----:B------:R-:W-:Y:S01]  /*47c0*/  VIADD R27, R53, 0x2 ;  /* 0x00000002351b7836 */ /* 0x000fe20000000000 */
[----:B------:R-:W-:Y:S02]  /*47d0*/  ISETP.NE.AND P0, PT, R24, R25, PT ;  /* 0x000000191800720c */ /* 0x000fe40003f05270 */
[----:B------:R-:W-:Y:S01]  /*47e0*/  ISETP.NE.AND P1, PT, R25, R26, PT ;  /* 0x0000001a1900720c */ /* 0x000fe20003f25270 */
[C---:B------:R-:W-:Y:S01]  /*47f0*/  VIADD R25, R53.reuse, 0x1 ;  /* 0x0000000135197836 */ /* 0x040fe20000000000 */
[----:B------:R-:W-:Y:S01]  /*4800*/  ISETP.EQ.U32.AND P6, PT, R2, R27, PT ;  /* 0x0000001b0200720c */ /* 0x000fe20003fc2070 */
[----:B------:R-:W-:Y:S01]  /*4810*/  VIADD R27, R53, 0x4 ;  /* 0x00000004351b7836 */ /* 0x000fe20000000000 */
[----:B------:R-:W-:-:S02]  /*4820*/  ISETP.NE.AND P4, PT, R28, R29, PT ;  /* 0x0000001d1c00720c */ /* 0x000fc40003f85270 */
[----:B------:R-:W-:Y:S01]  /*4830*/  ISETP.EQ.U32.AND P5, PT, R2, R25, PT ;  /* 0x000000190200720c */ /* 0x000fe20003fa2070 */
[C---:B------:R-:W-:Y:S01]  /*4840*/  VIADD R25, R53.reuse, 0x3 ;  /* 0x0000000335197836 */ /* 0x040fe20000000000 */
[----:B------:R-:W-:Y:S02]  /*4850*/  ISETP.EQ.OR.EX P1, PT, R46, RZ, P1, P6 ;  /* 0x000000ff2e00720c */ /* 0x000fe40000f22760 */
[----:B------:R-:W-:Y:S02]  /*4860*/  ISETP.EQ.U32.AND P6, PT, R2, R27, PT ;  /* 0x0000001b0200720c */ /* 0x000fe40003fc2070 */
[----:B------:R-:W-:Y:S02]  /*4870*/  ISETP.EQ.OR.EX P0, PT, R46, RZ, P0, P5 ;  /* 0x000000ff2e00720c */ /* 0x000fe40000702750 */
[----:B------:R-:W-:Y:S01]  /*4880*/  ISETP.EQ.U32.AND P5, PT, R2, R25, PT ;  /* 0x000000190200720c */ /* 0x000fe20003fa2070 */
[----:B------:R-:W-:Y:S01]  /*4890*/  VIADD R25, R53, 0x5 ;  /* 0x0000000535197836 */ /* 0x000fe20000000000 */
[----:B------:R-:W-:-:S02]  /*48a0*/  ISETP.EQ.OR.EX P6, PT, R46, RZ, P3, P6 ;  /* 0x000000ff2e00720c */ /* 0x000fc40001fc2760 */
[----:B------:R-:W-:Y:S02]  /*48b0*/  ISETP.EQ.OR.EX P2, PT, R46, RZ, P2, P5 ;  /* 0x000000ff2e00720c */ /* 0x000fe40001742750 */
[----:B------:R-:W-:Y:S01]  /*48c0*/  ISETP.EQ.U32.AND P5, PT, R2, R25, PT ;  /* 0x000000190200720c */ /* 0x000fe20003fa2070 */
[----:B------:R-:W-:Y:S01]  /*48d0*/  VIADD R25, R53, 0x6 ;  /* 0x0000000635197836 */ /* 0x000fe20000000000 */
[----:B------:R-:W-:Y:S02]  /*48e0*/  P2R R28, PR, RZ, 0x1 ;  /* 0x00000001ff1c7803 */ /* 0x000fe40000000000 */
[----:B------:R-:W-:Y:S02]  /*48f0*/  ISETP.EQ.OR.EX P0, PT, R46, RZ, P4, P5 ;  /* 0x000000ff2e00720c */ /* 0x000fe40002702750 */
[----:B------:R-:W-:Y:S02]  /*4900*/  LOP3.LUT R0, R0, 0xffffdfff, RZ, 0xc0, !PT ;  /* 0xffffdfff00007812 */ /* 0x000fe400078ec0ff */
[----:B------:R-:W-:-:S02]  /*4910*/  ISETP.NE.AND P3, PT, R29, R30, PT ;  /* 0x0000001e1d00720c */ /* 0x000fc40003f65270 */
[----:B------:R-:W-:Y:S02]  /*4920*/  @P6 LOP3.LUT R0, R0, 0x2000, RZ, 0xfc, !PT ;  /* 0x0000200000006812 */ /* 0x000fe400078efcff */
[----:B------:R-:W-:Y:S01]  /*4930*/  ISETP.EQ.U32.AND P4, PT, R2, R25, PT ;  /* 0x000000190200720c */ /* 0x000fe20003f82070 */
[----:B------:R-:W-:Y:S01]  /*4940*/  VIADD R25, R53, 0x7 ;  /* 0x0000000735197836 */ /* 0x000fe20000000000 */
[----:B------:R-:W-:Y:S02]  /*4950*/  LOP3.LUT R0, R0, 0xffffefff, RZ, 0xc0, !PT ;  /* 0xffffefff00007812 */ /* 0x000fe400078ec0ff */
[----:B------:R-:W-:Y:S02]  /*4960*/  LEA R26, R3, UR4, 0x2 ;  /* 0x00000004031a7c11 */ /* 0x000fe4000f8e10ff */
[----:B------:R-:W-:Y:S02]  /*4970*/  @P0 LOP3.LUT R0, R0, 0x1000, RZ, 0xfc, !PT ;  /* 0x0000100000000812 */ /* 0x000fe400078efcff */
[----:B------:R-:W-:Y:S01]  /*4980*/  ISETP.EQ.OR.EX P0, PT, R46, RZ, P3, P4 ;  /* 0x000000ff2e00720c */ /* 0x000fe20001f02740 */
[----:B------:R-:W-:Y:S01]  /*4990*/  STS [R26+0x3fc], R43 ;  /* 0x0003fc2b1a007388 */ /* 0x000fe20000000800 */
[----:B------:R-:W-:Y:S01]  /*49a0*/  LOP3.LUT R0, R0, 0xfffff7ff, RZ, 0xc0, !PT ;  /* 0xfffff7ff00007812 */ /* 0x000fe200078ec0ff */
[----:B------:R-:W-:Y:S01]  /*49b0*/  BAR.SYNC.DEFER_BLOCKING 0x0 ;  /* 0x0000000000007b1d */ /* 0x000fe20000010000 */
[----:B------:R-:W-:-:S02]  /*49c0*/  ISETP.NE.AND P3, PT, R30, R31, PT ;  /* 0x0000001f1e00720c */ /* 0x000fc40003f65270 */
[----:B------:R-:W-:Y:S01]  /*49d0*/  ISETP.EQ.U32.AND P4, PT, R2, R25, PT ;  /* 0x000000190200720c */ /* 0x000fe20003f82070 */
[----:B------:R-:W-:-:S06]  /*49e0*/  VIADD R25, R53, 0x8 ;  /* 0x0000000835197836 */ /* 0x000fcc0000000000 */
[----:B------:R-:W-:Y:S02]  /*49f0*/  @P0 LOP3.LUT R0, R0, 0x800, RZ, 0xfc, !PT ;  /* 0x0000080000000812 */ /* 0x000fe400078efcff */
[----:B------:R-:W-:Y:S02]  /*4a00*/  ISETP.EQ.OR.EX P0, PT, R46, RZ, P3, P4 ;  /* 0x000000ff2e00720c */ /* 0x000fe40001f02740 */
[----:B------:R-:W-:Y:S02]  /*4a10*/  LOP3.LUT R0, R0, 0xfffffbff, RZ, 0xc0, !PT ;  /* 0xfffffbff00007812 */ /* 0x000fe400078ec0ff */
[----:B------:R-:W-:Y:S02]  /*4a20*/  ISETP.NE.AND P3, PT, R31, R32, PT ;  /* 0x000000201f00720c */ /* 0x000fe40003f65270 */
        /* <DEDUP_REMOVED lines=53> */
[----:B------:R-:W-:Y:S01]  /*4d80*/  ISETP.EQ.U32.AND P4, PT, R2, R25, PT ;  /* 0x000000190200720c */ /* 0x000fe20003f82070 */
[----:B------:R-:W-:Y:S01]  /*4d90*/  VIADD R25, R53, 0x12 ;  /* 0x0000001235197836 */ /* 0x000fe20000000000 */
[----:B------:R-:W-:-:S04]  /*4da0*/  ISETP.NE.AND P3, PT, R40, R41, PT ;  /* 0x000000292800720c */ /* 0x000fc80003f65270 */
[----:B------:R-:W-:Y:S02]  /*4db0*/  ISETP.EQ.OR.EX P3, PT, R46, RZ, P3, P4 ;  /* 0x000000ff2e00720c */ /* 0x000fe40001f62740 */
[----:B------:R-:W-:Y:S02]  /*4dc0*/  ISETP.NE.AND P4, PT, R41, R42, PT ;  /* 0x0000002a2900720c */ /* 0x000fe40003f85270 */
[----:B------:R-:W-:Y:S02]  /*4dd0*/  @P0 LOP3.LUT R0, R0, 0x2, RZ, 0xfc, !PT ;  /* 0x0000000200000812 */ /* 0x000fe400078efcff */
[----:B------:R-:W-:Y:S02]  /*4de0*/  ISETP.NE.AND P0, PT, R3, RZ, PT ;  /* 0x000000ff0300720c */ /* 0x000fe40003f05270 */
[----:B------:R-:W-:Y:S01]  /*4df0*/  ISETP.EQ.U32.AND P5, PT, R2, R25, PT ;  /* 0x000000190200720c */ /* 0x000fe20003fa2070 */
[----:B------:R-:W-:Y:S01]  /*4e00*/  VIADD R25, R53, 0x13 ;  /* 0x0000001335197836 */ /* 0x000fe20000000000 */
[----:B------:R-:W-:-:S02]  /*4e10*/  P2R R40, PR, RZ, 0x8 ;  /* 0x00000008ff287803 */ /* 0x000fc40000000000 */
[----:B------:R-:W-:Y:S02]  /*4e20*/  ISETP.EQ.OR.EX P4, PT, R46, RZ, P4, P5 ;  /* 0x000000ff2e00720c */ /* 0x000fe40002782750 */
[C---:B------:R-:W-:Y:S02]  /*4e30*/  LOP3.LUT P3, RZ, R0.reuse, 0x4, RZ, 0xc0, !PT ;  /* 0x0000000400ff7812 */ /* 0x040fe4000786c0ff */
[----:B------:R-:W-:Y:S02]  /*4e40*/  P2R R41, PR, RZ, 0x10 ;  /* 0x00000010ff297803 */ /* 0x000fe40000000000 */
[----:B------:R-:W-:Y:S01]  /*4e50*/  LOP3.LUT P4, RZ, R0, 0x2, RZ, 0xc0, !PT ;  /* 0x0000000200ff7812 */ /* 0x000fe2000788c0ff */
[----:B------:R1:W0:Y:S01]  /*4e60*/  @P0 LDS R27, [R26+0x3f8] ;  /* 0x0003f8001a1b0984 */ /* 0x0002220000000800 */
[----:B------:R-:W-:Y:S02]  /*4e70*/  P2R R38, PR, RZ, 0x8 ;  /* 0x00000008ff267803 */ /* 0x000fe40000000000 */
[----:B------:R-:W-:-:S02]  /*4e80*/  P2R R39, PR, RZ, 0x10 ;  /* 0x00000010ff277803 */ /* 0x000fc40000000000 */
[C---:B------:R-:W-:Y:S02]  /*4e90*/  LOP3.LUT P4, RZ, R0.reuse, 0x8, RZ, 0xc0, !PT ;  /* 0x0000000800ff7812 */ /* 0x040fe4000788c0ff */
[----:B------:R-:W-:Y:S01]  /*4ea0*/  LOP3.LUT P3, RZ, R0, 0x10, RZ, 0xc0, !PT ;  /* 0x0000001000ff7812 */ /* 0x000fe2000786c0ff */
[----:B-1----:R-:W-:Y:S01]  /*4eb0*/  FADD R26, R4, R5 ;  /* 0x00000005041a7221 */ /* 0x002fe20000000000 */
[----:B------:R-:W-:Y:S02]  /*4ec0*/  P2R R37, PR, RZ, 0x10 ;  /* 0x00000010ff257803 */ /* 0x000fe40000000000 */
[----:B------:R-:W-:Y:S02]  /*4ed0*/  LOP3.LUT P4, RZ, R0, 0x20, RZ, 0xc0, !PT ;  /* 0x0000002000ff7812 */ /* 0x000fe4000788c0ff */
[----:B------:R-:W-:Y:S02]  /*4ee0*/  P2R R36, PR, RZ, 0x8 ;  /* 0x00000008ff247803 */ /* 0x000fe40000000000 */
[----:B------:R-:W-:-:S02]  /*4ef0*/  P2R R35, PR, RZ, 0x10 ;  /* 0x00000010ff237803 */ /* 0x000fc40000000000 */
[C---:B------:R-:W-:Y:S02]  /*4f00*/  LOP3.LUT P3, RZ, R0.reuse, 0x40, RZ, 0xc0, !PT ;  /* 0x0000004000ff7812 */ /* 0x040fe4000786c0ff */
[C---:B------:R-:W-:Y:S02]  /*4f10*/  LOP3.LUT P4, RZ, R0.reuse, 0x80, RZ, 0xc0, !PT ;  /* 0x0000008000ff7812 */ /* 0x040fe4000788c0ff */
[----:B------:R-:W-:Y:S02]  /*4f20*/  P2R R34, PR, RZ, 0x8 ;  /* 0x00000008ff227803 */ /* 0x000fe40000000000 */
[----:B------:R-:W-:Y:S02]  /*4f30*/  P2R R33, PR, RZ, 0x10 ;  /* 0x00000010ff217803 */ /* 0x000fe40000000000 */
[C---:B------:R-:W-:Y:S02]  /*4f40*/  LOP3.LUT P3, RZ, R0.reuse, 0x100, RZ, 0xc0, !PT ;  /* 0x0000010000ff7812 */ /* 0x040fe4000786c0ff */
[----:B------:R-:W-:-:S02]  /*4f50*/  LOP3.LUT P4, RZ, R0, 0x200, RZ, 0xc0, !PT ;  /* 0x0000020000ff7812 */ /* 0x000fc4000788c0ff */
[----:B------:R-:W-:Y:S02]  /*4f60*/  ISETP.NE.AND P5, PT, R42, R43, PT ;  /* 0x0000002b2a00720c */ /* 0x000fe40003fa5270 */
[----:B------:R-:W-:Y:S01]  /*4f70*/  ISETP.EQ.U32.AND P6, PT, R2, R25, PT ;  /* 0x000000190200720c */ /* 0x000fe20003fc2070 */
[----:B------:R-:W-:Y:S01]  /*4f80*/  IMAD.MOV.U32 R25, RZ, RZ, 0x1 ;  /* 0x00000001ff197424 */ /* 0x000fe200078e00ff */
[----:B------:R-:W-:Y:S02]  /*4f90*/  P2R R32, PR, RZ, 0x8 ;  /* 0x00000008ff207803 */ /* 0x000fe40000000000 */
[----:B------:R-:W-:Y:S02]  /*4fa0*/  P2R R31, PR, RZ, 0x10 ;  /* 0x00000010ff1f7803 */ /* 0x000fe40000000000 */
[C---:B------:R-:W-:Y:S02]  /*4fb0*/  LOP3.LUT P3, RZ, R0.reuse, 0x400, RZ, 0xc0, !PT ;  /* 0x0000040000ff7812 */ /* 0x040fe4000786c0ff */
[----:B------:R-:W-:-:S02]  /*4fc0*/  LOP3.LUT P4, RZ, R0, 0x800, RZ, 0xc0, !PT ;  /* 0x0000080000ff7812 */ /* 0x000fc4000788c0ff */
[----:B------:R-:W-:Y:S02]  /*4fd0*/  ISETP.EQ.OR.EX P5, PT, R46, RZ, P5, P6 ;  /* 0x000000ff2e00720c */ /* 0x000fe40002fa2760 */
[----:B0-----:R-:W-:Y:S02]  /*4fe0*/  @P0 ISETP.NE.AND P6, PT, R27, R24, PT ;  /* 0x000000181b00020c */ /* 0x001fe40003fc5270 */
[----:B------:R-:W-:Y:S02]  /*4ff0*/  P2R R30, PR, RZ, 0x8 ;  /* 0x00000008ff1e7803 */ /* 0x000fe40000000000 */
[----:B------:R-:W-:Y:S02]  /*5000*/  P2R R29, PR, RZ, 0x10 ;  /* 0x00000010ff1d7803 */ /* 0x000fe40000000000 */
[C---:B------:R-:W-:Y:S02]  /*5010*/  LOP3.LUT P3, RZ, R0.reuse, 0x1000, RZ, 0xc0, !PT ;  /* 0x0000100000ff7812 */ /* 0x040fe4000786c0ff */
[----:B------:R-:W-:-:S02]  /*5020*/  LOP3.LUT P4, RZ, R0, 0x2000, RZ, 0xc0, !PT ;  /* 0x0000200000ff7812 */ /* 0x000fc4000788c0ff */
[----:B------:R-:W-:Y:S02]  /*5030*/  @P0 SEL R25, RZ, 0x1, !P6 ;  /* 0x00000001ff190807 */ /* 0x000fe40007000000 */
[----:B------:R-:W-:Y:S02]  /*5040*/  LOP3.LUT R0, R0, 0xffffbfff, RZ, 0xc0, !PT ;  /* 0xffffbfff00007812 */ /* 0x000fe400078ec0ff */
[----:B------:R-:W-:Y:S02]  /*5050*/  ISETP.NE.U32.AND P6, PT, R2, R53, PT ;  /* 0x000000350200720c */ /* 0x000fe40003fc5070 */
[----:B------:R-:W-:Y:S02]  /*5060*/  @P0 LOP3.LUT R0, R0, 0x4000, RZ, 0xfc, !PT ;  /* 0x0000400000000812 */ /* 0x000fe400078efcff */
[----:B------:R-:W-:Y:S02]  /*5070*/  ISETP.NE.AND.EX P6, PT, R46, RZ, PT, P6 ;  /* 0x000000ff2e00720c */ /* 0x000fe40003fc5360 */
[----:B------:R-:W-:-:S02]  /*5080*/  ISETP.NE.AND P0, PT, R28, RZ, PT ;  /* 0x000000ff1c00720c */ /* 0x000fc40003f05270 */
[----:B------:R-:W-:Y:S02]  /*5090*/  SEL R24, R25, 0x1, P6 ;  /* 0x0000000119187807 */ /* 0x000fe40003000000 */
[----:B------:R-:W-:Y:S02]  /*50a0*/  PLOP3.LUT P6, PT, P2, P0, P1, 0xfe, 0x0 ;  /* 0x000000000000781c */ /* 0x000fe400017c1f16 */
[----:B------:R-:W-:Y:S02]  /*50b0*/  FSEL R27, R5, R26, P0 ;  /* 0x0000001a051b7208 */ /* 0x000fe40000000000 */
[----:B------:R-:W-:Y:S02]  /*50c0*/  PLOP3.LUT P6, PT, P3, P6, P4, 0xfe, 0x0 ;  /* 0x000000000000781c */ /* 0x000fe40001fcdf46 */
[----:B------:R-:W-:Y:S01]  /*50d0*/  ISETP.NE.AND P4, PT, R29, RZ, PT ;  /* 0x000000ff1d00720c */ /* 0x000fe20003f85270 */
[----:B------:R-:W-:Y:S01]  /*50e0*/  FADD R27, R6, R27 ;  /* 0x0000001b061b7221 */ /* 0x000fe20000000000 */
[----:B------:R-:W-:-:S02]  /*50f0*/  ISETP.NE.AND P3, PT, R30, RZ, PT ;  /* 0x000000ff1e00720c */ /* 0x000fc40003f65270 */
[----:B------:R-:W-:Y:S02]  /*5100*/  P2R R28, PR, RZ, 0x1 ;  /* 0x00000001ff1c7803 */ /* 0x000fe40000000000 */
[----:B------:R-:W-:Y:S02]  /*5110*/  PLOP3.LUT P6, PT, P3, P6, P4, 0xfe, 0x0 ;  /* 0x000000000000781c */ /* 0x000fe40001fcdf46 */
[----:B------:R-:W-:Y:S02]  /*5120*/  ISETP.NE.AND P4, PT, R31, RZ, PT ;  /* 0x000000ff1f00720c */ /* 0x000fe40003f85270 */
[----:B------:R-:W-:Y:S02]  /*5130*/  ISETP.NE.AND P3, PT, R32, RZ, PT ;  /* 0x000000ff2000720c */ /* 0x000fe40003f65270 */
[----:B------:R-:W-:Y:S02]  /*5140*/  FSEL R26, R6, R27, P1 ;  /* 0x0000001b061a7208 */ /* 0x000fe40000800000 */
[----:B------:R-:W-:-:S02]  /*5150*/  PLOP3.LUT P6, PT, P3, P6, P4, 0xfe, 0x0 ;  /* 0x000000000000781c */ /* 0x000fc40001fcdf46 */
[----:B------:R-:W-:Y:S01]  /*5160*/  ISETP.NE.AND P4, PT, R33, RZ, PT ;  /* 0x000000ff2100720c */ /* 0x000fe20003f85270 */
[----:B------:R-:W-:Y:S01]  /*5170*/  FADD R26, R7, R26 ;  /* 0x0000001a071a7221 */ /* 0x000fe20000000000 */
[----:B------:R-:W-:Y:S02]  /*5180*/  ISETP.NE.AND P3, PT, R34, RZ, PT ;  /* 0x000000ff2200720c */ /* 0x000fe40003f65270 */
[----:B------:R-:W-:Y:S02]  /*5190*/  LOP3.LUT P0, RZ, R0, 0x4, RZ, 0xc0, !PT ;  /* 0x0000000400ff7812 */ /* 0x000fe4000780c0ff */
[----:B------:R-:W-:Y:S02]  /*51a0*/  PLOP3.LUT P6, PT, P3, P6, P4, 0xfe, 0x0 ;  /* 0x000000000000781c */ /* 0x000fe40001fcdf46 */
[----:B------:R-:W-:Y:S02]  /*51b0*/  ISETP.NE.AND P4, PT, R35, RZ, PT ;  /* 0x000000ff2300720c */ /* 0x000fe40003f85270 */
[----:B------:R-:W-:-:S02]  /*51c0*/  ISETP.NE.AND P3, PT, R36, RZ, PT ;  /* 0x000000ff2400720c */ /* 0x000fc40003f65270 */
[----:B------:R-:W-:Y:S02]  /*51d0*/  FSEL R27, R7, R26, P2 ;  /* 0x0000001a071b7208 */ /* 0x000fe40001000000 */
[----:B------:R-:W-:Y:S02]  /*51e0*/  PLOP3.LUT P6, PT, P3, P6, P4, 0xfe, 0x0 ;  /* 0x000000000000781c */ /* 0x000fe40001fcdf46 */
[----:B------:R-:W-:Y:S01]  /*51f0*/  ISETP.NE.AND P4, PT, R37, RZ, PT ;  /* 0x000000ff2500720c */ /* 0x000fe20003f85270 */
[----:B--2---:R-:W-:Y:S01]  /*5200*/  FADD R27, R8, R27 ;  /* 0x0000001b081b7221 */ /* 0x004fe20000000000 */
[----:B------:R-:W-:-:S04]  /*5210*/  ISETP.NE.AND P3, PT, R38, RZ, PT ;  /* 0x000000ff2600720c */ /* 0x000fc80003f65270 */
[----:B------:R-:W-:Y:S02]  /*5220*/  PLOP3.LUT P6, PT, P3, P6, P4, 0xfe, 0x0 ;  /* 0x000000000000781c */ /* 0x000fe40001fcdf46 */
[----:B------:R-:W-:Y:S02]  /*5230*/  ISETP.NE.AND P4, PT, R39, RZ, PT ;  /* 0x000000ff2700720c */ /* 0x000fe40003f85270 */
[----:B------:R-:W-:-:S04]  /*5240*/  ISETP.NE.AND P3, PT, R40, RZ, PT ;  /* 0x000000ff2800720c */ /* 0x000fc80003f65270 */
[----:B------:R-:W-:Y:S02]  /*5250*/  PLOP3.LUT P6, PT, P3, P6, P4, 0xfe, 0x0 ;  /* 0x000000000000781c */ /* 0x000fe40001fcdf46 */
[----:B------:R-:W-:Y:S02]  /*5260*/  P2R R29, PR, RZ, 0x8 ;  /* 0x00000008ff1d7803 */ /* 0x000fe40000000000 */
[C---:B------:R-:W-:Y:S02]  /*5270*/  LOP3.LUT P3, RZ, R0.reuse, 0x8, RZ, 0xc0, !PT ;  /* 0x0000000800ff7812 */ /* 0x040fe4000786c0ff */
[----:B------:R-:W-:Y:S02]  /*5280*/  ISETP.NE.AND P4, PT, R41, RZ, PT ;  /* 0x000000ff2900720c */ /* 0x000fe40003f85270 */
[----:B------:R-:W-:Y:S02]  /*5290*/  P2R R39, PR, RZ, 0x8 ;  /* 0x00000008ff277803 */ /* 0x000fe40000000000 */
[----:B------:R-:W-:-:S02]  /*52a0*/  LOP3.LUT P3, RZ, R0, 0x10, RZ, 0xc0, !PT ;  /* 0x0000001000ff7812 */ /* 0x000fc4000786c0ff */
[----:B------:R-:W-:Y:S02]  /*52b0*/  PLOP3.LUT P6, PT, P5, P6, P4, 0xfe, 0x0 ;  /* 0x000000000000781c */ /* 0x000fe40002fcdf46 */
[----:B------:R-:W-:Y:S02]  /*52c0*/  P2R R38, PR, RZ, 0x8 ;  /* 0x00000008ff267803 */ /* 0x000fe40000000000 */
[C---:B------:R-:W-:Y:S02]  /*52d0*/  LOP3.LUT P3, RZ, R0.reuse, 0x20, RZ, 0xc0, !PT ;  /* 0x0000002000ff7812 */ /* 0x040fe4000786c0ff */
[----:B------:R-:W-:Y:S02]  /*52e0*/  SEL R25, RZ, 0x1, !P6 ;  /* 0x00000001ff197807 */ /* 0x000fe40007000000 */
[----:B------:R-:W-:Y:S02]  /*52f0*/  P2R R37, PR, RZ, 0x8 ;  /* 0x00000008ff257803 */ /* 0x000fe40000000000 */
[----:B------:R-:W-:-:S02]  /*5300*/  LOP3.LUT P3, RZ, R0, 0x40, RZ, 0xc0, !PT ;  /* 0x0000004000ff7812 */ /* 0x000fc4000786c0ff */
[C---:B------:R-:W-:Y:S02]  /*5310*/  LOP3.LUT P6, RZ, R0.reuse, 0x2, RZ, 0xc0, !PT ;  /* 0x0000000200ff7812 */ /* 0x040fe400078cc0ff */
[----:B------:R-:W-:Y:S02]  /*5320*/  P2R R36, PR, RZ, 0x8 ;  /* 0x00000008ff247803 */ /* 0x000fe40000000000 */
[----:B------:R-:W-:-:S04]  /*5330*/  LOP3.LUT P3, RZ, R0, 0x80, RZ, 0xc0, !PT ;  /* 0x0000008000ff7812 */ /* 0x000fc8000786c0ff */
        /* <DEDUP_REMOVED lines=23> */
[----:B---3--:R-:W-:-:S05]  /*54b0*/  FADD R27, R12, R27 ;  /* 0x0000001b0c1b7221 */ /* 0x008fca0000000000 */
        /* <DEDUP_REMOVED lines=11> */
[----:B----4-:R-:W-:-:S05]  /*5570*/  FADD R27, R16, R27 ;  /* 0x0000001b101b7221 */ /* 0x010fca0000000000 */
        /* <DEDUP_REMOVED lines=10> */
[----:B------:R-:W-:-:S03]  /*5620*/  ISETP.GE.AND P0, PT, R44, 0x1, PT ;  /* 0x000000012c00780c */ /* 0x000fc60003f06270 */
[----:B------:R-:W-:-:S05]  /*5630*/  FADD R27, R20, R27 ;  /* 0x0000001b141b7221 */ /* 0x000fca0000000000 */
[----:B------:R-:W-:Y:S02]  /*5640*/  FSEL R26, R20, R27, P6 ;  /* 0x0000001b141a7208 */ /* 0x000fe40003000000 */
[----:B------:R-:W-:-:S03]  /*5650*/  LOP3.LUT P6, R25, R24, RZ, R25, 0xfa, !PT ;  /* 0x000000ff18197212 */ /* 0x000fc600078cfa19 */
[----:B------:R-:W-:-:S05]  /*5660*/  FADD R26, R21, R26 ;  /* 0x0000001a151a7221 */ /* 0x000fca0000000000 */
[----:B------:R-:W-:-:S05]  /*5670*/  FSEL R27, R21, R26, P3 ;  /* 0x0000001a151b7208 */ /* 0x000fca0001800000 */
[----:B------:R-:W-:-:S05]  /*5680*/  FADD R27, R22, R27 ;  /* 0x0000001b161b7221 */ /* 0x000fca0000000000 */
[----:B------:R-:W-:-:S05]  /*5690*/  FSEL R26, R22, R27, P4 ;  /* 0x0000001b161a7208 */ /* 0x000fca0002000000 */
[----:B------:R-:W-:-:S05]  /*56a0*/  FADD R26, R23, R26 ;  /* 0x0000001a171a7221 */ /* 0x000fca0000000000 */
[----:B------:R-:W-:-:S05]  /*56b0*/  FSEL R26, R23, R26, P5 ;  /* 0x0000001a171a7208 */ /* 0x000fca0002800000 */
[----:B------:R-:W0:Y:S02]  /*56c0*/  SHFL.UP PT, R27, R26, 0x1, RZ ;  /* 0x042000001a1b7989 */ /* 0x000e2400000e00ff */
[----:B0-----:R-:W-:-:S05]  /*56d0*/  FADD R27, R26, R27 ;  /* 0x0000001b1a1b7221 */ /* 0x001fca0000000000 */
[----:B------:R-:W-:Y:S02]  /*56e0*/  @P0 FSEL R26, R27, R26, !P6 ;  /* 0x0000001a1b1a0208 */ /* 0x000fe40007000000 */
[----:B------:R-:W0:Y:S02]  /*56f0*/  SHFL.UP PT, R27, R25, 0x1, RZ ;  /* 0x04200000191b7989 */ /* 0x000e2400000e00ff */
[----:B0-----:R-:W-:Y:S02]  /*5700*/  SEL R30, R27, RZ, P0 ;  /* 0x000000ff1b1e7207 */ /* 0x001fe40000000000 */
[----:B------:R-:W0:Y:S01]  /*5710*/  SHFL.UP PT, R27, R26, 0x2, RZ ;  /* 0x044000001a1b7989 */ /* 0x000e2200000e00ff */
[----:B------:R-:W-:Y:S02]  /*5720*/  ISETP.GE.AND P0, PT, R44, 0x2, PT ;  /* 0x000000022c00780c */ /* 0x000fe40003f06270 */
[----:B------:R-:W-:Y:S01]  /*5730*/  LOP3.LUT P6, R30, R30, RZ, R25, 0xfa, !PT ;  /* 0x000000ff1e1e7212 */ /* 0x000fe200078cfa19 */
[----:B0-----:R-:W-:-:S10]  /*5740*/  FADD R27, R26, R27 ;  /* 0x0000001b1a1b7221 */ /* 0x001fd40000000000 */
        /* <DEDUP_REMOVED lines=13> */
[----:B0-----:R-:W-:-:S10]  /*5820*/  FADD R25, R26, R25 ;  /* 0x000000191a197221 */ /* 0x001fd40000000000 */
[----:B------:R-:W-:Y:S02]  /*5830*/  @P0 FSEL R26, R25, R26, !P6 ;  /* 0x0000001a191a0208 */ /* 0x000fe40007000000 */
[----:B------:R-:W0:Y:S01]  /*5840*/  SHFL.UP PT, R25, R32, 0x8, RZ ;  /* 0x0500000020197989 */ /* 0x000e2200000e00ff */
[----:B------:R-:W-:Y:S02]  /*5850*/  ISETP.GE.AND P6, PT, R44, 0x8, PT ;  /* 0x000000082c00780c */ /* 0x000fe40003fc6270 */
[----:B------:R-:W-:Y:S01]  /*5860*/  ISETP.NE.AND P0, PT, R28, RZ, PT ;  /* 0x000000ff1c00720c */ /* 0x000fe20003f05270 */
[----:B------:R-:W1:Y:S01]  /*5870*/  SHFL.UP PT, R29, R26, 0x10, RZ ;  /* 0x060000001a1d7989 */ /* 0x000e6200000e00ff */
[----:B0-----:R-:W-:-:S04]  /*5880*/  SEL R25, R25, RZ, P6 ;  /* 0x000000ff19197207 */ /* 0x001fc80003000000 */
[----:B------:R-:W-:Y:S01]  /*5890*/  LOP3.LUT P6, R25, R25, RZ, R32, 0xfa, !PT ;  /* 0x000000ff19197212 */ /* 0x000fe200078cfa20 */
[----:B-1----:R-:W-:-:S04]  /*58a0*/  FADD R29, R26, R29 ;  /* 0x0000001d1a1d7221 */ /* 0x002fc80000000000 */
[----:B------:R-:W0:Y:S01]  /*58b0*/  SHFL.UP PT, R27, R25, 0x10, RZ ;  /* 0x06000000191b7989 */ /* 0x000e2200000e00ff */
[----:B------:R-:W-:Y:S02]  /*58c0*/  FSEL R29, R29, R26, !P6 ;  /* 0x0000001a1d1d7208 */ /* 0x000fe40007000000 */
[----:B------:R-:W-:-:S04]  /*58d0*/  ISETP.GE.AND P6, PT, R44, 0x10, PT ;  /* 0x000000102c00780c */ /* 0x000fc80003fc6270 */
[----:B0-----:R-:W-:Y:S02]  /*58e0*/  SEL R28, R27, RZ, P6 ;  /* 0x000000ff1b1c7207 */ /* 0x001fe40003000000 */
[----:B------:R-:W-:Y:S02]  /*58f0*/  FSEL R27, R26, R29, !P6 ;  /* 0x0000001d1a1b7208 */ /* 0x000fe40007000000 */
[----:B------:R-:W-:Y:S02]  /*5900*/  ISETP.NE.AND P6, PT, R44, 0x1f, PT ;  /* 0x0000001f2c00780c */ /* 0x000fe40003fc5270 */
[----:B------:R-:W-:Y:S02]  /*5910*/  LOP3.LUT R28, R28, R25, RZ, 0xfc, !PT ;  /* 0x000000191c1c7212 */ /* 0x000fe400078efcff */
[----:B------:R-:W0:Y:S04]  /*5920*/  SHFL.UP PT, R27, R27, 0x1, RZ ;  /* 0x042000001b1b7989 */ /* 0x000e2800000e00ff */
[----:B------:R1:W2:Y:S05]  /*5930*/  SHFL.UP PT, R36, R28, 0x1, RZ ;  /* 0x042000001c247989 */ /* 0x0002aa00000e00ff */
[----:B------:R-:W-:-:S05]  /*5940*/  @!P6 LEA R30, R51, UR4, 0x3 ;  /* 0x00000004331eec11 */ /* 0x000fca000f8e18ff */
[----:B------:R1:W-:Y:S01]  /*5950*/  @!P6 STS.64 [R30], R28 ;  /* 0x0000001c1e00e388 */ /* 0x0003e20000000a00 */
[----:B------:R-:W-:Y:S01]  /*5960*/  BAR.SYNC.DEFER_BLOCKING 0x0 ;  /* 0x0000000000007b1d */ /* 0x000fe20000010000 */
[----:B------:R-:W-:-:S13]  /*5970*/  ISETP.GE.U32.AND P6, PT, R3, 0x20, PT ;  /* 0x000000200300780c */ /* 0x000fda0003fc6070 */
[----:B012---:R-:W-:Y:S05]  /*5980*/  @!P6 BRA `(.L_x_217) ;  /* 0x00000000006ce947 */ /* 0x007fea0003800000 */
[----:B------:R-:W0:Y:S01]  /*5990*/  LDS.128 R32, [UR4] ;  /* 0x00000004ff207984 */ /* 0x000e220008000c00 */
[----:B------:R-:W-:Y:S02]  /*59a0*/  P2R R25, PR, RZ, 0x1 ;  /* 0x00000001ff197803 */ /* 0x000fe40000000000 */
[----:B------:R-:W-:Y:S01]  /*59b0*/  ISETP.NE.AND P0, PT, R51, 0x3, PT ;  /* 0x000000033300780c */ /* 0x000fe20003f05270 */
[----:B------:R-:W1:Y:S01]  /*59c0*/  LDS.128 R28, [UR4+0x10] ;  /* 0x00001004ff1c7984 */ /* 0x000e620008000c00 */
[----:B0-----:R-:W-:-:S13]  /*59d0*/  ISETP.NE.AND P6, PT, R34, RZ, PT ;  /* 0x000000ff2200720c */ /* 0x001fda0003fc5270 */
[----:B------:R-:W-:Y:S01]  /*59e0*/  @!P6 FADD R35, R33, R35 ;  /* 0x000000232123e221 */ /* 0x000fe20000000000 */
[----:B-1----:R-:W-:-:S13]  /*59f0*/  ISETP.NE.AND P6, PT, R28, RZ, PT ;  /* 0x000000ff1c00720c */ /* 0x002fda0003fc5270 */
[----:B------:R-:W-:Y:S01]  /*5a00*/  @!P6 FADD R29, R35, R29 ;  /* 0x0000001d231de221 */ /* 0x000fe20000000000 */
[----:B------:R-:W-:-:S13]  /*5a10*/  ISETP.NE.AND P6, PT, R30, RZ, PT ;  /* 0x000000ff1e00720c */ /* 0x000fda0003fc5270 */
[----:B------:R-:W-:Y:S01]  /*5a20*/  @!P6 FADD R31, R31, R29 ;  /* 0x0000001d1f1fe221 */ /* 0x000fe20000000000 */
[----:B------:R-:W-:-:S04]  /*5a30*/  ISETP.NE.AND P6, PT, R51, 0x2, PT ;  /* 0x000000023300780c */ /* 0x000fc80003fc5270 */
[----:B------:R-:W-:Y:S02]  /*5a40*/  @P0 FSEL R29, R35, R33, !P6 ;  /* 0x00000021231d0208 */ /* 0x000fe40007000000 */
[----:B------:R-:W0:Y:S01]  /*5a50*/  LDS.128 R32, [UR4+0x20] ;  /* 0x00002004ff207984 */ /* 0x000e220008000c00 */
[----:B------:R-:W-:Y:S02]  /*5a60*/  ISETP.NE.AND P0, PT, R51, 0x5, PT ;  /* 0x000000053300780c */ /* 0x000fe40003f05270 */
[----:B0-----:R-:W-:-:S13]  /*5a70*/  ISETP.NE.AND P6, PT, R32, RZ, PT ;  /* 0x000000ff2000720c */ /* 0x001fda0003fc5270 */
[----:B------:R-:W-:Y:S01]  /*5a80*/  @!P6 FADD R33, R31, R33 ;  /* 0x000000211f21e221 */ /* 0x000fe20000000000 */
[----:B------:R-:W-:-:S13]  /*5a90*/  ISETP.NE.AND P6, PT, R34, RZ, PT ;  /* 0x000000ff2200720c */ /* 0x000fda0003fc5270 */
[----:B------:R-:W-:Y:S01]  /*5aa0*/  @!P6 FADD R35, R35, R33 ;  /* 0x000000212323e221 */ /* 0x000fe20000000000 */
[----:B------:R-:W-:-:S04]  /*5ab0*/  ISETP.NE.AND P6, PT, R51, 0x4, PT ;  /* 0x000000043300780c */ /* 0x000fc80003fc5270 */
[----:B------:R-:W-:Y:S02]  /*5ac0*/  @P0 FSEL R33, R31, R29, !P6 ;  /* 0x0000001d1f210208 */ /* 0x000fe40007000000 */
[----:B------:R-:W-:Y:S02]  /*5ad0*/  ISETP.NE.AND P6, PT, R51, 0x6, PT ;  /* 0x000000063300780c */ /* 0x000fe40003fc5270 */
[----:B------:R-:W-:Y:S02]  /*5ae0*/  ISETP.NE.AND P0, PT, R25, RZ, PT ;  /* 0x000000ff1900720c */ /* 0x000fe40003f05270 */
[----:B------:R-:W-:Y:S02]  /*5af0*/  FSEL R26, R35, R33, !P6 ;  /* 0x00000021231a7208 */ /* 0x000fe40007000000 */
[----:B------:R-:W-:-:S13]  /*5b00*/  ISETP.NE.AND P6, PT, R36, RZ, PT ;  /* 0x000000ff2400720c */ /* 0x000fda0003fc5270 */
[----:B------:R-:W-:Y:S01]  /*5b10*/  @!P6 FADD R27, R27, R26 ;  /* 0x0000001a1b1be221 */ /* 0x000fe20000000000 */
[----:B------:R-:W-:-:S04]  /*5b20*/  ISETP.NE.AND P6, PT, R44, RZ, PT ;  /* 0x000000ff2c00720c */ /* 0x000fc80003fc5270 */
[----:B------:R-:W-:-:S09]  /*5b30*/  FSEL R27, R26, R27, !P6 ;  /* 0x0000001b1a1b7208 */ /* 0x000fd20007000000 */
.L_x_217:
[----:B------:R-:W-:Y:S05]  /*5b40*/  BSYNC.RECONVERGENT B0 ;  /* 0x0000000000007941 */ /* 0x000fea0003800200 */
.L_x_216:
[----:B------:R-:W-:Y:S01]  /*5b50*/  FADD R27, R4, R27 ;  /* 0x0000001b041b7221 */ /* 0x000fe20000000000 */
[----:B------:R-:W-:Y:S02]  /*5b60*/  ISETP.NE.AND P6, PT, R24, RZ, PT ;  /* 0x000000ff1800720c */ /* 0x000fe40003fc5270 */
[----:B------:R-:W-:Y:S02]  /*5b70*/  P2R R33, PR, RZ, 0x8 ;  /* 0x00000008ff217803 */ /* 0x000fe40000000000 */
[----:B------:R-:W-:Y:S02]  /*5b80*/  FSEL R27, R27, R4, !P6 ;  /* 0x000000041b1b7208 */ /* 0x000fe40007000000 */
[----:B------:R-:W-:Y:S02]  /*5b90*/  ISETP.NE.AND P6, PT, R3, RZ, PT ;  /* 0x000000ff0300720c */ /* 0x000fe40003fc5270 */
[----:B------:R-:W-:Y:S02]  /*5ba0*/  LOP3.LUT P3, RZ, R0, 0x80, RZ, 0xc0, !PT ;  /* 0x0000008000ff7812 */ /* 0x000fe4000786c0ff */
[----:B------:R-:W-:-:S02]  /*5bb0*/  FSEL R4, R4, R27, !P6 ;  /* 0x0000001b04047208 */ /* 0x000fc40007000000 */
[----:B------:R-:W-:Y:S02]  /*5bc0*/  P2R R32, PR, RZ, 0x8 ;  /* 0x00000008ff207803 */ /* 0x000fe40000000000 */
[C---:B------:R-:W-:Y:S01]  /*5bd0*/  LOP3.LUT P3, RZ, R0.reuse, 0x100, RZ, 0xc0, !PT ;  /* 0x0000010000ff7812 */ /* 0x040fe2000786c0ff */
[C---:B------:R-:W-:Y:S01]  /*5be0*/  FADD R24, R5.reuse, R4 ;  /* 0x0000000405187221 */ /* 0x040fe20000000000 */
[----:B------:R-:W-:Y:S02]  /*5bf0*/  P2R R34, PR, RZ, 0x10 ;  /* 0x00000010ff227803 */ /* 0x000fe40000000000 */
[----:B------:R-:W-:Y:S02]  /*5c00*/  P2R R31, PR, RZ, 0x8 ;  /* 0x00000008ff1f7803 */ /* 0x000fe40000000000 */
[----:B------:R-:W-:Y:S02]  /*5c10*/  FSEL R5, R5, R24, P0 ;  /* 0x0000001805057208 */ /* 0x000fe40000000000 */
[----:B------:R-:W-:-:S02]  /*5c20*/  LOP3.LUT P3, RZ, R0, 0x200, RZ, 0xc0, !PT ;  /* 0x0000020000ff7812 */ /* 0x000fc4000786c0ff */
[----:B------:R-:W-:Y:S01]  /*5c30*/  P2R R35, PR, RZ, 0x20 ;  /* 0x00000020ff237803 */ /* 0x000fe20000000000 */
[----:B------:R-:W-:Y:S01]  /*5c40*/  FADD R25, R6, R5 ;  /* 0x0000000506197221 */ /* 0x000fe20000000000 */
[----:B------:R-:W-:Y:S02]  /*5c50*/  P2R R30, PR, RZ, 0x8 ;  /* 0x00000008ff1e7803 */ /* 0x000fe40000000000 */
[----:B------:R-:W-:Y:S02]  /*5c60*/  LOP3.LUT P3, RZ, R0, 0x400, RZ, 0xc0, !PT ;  /* 0x0000040000ff7812 */ /* 0x000fe4000786c0ff */
[----:B------:R-:W-:Y:S02]  /*5c70*/  FSEL R6, R6, R25, P1 ;  /* 0x0000001906067208 */ /* 0x000fe40000800000 */
[----:B------:R-:W-:Y:S02]  /*5c80*/  P2R R29, PR, RZ, 0x8 ;  /* 0x00000008ff1d7803 */ /* 0x000fe40000000000 */
[C---:B------:R-:W-:Y:S01]  /*5c90*/  LOP3.LUT P3, RZ, R0.reuse, 0x800, RZ, 0xc0, !PT ;  /* 0x0000080000ff7812 */ /* 0x040fe2000786c0ff */
[----:B------:R-:W-:Y:S01]  /*5ca0*/  FADD R24, R7, R6 ;  /* 0x0000000607187221 */ /* 0x000fe20000000000 */
[----:B------:R-:W-:-:S02]  /*5cb0*/  LOP3.LUT P4, RZ, R0, 0x40, RZ, 0xc0, !PT ;  /* 0x0000004000ff7812 */ /* 0x000fc4000788c0ff */
[----:B------:R-:W-:Y:S02]  /*5cc0*/  P2R R28, PR, RZ, 0x8 ;  /* 0x00000008ff1c7803 */ /* 0x000fe40000000000 */
[----:B------:R-:W-:Y:S02]  /*5cd0*/  FSEL R7, R7, R24, P2 ;  /* 0x0000001807077208 */ /* 0x000fe40001000000 */
[C---:B------:R-:W-:Y:S02]  /*5ce0*/  LOP3.LUT P3, RZ, R0.reuse, 0x1000, RZ, 0xc0, !PT ;  /* 0x0000100000ff7812 */ /* 0x040fe4000786c0ff */
[----:B------:R-:W-:Y:S01]  /*5cf0*/  LOP3.LUT P5, RZ, R0, 0x20, RZ, 0xc0, !PT ;  /* 0x0000002000ff7812 */ /* 0x000fe200078ac0ff */
[----:B------:R-:W-:Y:S01]  /*5d00*/  FADD R25, R8, R7 ;  /* 0x0000000708197221 */ /* 0x000fe20000000000 */
[----:B------:R-:W-:Y:S02]  /*5d10*/  P2R R26, PR, RZ, 0x8 ;  /* 0x00000008ff1a7803 */ /* 0x000fe40000000000 */
[----:B------:R-:W-:-:S02]  /*5d20*/  LOP3.LUT P3, RZ, R0, 0x2000, RZ, 0xc0, !PT ;  /* 0x0000200000ff7812 */ /* 0x000fc4000786c0ff */
[----:B------:R-:W-:Y:S02]  /*5d30*/  LOP3.LUT P6, RZ, R0, 0x2, RZ, 0xc0, !PT ;  /* 0x0000000200ff7812 */ /* 0x000fe400078cc0ff */
[----:B------:R-:W-:Y:S02]  /*5d40*/  FSEL R8, R8, R25, P3 ;  /* 0x0000001908087208 */ /* 0x000fe40001800000 */
[C---:B------:R-:W-:Y:S02]  /*5d50*/  LOP3.LUT P0, RZ, R0.reuse, 0x4, RZ, 0xc0, !PT ;  /* 0x0000000400ff7812 */ /* 0x040fe4000780c0ff */
[C---:B------:R-:W-:Y:S02]  /*5d60*/  LOP3.LUT P1, RZ, R0.reuse, 0x8, RZ, 0xc0, !PT ;  /* 0x0000000800ff7812 */ /* 0x040fe4000782c0ff */
[----:B------:R-:W-:Y:S01]  /*5d70*/  LOP3.LUT P2, RZ, R0, 0x10, RZ, 0xc0, !PT ;  /* 0x0000001000ff7812 */ /* 0x000fe2000784c0ff */
[----:B------:R-:W-:Y:S01]  /*5d80*/  FADD R0, R9, R8 ;  /* 0x0000000809007221 */ /* 0x000fe20000000000 */
[----:B------:R-:W-:-:S04]  /*5d90*/  ISETP.NE.AND P3, PT, R26, RZ, PT ;  /* 0x000000ff1a00720c */ /* 0x000fc80003f65270 */
        /* <DEDUP_REMOVED lines=36> */
[----:B------:R-:W-:Y:S01]  /*5fe0*/  FSEL R27, R23, R0, P5 ;  /* 0x00000000171b7208 */ /* 0x000fe20002800000 */
[----:B------:R-:W-:Y:S06]  /*5ff0*/  BRA `(.L_x_218) ;  /* 0x0000002400dc7947 */ /* 0x000fec0003800000 */
.L_x_215:
[----:B------:R-:W-:Y:S01]  /*6000*/  ISETP.NE.AND P0, PT, R3, RZ, PT ;  /* 0x000000ff0300720c */ /* 0x000fe20003f05270 */
[----:B0-----:R-:W-:Y:S01]  /*6010*/  IMAD.MOV.U32 R53, RZ, RZ, RZ ;  /* 0x000000ffff357224 */ /* 0x001fe200078e00ff */
[----:B------:R-:W-:-:S11]  /*6020*/  LOP3.LUT R0, R0, 0xfffffffb, RZ, 0xc0, !PT ;  /* 0xfffffffb00007812 */ /* 0x000fd600078ec0ff */
[----:B------:R-:W0:Y:S01]  /*6030*/  @!P0 LDC.64 R56, c[0x0][0x388] ;  /* 0x0000e200ff388b82 */ /* 0x000e220000000a00 */
[C---:B------:R-:W-:Y:S01]  /*6040*/  LEA R48, R3.reuse, UR4, 0x2 ;  /* 0x0000000403307c11 */ /* 0x040fe2000f8e10ff */
[C---:B------:R-:W-:Y:S01]  /*6050*/  IMAD R55, R3.reuse, 0x14, RZ ;  /* 0x0000001403377824 */ /* 0x040fe200078e02ff */
[----:B------:R-:W-:Y:S02]  /*6060*/  ISETP.NE.AND P4, PT, R3, RZ, PT ;  /* 0x000000ff0300720c */ /* 0x000fe40003f85270 */
[----:B------:R-:W-:Y:S01]  /*6070*/  @P0 LOP3.LUT R0, R0, 0x4, RZ, 0xfc, !PT ;  /* 0x0000000400000812 */ /* 0x000fe200078efcff */
[----:B0-----:R-:W-:-:S05]  /*6080*/  @!P0 IMAD.WIDE.U32 R56, R60, 0x4, R56 ;  /* 0x000000043c388825 */ /* 0x001fca00078e0038 */
[----:B------:R0:W5:Y:S01]  /*6090*/  @!P0 LDG.E R53, desc[UR8][R56.64] ;  /* 0x0000000838358981 */ /* 0x000162000c1e1900 */
[----:B------:R-:W-:Y:S01]  /*60a0*/  VIADD R59, R55, 0x1 ;  /* 0x00000001373b7836 */ /* 0x000fe20000000000 */
[----:B------:R-:W-:Y:S02]  /*60b0*/  ISETP.NE.AND P0, PT, R26, R27, PT ;  /* 0x0000001b1a00720c */ /* 0x000fe40003f05270 */
[----:B------:R-:W-:Y:S01]  /*60c0*/  STS [R48+0x3fc], R43 ;  /* 0x0003fc2b30007388 */ /* 0x000fe20000000800 */
[----:B------:R-:W-:Y:S01]  /*60d0*/  BAR.SYNC.DEFER_BLOCKING 0x0 ;  /* 0x0000000000007b1d */ /* 0x000fe20000010000 */
[----:B------:R-:W-:Y:S01]  /*60e0*/  ISETP.NE.AND P3, PT, R27, R28, PT ;  /* 0x0000001c1b00720c */ /* 0x000fe20003f65270 */
[----:B------:R-:W-:Y:S01]  /*60f0*/  VIADD R27, R55, 0x3 ;  /* 0x00000003371b7836 */ /* 0x000fe20000000000 */
[----:B------:R-:W-:Y:S02]  /*6100*/  ISETP.NE.AND P1, PT, R24, R25, PT ;  /* 0x000000191800720c */ /* 0x000fe40003f25270 */
[----:B------:R-:W-:-:S02]  /*6110*/  ISETP.EQ.U32.AND P5, PT, R2, R59, PT ;  /* 0x0000003b0200720c */ /* 0x000fc40003fa2070 */
[----:B------:R-:W-:Y:S01]  /*6120*/  ISETP.NE.AND P2, PT, R25, R26, PT ;  /* 0x0000001a1900720c */ /* 0x000fe20003f45270 */
[----:B------:R-:W-:Y:S01]  /*6130*/  VIADD R25, R55, 0x2 ;  /* 0x0000000237197836 */ /* 0x000fe20000000000 */
[----:B------:R-:W-:Y:S02]  /*6140*/  ISETP.EQ.OR.EX P1, PT, R46, RZ, P1, P5 ;  /* 0x000000ff2e00720c */ /* 0x000fe40000f22750 */
[----:B------:R-:W-:Y:S02]  /*6150*/  ISETP.EQ.U32.AND P5, PT, R2, R27, PT ;  /* 0x0000001b0200720c */ /* 0x000fe40003fa2070 */
[----:B------:R-:W-:Y:S02]  /*6160*/  LOP3.LUT R0, R0, 0xfffeffff, RZ, 0xc0, !PT ;  /* 0xfffeffff00007812 */ /* 0x000fe400078ec0ff */
[----:B------:R-:W-:Y:S02]  /*6170*/  ISETP.EQ.OR.EX P5, PT, R46, RZ, P0, P5 ;  /* 0x000000ff2e00720c */ /* 0x000fe400007a2750 */
[----:B------:R-:W-:-:S11]  /*6180*/  ISETP.NE.AND P0, PT, R28, R29, PT ;  /* 0x0000001d1c00720c */ /* 0x000fd60003f05270 */
[----:B------:R-:W-:Y:S02]  /*6190*/  @P5 LOP3.LUT R0, R0, 0x10000, RZ, 0xfc, !PT ;  /* 0x0001000000005812 */ /* 0x000fe400078efcff */
[----:B------:R-:W-:Y:S02]  /*61a0*/  ISETP.NE.AND P5, PT, R42, R43, PT ;  /* 0x0000002b2a00720c */ /* 0x000fe40003fa5270 */
[----:B------:R-:W-:Y:S01]  /*61b0*/  LOP3.LUT R0, R0, 0xffff7fff, RZ, 0xc0, !PT ;  /* 0xffff7fff00007812 */ /* 0x000fe200078ec0ff */
        /* <DEDUP_REMOVED lines=8> */
[----:B------:R-:W-:-:S10]  /*6240*/  VIADD R25, R55, 0x6 ;  /* 0x0000000637197836 */ /* 0x000fd40000000000 */
        /* <DEDUP_REMOVED lines=8> */
[----:B------:R-:W-:Y:S02]  /*62d0*/  @P4 LOP3.LUT R0, R0, 0x2000, RZ, 0xfc, !PT ;  /* 0x0000200000004812 */ /* 0x000fe400078efcff */
[----:B------:R-:W-:Y:S02]  /*62e0*/  ISETP.NE.AND P4, PT, R41, R42, PT ;  /* 0x0000002a2900720c */ /* 0x000fe40003f85270 */
[----:B------:R-:W-:Y:S02]  /*62f0*/  LOP3.LUT R0, R0, 0xffffefff, RZ, 0xc0, !PT ;  /* 0xffffefff00007812 */ /* 0x000fe400078ec0ff */
[----:B-----5:R-:W-:Y:S01]  /*6300*/  ISETP.NE.AND P6, PT, R53, R24, PT ;  /* 0x000000183500720c */ /* 0x020fe20003fc5270 */
[----:B-1----:R-:W-:Y:S01]  /*6310*/  FADD R24, R4, R5 ;  /* 0x0000000504187221 */ /* 0x002fe20000000000 */
[----:B------:R-:W-:Y:S02]  /*6320*/  @P3 LOP3.LUT R0, R0, 0x1000, RZ, 0xfc, !PT ;  /* 0x0000100000003812 */ /* 0x000fe400078efcff */
[----:B------:R-:W-:Y:S01]  /*6330*/  ISETP.EQ.U32.AND P3, PT, R2, R25, PT ;  /* 0x000000190200720c */ /* 0x000fe20003f62070 */
[----:B------:R-:W-:Y:S01]  /*6340*/  VIADD R25, R55, 0x8 ;  /* 0x0000000837197836 */ /* 0x000fe20000000000 */
[----:B------:R-:W-:-:S02]  /*6350*/  LOP3.LUT R0, R0, 0xfffff7ff, RZ, 0xc0, !PT ;  /* 0xfffff7ff00007812 */ /* 0x000fc400078ec0ff */
        /* <DEDUP_REMOVED lines=67> */
[----:B------:R-:W-:Y:S02]  /*6790*/  ISETP.EQ.U32.AND P0, PT, R2, R25, PT ;  /* 0x000000190200720c */ /* 0x000fe40003f02070 */
[----:B------:R-:W-:Y:S02]  /*67a0*/  P2R R30, PR, RZ, 0x8 ;  /* 0x00000008ff1e7803 */ /* 0x000fe40000000000 */
[----:B------:R-:W-:Y:S02]  /*67b0*/  LOP3.LUT P3, RZ, R0, 0x20, RZ, 0xc0, !PT ;  /* 0x0000002000ff7812 */ /* 0x000fe4000786c0ff */
[----:B------:R-:W-:Y:S02]  /*67c0*/  FSEL R25, R5, R24, P1 ;  /* 0x0000001805197208 */ /* 0x000fe40000800000 */
[----:B------:R-:W-:-:S02]  /*67d0*/  P2R R31, PR, RZ, 0x8 ;  /* 0x00000008ff1f7803 */ /* 0x000fc40000000000 */
[----:B------:R-:W-:Y:S01]  /*67e0*/  LOP3.LUT P3, RZ, R0, 0x80, RZ, 0xc0, !PT ;  /* 0x0000008000ff7812 */ /* 0x000fe2000786c0ff */
[----:B------:R-:W-:Y:S01]  /*67f0*/  FADD R25, R6, R25 ;  /* 0x0000001906197221 */ /* 0x000fe20000000000 */
[----:B------:R-:W-:Y:S02]  /*6800*/  P2R R27, PR, RZ, 0x10 ;  /* 0x00000010ff1b7803 */ /* 0x000fe40000000000 */
[----:B------:R-:W-:Y:S02]  /*6810*/  P2R R32, PR, RZ, 0x8 ;  /* 0x00000008ff207803 */ /* 0x000fe40000000000 */
[----:B------:R-:W-:Y:S02]  /*6820*/  LOP3.LUT P3, RZ, R0, 0x100, RZ, 0xc0, !PT ;  /* 0x0000010000ff7812 */ /* 0x000fe4000786c0ff */
[----:B------:R-:W-:Y:S02]  /*6830*/  FSEL R24, R6, R25, P2 ;  /* 0x0000001906187208 */ /* 0x000fe40001000000 */
[----:B------:R-:W-:-:S02]  /*6840*/  P2R R37, PR, RZ, 0x8 ;  /* 0x00000008ff257803 */ /* 0x000fc40000000000 */
[C---:B------:R-:W-:Y:S01]  /*6850*/  LOP3.LUT P3, RZ, R0.reuse, 0x200, RZ, 0xc0, !PT ;  /* 0x0000020000ff7812 */ /* 0x040fe2000786c0ff */
[----:B------:R-:W-:Y:S01]  /*6860*/  FADD R24, R7, R24 ;  /* 0x0000001807187221 */ /* 0x000fe20000000000 */
[C---:B------:R-:W-:Y:S02]  /*6870*/  LOP3.LUT P4, RZ, R0.reuse, 0x8000, RZ, 0xc0, !PT ;  /* 0x0000800000ff7812 */ /* 0x040fe4000788c0ff */
[----:B------:R-:W-:Y:S02]  /*6880*/  P2R R36, PR, RZ, 0x8 ;  /* 0x00000008ff247803 */ /* 0x000fe40000000000 */
[----:B------:R-:W-:Y:S02]  /*6890*/  LOP3.LUT P3, RZ, R0, 0x800, RZ, 0xc0, !PT ;  /* 0x0000080000ff7812 */ /* 0x000fe4000786c0ff */
[----:B------:R-:W-:Y:S02]  /*68a0*/  ISETP.EQ.OR.EX P5, PT, R46, RZ, P5, P0 ;  /* 0x000000ff2e00720c */ /* 0x000fe40002fa2700 */
[----:B------:R-:W-:-:S02]  /*68b0*/  P2R R35, PR, RZ, 0x8 ;  /* 0x00000008ff237803 */ /* 0x000fc40000000000 */
[C---:B------:R-:W-:Y:S02]  /*68c0*/  LOP3.LUT P3, RZ, R0.reuse, 0x1000, RZ, 0xc0, !PT ;  /* 0x0000100000ff7812 */ /* 0x040fe4000786c0ff */
[----:B------:R-:W-:Y:S02]  /*68d0*/  P2R R29, PR, RZ, 0x20 ;  /* 0x00000020ff1d7803 */ /* 0x000fe40000000000 */
[----:B------:R-:W-:Y:S02]  /*68e0*/  P2R R34, PR, RZ, 0x8 ;  /* 0x00000008ff227803 */ /* 0x000fe40000000000 */
[C---:B------:R-:W-:Y:S02]  /*68f0*/  LOP3.LUT P3, RZ, R0.reuse, 0x2000, RZ, 0xc0, !PT ;  /* 0x0000200000ff7812 */ /* 0x040fe4000786c0ff */
[----:B------:R-:W-:Y:S02]  /*6900*/  LOP3.LUT P5, RZ, R0, 0x400, RZ, 0xc0, !PT ;  /* 0x0000040000ff7812 */ /* 0x000fe400078ac0ff */
[----:B------:R-:W-:-:S02]  /*6910*/  P2R R33, PR, RZ, 0x8 ;  /* 0x00000008ff217803 */ /* 0x000fc40000000000 */
[----:B------:R-:W-:Y:S02]  /*6920*/  LOP3.LUT P3, RZ, R0, 0x10000, RZ, 0xc0, !PT ;  /* 0x0001000000ff7812 */ /* 0x000fe4000786c0ff */
[----:B------:R-:W-:Y:S02]  /*6930*/  ISETP.EQ.U32.AND P0, PT, R2, R55, PT ;  /* 0x000000370200720c */ /* 0x000fe40003f02070 */
[----:B------:R-:W-:Y:S02]  /*6940*/  FSEL R25, R7, R24, P3 ;  /* 0x0000001807197208 */ /* 0x000fe40001800000 */
[----:B------:R-:W-:Y:S02]  /*6950*/  ISETP.NE.AND P3, PT, R33, RZ, PT ;  /* 0x000000ff2100720c */ /* 0x000fe40003f65270 */
[----:B------:R-:W-:Y:S01]  /*6960*/  ISETP.EQ.OR.EX P0, PT, R46, RZ, P6, P0 ;  /* 0x000000ff2e00720c */ /* 0x000fe20003702700 */
[----:B--2---:R-:W-:Y:S01]  /*6970*/  FADD R25, R8, R25 ;  /* 0x0000001908197221 */ /* 0x004fe20000000000 */
[----:B------:R-:W-:-:S02]  /*6980*/  LOP3.LUT P6, RZ, R0, 0x2, RZ, 0xc0, !PT ;  /* 0x0000000200ff7812 */ /* 0x000fc400078cc0ff */
[----:B------:R-:W-:Y:S02]  /*6990*/  LOP3.LUT R0, R0, 0xffffbfff, RZ, 0xc0, !PT ;  /* 0xffffbfff00007812 */ /* 0x000fe400078ec0ff */
[----:B------:R-:W-:Y:S02]  /*69a0*/  FSEL R24, R8, R25, P4 ;  /* 0x0000001908187208 */ /* 0x000fe40002000000 */
[----:B------:R-:W-:Y:S02]  /*69b0*/  P2R R33, PR, RZ, 0x20 ;  /* 0x00000020ff217803 */ /* 0x000fe40000000000 */
[----:B------:R-:W-:Y:S01]  /*69c0*/  P2R R39, PR, RZ, 0x40 ;  /* 0x00000040ff277803 */ /* 0x000fe20000000000 */
[----:B------:R-:W-:Y:S02]  /*69d0*/  FADD R24, R9, R24 ;  /* 0x0000001809187221 */ /* 0x000fe40000000000 */
[----:B------:R-:W-:Y:S02]  /*69e0*/  @P0 LOP3.LUT R0, R0, 0x4000, RZ, 0xfc, !PT ;  /* 0x0000400000000812 */ /* 0x000fe400078efcff */
[----:B------:R-:W-:-:S02]  /*69f0*/  PLOP3.LUT P0, PT, P2, P1, P0, 0xfe, 0x0 ;  /* 0x000000000000781c */ /* 0x000fc40001703f06 */
[----:B------:R-:W-:Y:S02]  /*6a00*/  FSEL R25, R9, R24, P3 ;  /* 0x0000001809197208 */ /* 0x000fe40001800000 */
[----:B------:R-:W-:Y:S02]  /*6a10*/  ISETP.NE.AND P3, PT, R34, RZ, PT ;  /* 0x000000ff2200720c */ /* 0x000fe40003f65270 */
[----:B------:R-:W-:Y:S01]  /*6a20*/  P2R R34, PR, RZ, 0x2 ;  /* 0x00000002ff227803 */ /* 0x000fe20000000000 */
[----:B------:R-:W-:Y:S01]  /*6a30*/  FADD R25, R10, R25 ;  /* 0x000000190a197221 */ /* 0x000fe20000000000 */
[----:B------:R-:W-:-:S04]  /*6a40*/  LOP3.LUT P1, RZ, R0, 0x8, RZ, 0xc0, !PT ;  /* 0x0000000800ff7812 */ /* 0x000fc8000782c0ff */
[----:B------:R-:W-:Y:S02]  /*6a50*/  FSEL R24, R10, R25, P3 ;  /* 0x000000190a187208 */ /* 0x000fe40001800000 */
[----:B------:R-:W-:-:S03]  /*6a60*/  ISETP.NE.AND P3, PT, R35, RZ, PT ;  /* 0x000000ff2300720c */ /* 0x000fc60003f65270 */
[----:B------:R-:W-:-:S05]  /*6a70*/  FADD R24, R11, R24 ;  /* 0x000000180b187221 */ /* 0x000fca0000000000 */
[----:B------:R-:W-:Y:S02]  /*6a80*/  FSEL R25, R11, R24, P3 ;  /* 0x000000180b197208 */ /* 0x000fe40001800000 */
[----:B------:R-:W-:-:S03]  /*6a90*/  ISETP.NE.AND P3, PT, R36, RZ, PT ;  /* 0x000000ff2400720c */ /* 0x000fc60003f65270 */
[----:B---3--:R-:W-:-:S05]  /*6aa0*/  FADD R25, R12, R25 ;  /* 0x000000190c197221 */ /* 0x008fca0000000000 */
[----:B------:R-:W-:Y:S02]  /*6ab0*/  FSEL R24, R12, R25, P5 ;  /* 0x000000190c187208 */ /* 0x000fe40002800000 */
[----:B------:R-:W-:-:S03]  /*6ac0*/  LOP3.LUT P5, RZ, R0, 0x40, RZ, 0xc0, !PT ;  /* 0x0000004000ff7812 */ /* 0x000fc600078ac0ff */
        /* <DEDUP_REMOVED lines=11> */
[----:B------:R-:W-:-:S03]  /*6b80*/  LOP3.LUT P5, RZ, R0, 0x1000, RZ, 0xc0, !PT ;  /* 0x0000100000ff7812 */ /* 0x000fc600078ac0ff */
[C---:B------:R-:W-:Y:S01]  /*6b90*/  FADD R24, R17.reuse, R24 ;  /* 0x0000001811187221 */ /* 0x040fe20000000000 */
[----:B------:R-:W-:Y:S02]  /*6ba0*/  P2R R31, PR, RZ, 0x20 ;  /* 0x00000020ff1f7803 */ /* 0x000fe40000000000 */
[----:B------:R-:W-:Y:S02]  /*6bb0*/  LOP3.LUT P5, RZ, R0, 0x10000, RZ, 0xc0, !PT ;  /* 0x0001000000ff7812 */ /* 0x000fe400078ac0ff */
[----:B------:R-:W-:Y:S02]  /*6bc0*/  FSEL R25, R17, R24, P3 ;  /* 0x0000001811197208 */ /* 0x000fe40001800000 */
[----:B------:R-:W-:Y:S02]  /*6bd0*/  ISETP.NE.AND P3, PT, R30, RZ, PT ;  /* 0x000000ff1e00720c */ /* 0x000fe40003f65270 */
[----:B------:R-:W-:Y:S01]  /*6be0*/  PLOP3.LUT P0, PT, P4, P5, P0, 0xfe, 0x0 ;  /* 0x000000000000781c */ /* 0x000fe2000270bf06 */
[----:B------:R-:W-:Y:S01]  /*6bf0*/  FADD R25, R18, R25 ;  /* 0x0000001912197221 */ /* 0x000fe20000000000 */
[----:B------:R-:W-:-:S02]  /*6c00*/  ISETP.NE.AND P5, PT, R31, RZ, PT ;  /* 0x000000ff1f00720c */ /* 0x000fc40003fa5270 */
[----:B------:R-:W-:Y:S02]  /*6c10*/  ISETP.NE.AND P4, PT, R27, RZ, PT ;  /* 0x000000ff1b00720c */ /* 0x000fe40003f85270 */
[----:B------:R-:W-:Y:S02]  /*6c20*/  FSEL R24, R18, R25, P3 ;  /* 0x0000001912187208 */ /* 0x000fe40001800000 */
[----:B------:R-:W-:-:S03]  /*6c30*/  ISETP.NE.AND P3, PT, R28, RZ, PT ;  /* 0x000000ff1c00720c */ /* 0x000fc60003f65270 */
[----:B------:R-:W-:-:S05]  /*6c40*/  FADD R24, R19, R24 ;  /* 0x0000001813187221 */ /* 0x000fca0000000000 */
[----:B------:R-:W-:Y:S02]  /*6c50*/  FSEL R25, R19, R24, P3 ;  /* 0x0000001813197208 */ /* 0x000fe40001800000 */
[----:B------:R-:W-:-:S03]  /*6c60*/  ISETP.NE.AND P3, PT, R26, RZ, PT ;  /* 0x000000ff1a00720c */ /* 0x000fc60003f65270 */
[----:B------:R-:W-:Y:S01]  /*6c70*/  FADD R25, R20, R25 ;  /* 0x0000001914197221 */ /* 0x000fe20000000000 */
[----:B------:R-:W-:-:S04]  /*6c80*/  P2R R38, PR, RZ, 0x8 ;  /* 0x00000008ff267803 */ /* 0x000fc80000000000 */
[----:B------:R-:W-:Y:S02]  /*6c90*/  FSEL R24, R20, R25, P6 ;  /* 0x0000001914187208 */ /* 0x000fe40003000000 */
[----:B------:R-:W-:-:S03]  /*6ca0*/  LOP3.LUT P6, RZ, R0, 0x10, RZ, 0xc0, !PT ;  /* 0x0000001000ff7812 */ /* 0x000fc600078cc0ff */
[C---:B------:R-:W-:Y:S01]  /*6cb0*/  FADD R24, R21.reuse, R24 ;  /* 0x0000001815187221 */ /* 0x040fe20000000000 */
[----:B------:R-:W-:Y:S02]  /*6cc0*/  P2R R37, PR, RZ, 0x40 ;  /* 0x00000040ff257803 */ /* 0x000fe40000000000 */
[C---:B------:R-:W-:Y:S02]  /*6cd0*/  LOP3.LUT P6, RZ, R0.reuse, 0x40, RZ, 0xc0, !PT ;  /* 0x0000004000ff7812 */ /* 0x040fe400078cc0ff */
[----:B------:R-:W-:Y:S02]  /*6ce0*/  FSEL R25, R21, R24, P3 ;  /* 0x0000001815197208 */ /* 0x000fe40001800000 */
[----:B------:R-:W-:Y:S02]  /*6cf0*/  P2R R35, PR, RZ, 0x40 ;  /* 0x00000040ff237803 */ /* 0x000fe40000000000 */
[----:B------:R-:W-:Y:S01]  /*6d00*/  LOP3.LUT P6, RZ, R0, 0x100, RZ, 0xc0, !PT ;  /* 0x0000010000ff7812 */ /* 0x000fe200078cc0ff */
[----:B------:R-:W-:Y:S01]  /*6d10*/  FADD R25, R22, R25 ;  /* 0x0000001916197221 */ /* 0x000fe20000000000 */
[----:B------:R-:W-:-:S02]  /*6d20*/  LOP3.LUT P3, RZ, R0, 0x20, RZ, 0xc0, !PT ;  /* 0x0000002000ff7812 */ /* 0x000fc4000786c0ff */
[----:B------:R-:W-:Y:S02]  /*6d30*/  P2R R28, PR, RZ, 0x40 ;  /* 0x00000040ff1c7803 */ /* 0x000fe40000000000 */
[----:B------:R-:W-:Y:S02]  /*6d40*/  LOP3.LUT P6, RZ, R0, 0x800, RZ, 0xc0, !PT ;  /* 0x0000080000ff7812 */ /* 0x000fe400078cc0ff */
[----:B------:R-:W-:Y:S02]  /*6d50*/  FSEL R24, R22, R25, P4 ;  /* 0x0000001916187208 */ /* 0x000fe40002000000 */
[----:B------:R-:W-:Y:S02]  /*6d60*/  P2R R26, PR, RZ, 0x40 ;  /* 0x00000040ff1a7803 */ /* 0x000fe40000000000 */
[----:B------:R-:W-:Y:S01]  /*6d70*/  LOP3.LUT P6, RZ, R0, 0x2000, RZ, 0xc0, !PT ;  /* 0x0000200000ff7812 */ /* 0x000fe200078cc0ff */
[----:B------:R-:W-:Y:S01]  /*6d80*/  FADD R24, R23, R24 ;  /* 0x0000001817187221 */ /* 0x000fe20000000000 */
[----:B------:R-:W-:-:S02]  /*6d90*/  P2R R36, PR, RZ, 0x8 ;  /* 0x00000008ff247803 */ /* 0x000fc40000000000 */
[----:B------:R-:W-:Y:S02]  /*6da0*/  PLOP3.LUT P0, PT, P5, P6, P0, 0xfe, 0x0 ;  /* 0x000000000000781c */ /* 0x000fe40002f0df06 */
[----:B------:R-:W-:Y:S02]  /*6db0*/  ISETP.NE.AND P6, PT, R26, RZ, PT ;  /* 0x000000ff1a00720c */ /* 0x000fe40003fc5270 */
[----:B------:R-:W-:Y:S02]  /*6dc0*/  ISETP.NE.AND P5, PT, R33, RZ, PT ;  /* 0x000000ff2100720c */ /* 0x000fe40003fa5270 */
[----:B------:R-:W-:Y:S02]  /*6dd0*/  LOP3.LUT P3, RZ, R0, 0x80, RZ, 0xc0, !PT ;  /* 0x0000008000ff7812 */ /* 0x000fe4000786c0ff */
[----:B------:R-:W-:Y:S02]  /*6de0*/  PLOP3.LUT P0, PT, P5, P6, P0, 0xfe, 0x0 ;  /* 0x000000000000781c */ /* 0x000fe40002f0df06 */
[----:B------:R-:W-:-:S02]  /*6df0*/  ISETP.NE.AND P5, PT, R29, RZ, PT ;  /* 0x000000ff1d00720c */ /* 0x000fc40003fa5270 */
[----:B------:R-:W-:Y:S02]  /*6e00*/  P2R R32, PR, RZ, 0x8 ;  /* 0x00000008ff207803 */ /* 0x000fe40000000000 */
[----:B------:R-:W-:Y:S02]  /*6e10*/  LOP3.LUT P3, RZ, R0, 0x200, RZ, 0xc0, !PT ;  /* 0x0000020000ff7812 */ /* 0x000fe4000786c0ff */
[----:B------:R-:W-:Y:S02]  /*6e20*/  ISETP.NE.AND P6, PT, R28, RZ, PT ;  /* 0x000000ff1c00720c */ /* 0x000fe40003fc5270 */
[----:B------:R-:W-:Y:S02]  /*6e30*/  FSEL R30, R23, R24, P5 ;  /* 0x00000018171e7208 */ /* 0x000fe40002800000 */
[----:B------:R-:W-:Y:S02]  /*6e40*/  PLOP3.LUT P0, PT, P6, P3, P0, 0xfe, 0x0 ;  /* 0x000000000000781c */ /* 0x000fe40003707f06 */
[----:B------:R-:W-:Y:S01]  /*6e50*/  ISETP.NE.AND P3, PT, R32, RZ, PT ;  /* 0x000000ff2000720c */ /* 0x000fe20003f65270 */
[----:B------:R-:W1:Y:S01]  /*6e60*/  SHFL.UP PT, R25, R30, 0x1, RZ ;  /* 0x042000001e197989 */ /* 0x000e6200000e00ff */
[----:B------:R-:W-:-:S04]  /*6e70*/  ISETP.NE.AND P6, PT, R35, RZ, PT ;  /* 0x000000ff2300720c */ /* 0x000fc80003fc5270 */
[----:B------:R-:W-:Y:S02]  /*6e80*/  PLOP3.LUT P0, PT, P6, P3, P0, 0xfe, 0x0 ;  /* 0x000000000000781c */ /* 0x000fe40003707f06 */
[----:B------:R-:W-:Y:S02]  /*6e90*/  ISETP.NE.AND P3, PT, R36, RZ, PT ;  /* 0x000000ff2400720c */ /* 0x000fe40003f65270 */
[----:B------:R-:W-:-:S04]  /*6ea0*/  ISETP.NE.AND P6, PT, R37, RZ, PT ;  /* 0x000000ff2500720c */ /* 0x000fc80003fc5270 */
[----:B------:R-:W-:Y:S02]  /*6eb0*/  PLOP3.LUT P0, PT, P6, P3, P0, 0xfe, 0x0 ;  /* 0x000000000000781c */ /* 0x000fe40003707f06 */
[----:B------:R-:W-:Y:S02]  /*6ec0*/  ISETP.NE.AND P6, PT, R39, RZ, PT ;  /* 0x000000ff2700720c */ /* 0x000fe40003fc5270 */
[----:B------:R-:W-:Y:S02]  /*6ed0*/  ISETP.NE.AND P3, PT, R38, RZ, PT ;  /* 0x000000ff2600720c */ /* 0x000fe40003f65270 */
[----:B------:R-:W-:Y:S02]  /*6ee0*/  PLOP3.LUT P0, PT, P6, P1, P0, 0xfe, 0x0 ;  /* 0x000000000000781c */ /* 0x000fe40003703f06 */
[----:B------:R-:W-:Y:S02]  /*6ef0*/  ISETP.GE.AND P6, PT, R44, 0x1, PT ;  /* 0x000000012c00780c */ /* 0x000fe40003fc6270 */
[----:B------:R-:W-:Y:S01]  /*6f00*/  PLOP3.LUT P0, PT, P4, P3, P0, 0xfe, 0x0 ;  /* 0x000000000000781c */ /* 0x000fe20002707f06 */
[----:B-1----:R-:W-:Y:S01]  /*6f10*/  FADD R25, R30, R25 ;  /* 0x000000191e197221 */ /* 0x002fe20000000000 */
[----:B------:R-:W-:-:S02]  /*6f20*/  ISETP.GE.U32.AND P1, PT, R3, 0x20, PT ;  /* 0x000000200300780c */ /* 0x000fc40003f26070 */
[----:B------:R-:W-:-:S04]  /*6f30*/  PLOP3.LUT P0, PT, P5, P0, PT, 0xf8, 0x8f ;  /* 0x00000000008f781c */ /* 0x000fc80002f01f70 */
[----:B------:R-:W-:-:S03]  /*6f40*/  SEL R24, RZ, 0x1, !P0 ;  /* 0x00000001ff187807 */ /* 0x000fc60004000000 */
[----:B------:R-:W-:Y:S02]  /*6f50*/  @P6 FSEL R30, R30, R25, P0 ;  /* 0x000000191e1e6208 */ /* 0x000fe40000000000 */
[----:B------:R-:W1:Y:S01]  /*6f60*/  SHFL.UP PT, R25, R24, 0x1, RZ ;  /* 0x0420000018197989 */ /* 0x000e6200000e00ff */
[----:B------:R-:W-:-:S03]  /*6f70*/  ISETP.GE.AND P0, PT, R44, 0x2, PT ;  /* 0x000000022c00780c */ /* 0x000fc60003f06270 */
[----:B------:R-:W2:Y:S01]  /*6f80*/  SHFL.UP PT, R26, R30, 0x2, RZ ;  /* 0x044000001e1a7989 */ /* 0x000ea200000e00ff */
[----:B-1----:R-:W-:Y:S01]  /*6f90*/  SEL R25, R25, RZ, P6 ;  /* 0x000000ff19197207 */ /* 0x002fe20003000000 */
[----:B--2---:R-:W-:-:S03]  /*6fa0*/  FADD R26, R30, R26 ;  /* 0x0000001a1e1a7221 */ /* 0x004fc60000000000 */
[----:B------:R-:W-:-:S05]  /*6fb0*/  LOP3.LUT P6, R25, R25, RZ, R24, 0xfa, !PT ;  /* 0x000000ff19197212 */ /* 0x000fca00078cfa18 */
[----:B------:R-:W-:Y:S02]  /*6fc0*/  @P0 FSEL R30, R26, R30, !P6 ;  /* 0x0000001e1a1e0208 */ /* 0x000fe40007000000 */
[----:B------:R-:W1:Y:S04]  /*6fd0*/  SHFL.UP PT, R26, R25, 0x2, RZ ;  /* 0x04400000191a7989 */ /* 0x000e6800000e00ff */
[----:B------:R-:W2:Y:S01]  /*6fe0*/  SHFL.UP PT, R27, R30, 0x4, RZ ;  /* 0x048000001e1b7989 */ /* 0x000ea200000e00ff */
[----:B-1----:R-:W-:Y:S02]  /*6ff0*/  SEL R26, R26, RZ, P0 ;  /* 0x000000ff1a1a7207 */ /* 0x002fe40000000000 */
[----:B------:R-:W-:Y:S02]  /*7000*/  ISETP.GE.AND P0, PT, R44, 0x4, PT ;  /* 0x000000042c00780c */ /* 0x000fe40003f06270 */
[----:B------:R-:W-:Y:S01]  /*7010*/  LOP3.LUT P6, R26, R26, RZ, R25, 0xfa, !PT ;  /* 0x000000ff1a1a7212 */ /* 0x000fe200078cfa19 */
[----:B--2---:R-:W-:-:S04]  /*7020*/  FADD R27, R30, R27 ;  /* 0x0000001b1e1b7221 */ /* 0x004fc80000000000 */
[----:B------:R-:W1:Y:S06]  /*7030*/  SHFL.UP PT, R24, R26, 0x4, RZ ;  /* 0x048000001a187989 */ /* 0x000e6c00000e00ff */
[----:B------:R-:W-:Y:S02]  /*7040*/  @P0 FSEL R30, R27, R30, !P6 ;  /* 0x0000001e1b1e0208 */ /* 0x000fe40007000000 */
[----:B-1----:R-:W-:-:S03]  /*7050*/  SEL R27, R24, RZ, P0 ;  /* 0x000000ff181b7207 */ /* 0x002fc60000000000 */
[----:B------:R-:W1:Y:S01]  /*7060*/  SHFL.UP PT, R24, R30, 0x8, RZ ;  /* 0x050000001e187989 */ /* 0x000e6200000e00ff */
[----:B------:R-:W-:Y:S02]  /*7070*/  ISETP.GE.AND P0, PT, R44, 0x8, PT ;  /* 0x000000082c00780c */ /* 0x000fe40003f06270 */
[----:B------:R-:W-:Y:S01]  /*7080*/  LOP3.LUT P6, R27, R27, RZ, R26, 0xfa, !PT ;  /* 0x000000ff1b1b7212 */ /* 0x000fe200078cfa1a */
[----:B-1----:R-:W-:-:S10]  /*7090*/  FADD R24, R30, R24 ;  /* 0x000000181e187221 */ /* 0x002fd40000000000 */
[----:B------:R-:W-:Y:S02]  /*70a0*/  @P0 FSEL R30, R24, R30, !P6 ;  /* 0x0000001e181e0208 */ /* 0x000fe40007000000 */
[----:B------:R-:W1:Y:S01]  /*70b0*/  SHFL.UP PT, R24, R27, 0x8, RZ ;  /* 0x050000001b187989 */ /* 0x000e6200000e00ff */
[----:B------:R-:W-:-:S03]  /*70c0*/  ISETP.NE.AND P6, PT, R44, 0x1f, PT ;  /* 0x0000001f2c00780c */ /* 0x000fc60003fc5270 */
[----:B------:R-:W2:Y:S10]  /*70d0*/  SHFL.UP PT, R25, R30, 0x10, RZ ;  /* 0x060000001e197989 */ /* 0x000eb400000e00ff */
[----:B------:R-:W-:-:S02]  /*70e0*/  @!P6 LEA R37, R51, UR4, 0x3 ;  /* 0x000000043325ec11 */ /* 0x000fc4000f8e18ff */
[----:B-1----:R-:W-:-:S04]  /*70f0*/  SEL R24, R24, RZ, P0 ;  /* 0x000000ff18187207 */ /* 0x002fc80000000000 */
[----:B------:R-:W-:Y:S01]  /*7100*/  LOP3.LUT P0, R28, R24, RZ, R27, 0xfa, !PT ;  /* 0x000000ff181c7212 */ /* 0x000fe2000780fa1b */
[----:B--2---:R-:W-:-:S04]  /*7110*/  FADD R25, R30, R25 ;  /* 0x000000191e197221 */ /* 0x004fc80000000000 */
[----:B------:R-:W1:Y:S01]  /*7120*/  SHFL.UP PT, R24, R28, 0x10, RZ ;  /* 0x060000001c187989 */ /* 0x000e6200000e00ff */
[----:B------:R-:W-:Y:S02]  /*7130*/  FSEL R33, R25, R30, !P0 ;  /* 0x0000001e19217208 */ /* 0x000fe40004000000 */
[----:B------:R-:W-:-:S04]  /*7140*/  ISETP.GE.AND P0, PT, R44, 0x10, PT ;  /* 0x000000102c00780c */ /* 0x000fc80003f06270 */
[----:B------:R-:W-:Y:S02]  /*7150*/  FSEL R35, R30, R33, !P0 ;  /* 0x000000211e237208 */ /* 0x000fe40004000000 */
[----:B-1----:R-:W-:-:S04]  /*7160*/  SEL R25, R24, RZ, P0 ;  /* 0x000000ff18197207 */ /* 0x002fc80000000000 */
[----:B------:R-:W-:-:S05]  /*7170*/  LOP3.LUT R32, R25, R28, RZ, 0xfc, !PT ;  /* 0x0000001c19207212 */ /* 0x000fca00078efcff */
[----:B------:R-:W-:Y:S01]  /*7180*/  @!P6 STS.64 [R37], R32 ;  /* 0x000000202500e388 */ /* 0x000fe20000000a00 */
[----:B------:R-:W-:Y:S06]  /*7190*/  BAR.SYNC.DEFER_BLOCKING 0x0 ;  /* 0x0000000000007b1d */ /* 0x000fec0000010000 */
[----:B------:R-:W1:Y:S04]  /*71a0*/  SHFL.UP PT, R32, R32, 0x1, RZ ;  /* 0x0420000020207989 */ /* 0x000e6800000e00ff */
[----:B------:R-:W2:Y:S04]  /*71b0*/  LDS.128 R24, [UR4] ;  /* 0x00000004ff187984 */ /* 0x000ea80008000c00 */
[----:B------:R-:W3:Y:S01]  /*71c0*/  LDS.128 R28, [UR4+0x10] ;  /* 0x00001004ff1c7984 */ /* 0x000ee20008000c00 */
[----:B-1----:R-:W-:-:S02]  /*71d0*/  @P1 ISETP.NE.AND P6, PT, R32, RZ, PT ;  /* 0x000000ff2000120c */ /* 0x002fc40003fc5270 */
[----:B--2---:R-:W-:Y:S02]  /*71e0*/  ISETP.NE.AND P0, PT, R26, RZ, PT ;  /* 0x000000ff1a00720c */ /* 0x004fe40003f05270 */
[----:B---3--:R-:W-:-:S11]  /*71f0*/  LOP3.LUT R33, R28, R26, R24, 0xfe, !PT ;  /* 0x0000001a1c217212 */ /* 0x008fd600078efe18 */
[----:B------:R-:W-:Y:S01]  /*7200*/  @!P0 FADD R27, R25, R27 ;  /* 0x0000001b191b8221 */ /* 0x000fe20000000000 */
[----:B------:R-:W-:-:S04]  /*7210*/  ISETP.NE.AND P0, PT, R51, 0x2, PT ;  /* 0x000000023300780c */ /* 0x000fc80003f05270 */
[----:B------:R-:W-:Y:S02]  /*7220*/  FSEL R36, R27, R25, !P0 ;  /* 0x000000191b247208 */ /* 0x000fe40004000000 */
[----:B------:R-:W-:Y:S02]  /*7230*/  ISETP.NE.AND P0, PT, R28, RZ, PT ;  /* 0x000000ff1c00720c */ /* 0x000fe40003f05270 */
[----:B------:R-:W-:-:S11]  /*7240*/  LOP3.LUT R25, R26, R24, RZ, 0xfc, !PT ;  /* 0x000000181a197212 */ /* 0x000fd600078efcff */
[----:B------:R-:W-:Y:S01]  /*7250*/  @!P0 FADD R29, R27, R29 ;  /* 0x0000001d1b1d8221 */ /* 0x000fe20000000000 */
[----:B------:R-:W-:-:S04]  /*7260*/  ISETP.NE.AND P0, PT, R51, 0x2, PT ;  /* 0x000000023300780c */ /* 0x000fc80003f05270 */
[----:B------:R-:W-:Y:S02]  /*7270*/  SEL R38, R25, R24, !P0 ;  /* 0x0000001819267207 */ /* 0x000fe40004000000 */
[C---:B------:R-:W-:Y:S02]  /*7280*/  ISETP.NE.AND P0, PT, R30.reuse, RZ, PT ;  /* 0x000000ff1e00720c */ /* 0x040fe40003f05270 */
[----:B------:R-:W-:-:S11]  /*7290*/  LOP3.LUT R25, R30, R33, RZ, 0xfc, !PT ;  /* 0x000000211e197212 */ /* 0x000fd600078efcff */
[----:B------:R-:W-:Y:S01]  /*72a0*/  @!P0 FADD R31, R31, R29 ;  /* 0x0000001d1f1f8221 */ /* 0x000fe20000000000 */
[----:B------:R-:W-:-:S04]  /*72b0*/  ISETP.NE.AND P0, PT, R51, 0x3, PT ;  /* 0x000000033300780c */ /* 0x000fc80003f05270 */
[----:B------:R-:W-:Y:S02]  /*72c0*/  FSEL R36, R29, R36, !P0 ;  /* 0x000000241d247208 */ /* 0x000fe40004000000 */
[----:B------:R-:W-:Y:S02]  /*72d0*/  SEL R24, R33, R38, !P0 ;  /* 0x0000002621187207 */ /* 0x000fe40004000000 */
[----:B------:R-:W-:-:S04]  /*72e0*/  ISETP.NE.AND P0, PT, R51, 0x4, PT ;  /* 0x000000043300780c */ /* 0x000fc80003f05270 */
[----:B------:R-:W-:Y:S02]  /*72f0*/  SEL R28, R25, R24, !P0 ;  /* 0x00000018191c7207 */ /* 0x000fe40004000000 */
[----:B------:R-:W1:Y:S01]  /*7300*/  LDS.128 R24, [UR4+0x20] ;  /* 0x00002004ff187984 */ /* 0x000e620008000c00 */
[C---:B------:R-:W-:Y:S02]  /*7310*/  FSEL R36, R31.reuse, R36, !P0 ;  /* 0x000000241f247208 */ /* 0x040fe40004000000 */
[C---:B-1----:R-:W-:Y:S02]  /*7320*/  ISETP.NE.AND P0, PT, R24.reuse, RZ, PT ;  /* 0x000000ff1800720c */ /* 0x042fe40003f05270 */
[----:B------:R-:W-:Y:S02]  /*7330*/  LOP3.LUT R29, R24, R30, R33, 0xfe, !PT ;  /* 0x0000001e181d7212 */ /* 0x000fe400078efe21 */
[----:B------:R-:W1:Y:S09]  /*7340*/  SHFL.UP PT, R33, R35, 0x1, RZ ;  /* 0x0420000023217989 */ /* 0x000e7200000e00ff */
[----:B------:R-:W-:Y:S01]  /*7350*/  @!P0 FADD R25, R31, R25 ;  /* 0x000000191f198221 */ /* 0x000fe20000000000 */
[----:B------:R-:W-:Y:S01]  /*7360*/  PLOP3.LUT P0, PT, PT, PT, PT, 0x80, 0x8 ;  /* 0x000000000008781c */ /* 0x000fe20003f0f070 */
[----:B------:R-:W2:Y:S01]  /*7370*/  LDS.64 R30, [UR4+0x30] ;  /* 0x00003004ff1e7984 */ /* 0x000ea20008000a00 */
[----:B------:R-:W-:-:S02]  /*7380*/  @P1 PLOP3.LUT P0, PT, P6, PT, PT, 0x80, 0x8 ;  /* 0x000000000008181c */ /* 0x000fc4000370f070 */
[----:B------:R-:W-:Y:S02]  /*7390*/  ISETP.NE.AND P6, PT, R26, RZ, PT ;  /* 0x000000ff1a00720c */ /* 0x000fe40003fc5270 */
[----:B------:R-:W-:-:S11]  /*73a0*/  ISETP.NE.AND P1, PT, R34, RZ, PT ;  /* 0x000000ff2200720c */ /* 0x000fd60003f25270 */
[----:B------:R-:W-:Y:S01]  /*73b0*/  @!P6 FADD R27, R27, R25 ;  /* 0x000000191b1be221 */ /* 0x000fe20000000000 */
[----:B------:R-:W-:-:S04]  /*73c0*/  ISETP.NE.AND P6, PT, R51, 0x5, PT ;  /* 0x000000053300780c */ /* 0x000fc80003fc5270 */
[----:B------:R-:W-:Y:S02]  /*73d0*/  FSEL R36, R25, R36, !P6 ;  /* 0x0000002419247208 */ /* 0x000fe40007000000 */
[----:B------:R-:W-:Y:S02]  /*73e0*/  SEL R28, R29, R28, !P6 ;  /* 0x0000001c1d1c7207 */ /* 0x000fe40007000000 */
[----:B------:R-:W-:Y:S02]  /*73f0*/  LOP3.LUT R25, R26, R29, RZ, 0xfc, !PT ;  /* 0x0000001d1a197212 */ /* 0x000fe400078efcff */
[----:B------:R-:W-:-:S04]  /*7400*/  ISETP.NE.AND P6, PT, R51, 0x6, PT ;  /* 0x000000063300780c */ /* 0x000fc80003fc5270 */
[----:B------:R-:W-:Y:S02]  /*7410*/  SEL R25, R25, R28, !P6 ;  /* 0x0000001c19197207 */ /* 0x000fe40007000000 */
[----:B------:R-:W-:Y:S02]  /*7420*/  FSEL R36, R27, R36, !P6 ;  /* 0x000000241b247208 */ /* 0x000fe40007000000 */
[----:B------:R-:W-:-:S03]  /*7430*/  ISETP.GE.U32.AND P6, PT, R3, 0x20, PT ;  /* 0x000000200300780c */ /* 0x000fc60003fc6070 */
[----:B-1----:R-:W-:Y:S01]  /*7440*/  @!P0 FADD R33, R33, R36 ;  /* 0x0000002421218221 */ /* 0x002fe20000000000 */
[----:B--2---:R-:W-:-:S09]  /*7450*/  LOP3.LUT R34, R30, R26, R29, 0xfe, !PT ;  /* 0x0000001a1e227212 */ /* 0x004fd200078efe1d */
[----:B------:R-:W-:-:S04]  /*7460*/  @P6 ISETP.NE.AND P0, PT, R44, RZ, PT ;  /* 0x000000ff2c00620c */ /* 0x000fc80003f05270 */
[----:B------:R-:W-:Y:S02]  /*7470*/  @P6 SEL R24, R32, RZ, P0 ;  /* 0x000000ff20186207 */ /* 0x000fe40000000000 */
[----:B------:R-:W-:Y:S02]  /*7480*/  @P6 FSEL R33, R36, R33, !P0 ;  /* 0x0000002124216208 */ /* 0x000fe40004000000 */
[----:B------:R-:W-:Y:S02]  /*7490*/  ISETP.NE.AND P0, PT, R30, RZ, PT ;  /* 0x000000ff1e00720c */ /* 0x000fe40003f05270 */
[----:B------:R-:W-:-:S11]  /*74a0*/  @P6 LOP3.LUT R32, R25, R24, RZ, 0xfc, !PT ;  /* 0x0000001819206212 */ /* 0x000fd600078efcff */
[----:B------:R-:W-:Y:S01]  /*74b0*/  @!P0 FADD R31, R27, R31 ;  /* 0x0000001f1b1f8221 */ /* 0x000fe20000000000 */
[----:B0-----:R-:W-:Y:S06]  /*74c0*/  @P6 BRA `(.L_x_219) ;  /* 0x0000000c009c6947 */ /* 0x001fec0003800000 */
[----:B------:R-:W0:Y:S01]  /*74d0*/  LDC.64 R28, c[0x0][0x3a0] ;  /* 0x0000e800ff1c7b82 */ /* 0x000e220000000a00 */
[C---:B------:R-:W-:Y:S01]  /*74e0*/  ISETP.NE.AND P6, PT, R3.reuse, RZ, PT ;  /* 0x000000ff0300720c */ /* 0x040fe20003fc5270 */
[----:B------:R-:W-:Y:S01]  /*74f0*/  IMAD.WIDE.U32 R36, R3, 0x10, RZ ;  /* 0x0000001003247825 */ /* 0x000fe200078e00ff */
[----:B------:R-:W-:-:S03]  /*7500*/  LOP3.LUT R41, RZ, R3, RZ, 0x33, !PT ;  /* 0x00000003ff297212 */ /* 0x000fc600078e33ff */
[----:B------:R-:W-:Y:S01]  /*7510*/  IMAD.MOV.U32 R30, RZ, RZ, 0x3a0 ;  /* 0x000003a0ff1e7424 */ /* 0x000fe200078e00ff */
[----:B------:R-:W-:Y:S02]  /*7520*/  LOP3.LUT R35, R36, 0xfffffff0, RZ, 0x3c, !PT ;  /* 0xfffffff024237812 */ /* 0x000fe400078e3cff */
[----:B------:R-:W-:-:S05]  /*7530*/  LOP3.LUT R37, RZ, R37, RZ, 0x33, !PT ;  /* 0x00000025ff257212 */ /* 0x000fca00078e33ff */
[----:B------:R-:W-:Y:S01]  /*7540*/  @!P6 IMAD.MOV.U32 R26, RZ, RZ, 0x64 ;  /* 0x00000064ff1ae424 */ /* 0x000fe200078e00ff */
[----:B------:R1:W-:Y:S01]  /*7550*/  @!P6 STS [UR4+0x74], R34 ;  /* 0x00007422ff00e988 */ /* 0x0003e20008000804 */
[----:B------:R-:W-:Y:S02]  /*7560*/  @!P6 IMAD.MOV.U32 R27, RZ, RZ, 0x0 ;  /* 0x00000000ff1be424 */ /* 0x000fe400078e00ff */
[----:B------:R-:W-:Y:S01]  /*7570*/  @!P6 IMAD.MOV.U32 R24, RZ, RZ, R34 ;  /* 0x000000ffff18e224 */ /* 0x000fe200078e0022 */
[----:B------:R1:W-:Y:S01]  /*7580*/  @!P6 STS [UR4+0x78], R31 ;  /* 0x0000781fff00e988 */ /* 0x0003e20008000804 */
[----:B------:R-:W-:Y:S02]  /*7590*/  @!P6 IMAD.MOV.U32 R25, RZ, RZ, R31 ;  /* 0x000000ffff19e224 */ /* 0x000fe400078e001f */
[----:B0-----:R-:W-:-:S03]  /*75a0*/  IMAD.WIDE.U32 R28, R60, 0x10, R28 ;  /* 0x000000103c1c7825 */ /* 0x001fc600078e001c */
[----:B------:R-:W-:Y:S02]  /*75b0*/  IADD3 R36, P0, PT, R28, R35, RZ ;  /* 0x000000231c247210 */ /* 0x000fe40007f1e0ff */
[----:B------:R1:W-:Y:S01]  /*75c0*/  @!P6 ST.E.128.STRONG.GPU desc[UR8][R28.64+0x200], R24 ;  /* 0x000200181c00e985 */ /* 0x0003e2000c10fd08 */
[----:B------:R-:W-:Y:S05]  /*75d0*/  NANOSLEEP 0x118 ;  /* 0x000001180000795d */ /* 0x000fea0003800000 */
[----:B------:R-:W-:Y:S02]  /*75e0*/  IMAD.X R37, R29, 0x1, R37, P0 ;  /* 0x000000011d257824 */ /* 0x000fe400000e0625 */
[----:B------:R-:W-:-:S07]  /*75f0*/  IMAD.MOV.U32 R35, RZ, RZ, R60 ;  /* 0x000000ffff237224 */ /* 0x000fce00078e003c */
.L_x_221:
        /* <DEDUP_REMOVED lines=29> */
.L_x_266:
        /* <DEDUP_REMOVED lines=17> */
[----:B------:R-:W0:Y:S02]  /*78e0*/  POPC R66, R30 ;  /* 0x0000001e00427309 */ /* 0x000e240000000000 */
[----:B0-----:R-:W0:Y:S04]  /*78f0*/  SHFL.DOWN PT, R65, R25, 0x1, R66 ;  /* 0x0820000019417989 */ /* 0x001e2800000e0042 */
[----:B------:R-:W1:Y:S01]  /*7900*/  SHFL.DOWN PT, R40, R24, 0x1, R66 ;  /* 0x0820000018287989 */ /* 0x000e6200000e0042 */
[----:B0-----:R-:W-:-:S05]  /*7910*/  FADD R65, R25, R65 ;  /* 0x0000004119417221 */ /* 0x001fca0000000000 */
[----:B------:R-:W-:Y:S02]  /*7920*/  FSEL R65, R65, R25, !P0 ;  /* 0x0000001941417208 */ /* 0x000fe40004000000 */
[----:B------:R-:W-:-:S04]  /*7930*/  ISETP.GE.AND P0, PT, R44, R66, PT ;  /* 0x000000422c00720c */ /* 0x000fc80003f06270 */
[----:B------:R-:W-:Y:S02]  /*7940*/  FSEL R37, R65, R25, !P0 ;  /* 0x0000001941257208 */ /* 0x000fe40004000000 */
[----:B-1----:R-:W-:Y:S02]  /*7950*/  SEL R43, R40, RZ, !P0 ;  /* 0x000000ff282b7207 */ /* 0x002fe40004000000 */
[----:B------:R-:W-:Y:S01]  /*7960*/  ISETP.GT.AND P0, PT, R51, R66, PT ;  /* 0x000000423300720c */ /* 0x000fe20003f04270 */
[----:B------:R-:W0:Y:S01]  /*7970*/  SHFL.DOWN PT, R65, R37, 0x2, R66 ;  /* 0x0840000025417989 */ /* 0x000e2200000e0042 */
[----:B------:R-:W-:Y:S01]  /*7980*/  LOP3.LUT P6, R25, R43, RZ, R24, 0xfa, !PT ;  /* 0x000000ff2b197212 */ /* 0x000fe200078cfa18 */
[----:B------:R-:W-:Y:S02]  /*7990*/  VIADD R43, R44, 0x4 ;  /* 0x000000042c2b7836 */ /* 0x000fe40000000000 */
[----:B0-----:R-:W-:-:S08]  /*79a0*/  FADD R30, R37, R65 ;  /* 0x00000041251e7221 */ /* 0x001fd00000000000 */
[----:B------:R-:W-:Y:S02]  /*79b0*/  @!P0 FSEL R37, R30, R37, !P6 ;  /* 0x000000251e258208 */ /* 0x000fe40007000000 */
[----:B------:R-:W0:Y:S04]  /*79c0*/  SHFL.DOWN PT, R30, R25, 0x2, R66 ;  /* 0x08400000191e7989 */ /* 0x000e2800000e0042 */
[----:B------:R-:W1:Y:S01]  /*79d0*/  SHFL.DOWN PT, R65, R37, 0x4, R66 ;  /* 0x0880000025417989 */ /* 0x000e6200000e0042 */
[----:B0-----:R-:W-:Y:S02]  /*79e0*/  SEL R30, R30, RZ, !P0 ;  /* 0x000000ff1e1e7207 */ /* 0x001fe40004000000 */
[----:B------:R-:W-:Y:S01]  /*79f0*/  ISETP.GT.AND P0, PT, R43, R66, PT ;  /* 0x000000422b00720c */ /* 0x000fe20003f04270 */
[----:B-1----:R-:W-:Y:S01]  /*7a00*/  FADD R24, R37, R65 ;  /* 0x0000004125187221 */ /* 0x002fe20000000000 */
[----:B------:R-:W-:Y:S01]  /*7a10*/  LOP3.LUT P6, R43, R25, RZ, R30, 0xfa, !PT ;  /* 0x000000ff192b7212 */ /* 0x000fe200078cfa1e */
[----:B------:R-:W-:-:S10]  /*7a20*/  VIADD R25, R44, 0x8 ;  /* 0x000000082c197836 */ /* 0x000fd40000000000 */
[----:B------:R-:W-:Y:S02]  /*7a30*/  @!P0 FSEL R37, R24, R37, !P6 ;  /* 0x0000002518258208 */ /* 0x000fe40007000000 */
[----:B------:R-:W0:Y:S04]  /*7a40*/  SHFL.DOWN PT, R24, R43, 0x4, R66 ;  /* 0x088000002b187989 */ /* 0x000e2800000e0042 */
[----:B------:R-:W1:Y:S01]  /*7a50*/  SHFL.DOWN PT, R65, R37, 0x8, R66 ;  /* 0x0900000025417989 */ /* 0x000e6200000e0042 */
[----:B0-----:R-:W-:Y:S02]  /*7a60*/  SEL R24, R24, RZ, !P0 ;  /* 0x000000ff18187207 */ /* 0x001fe40004000000 */
[----:B------:R-:W-:Y:S02]  /*7a70*/  ISETP.GT.AND P0, PT, R25, R66, PT ;  /* 0x000000421900720c */ /* 0x000fe40003f04270 */
[----:B------:R-:W-:Y:S01]  /*7a80*/  LOP3.LUT P6, R25, R43, RZ, R24, 0xfa, !PT ;  /* 0x000000ff2b197212 */ /* 0x000fe200078cfa18 */
[----:B-1----:R-:W-:Y:S01]  /*7a90*/  FADD R30, R37, R65 ;  /* 0x00000041251e7221 */ /* 0x002fe20000000000 */
[----:B------:R-:W-:-:S03]  /*7aa0*/  VIADD R43, R44, 0x10 ;  /* 0x000000102c2b7836 */ /* 0x000fc60000000000 */
[----:B------:R-:W0:Y:S06]  /*7ab0*/  SHFL.DOWN PT, R24, R25, 0x8, R66 ;  /* 0x0900000019187989 */ /* 0x000e2c00000e0042 */
[----:B------:R-:W-:-:S05]  /*7ac0*/  @!P0 FSEL R37, R30, R37, !P6 ;  /* 0x000000251e258208 */ /* 0x000fca0007000000 */
[----:B------:R-:W1:Y:S01]  /*7ad0*/  SHFL.DOWN PT, R65, R37, 0x10, R66 ;  /* 0x0a00000025417989 */ /* 0x000e6200000e0042 */
[----:B0-----:R-:W-:Y:S02]  /*7ae0*/  SEL R24, R24, RZ, !P0 ;  /* 0x000000ff18187207 */ /* 0x001fe40004000000 */
[----:B------:R-:W-:Y:S02]  /*7af0*/  ISETP.GT.AND P0, PT, R43, R66, PT ;  /* 0x000000422b00720c */ /* 0x000fe40003f04270 */
[----:B------:R-:W-:-:S05]  /*7b00*/  LOP3.LUT P6, R43, R25, RZ, R24, 0xfa, !PT ;  /* 0x000000ff192b7212 */ /* 0x000fca00078cfa18 */
[----:B------:R-:W0:Y:S01]  /*7b10*/  SHFL.DOWN PT, R24, R43, 0x10, R66 ;  /* 0x0a0000002b187989 */ /* 0x000e2200000e0042 */
[----:B-1----:R-:W-:-:S05]  /*7b20*/  FADD R30, R37, R65 ;  /* 0x00000041251e7221 */ /* 0x002fca0000000000 */
[----:B------:R-:W-:-:S05]  /*7b30*/  @!P0 FSEL R37, R30, R37, !P6 ;  /* 0x000000251e258208 */ /* 0x000fca0007000000 */
[----:B------:R-:W-:Y:S01]  /*7b40*/  IMAD.MOV.U32 R42, RZ, RZ, R37 ;  /* 0x000000ffff2a7224 */ /* 0x000fe200078e0025 */
[----:B0-----:R-:W-:Y:S02]  /*7b50*/  SEL R24, R24, RZ, !P0 ;  /* 0x000000ff18187207 */ /* 0x001fe40004000000 */
[----:B------:R-:W-:Y:S02]  /*7b60*/  ISETP.NE.U32.AND P0, PT, R26, 0x65, PT ;  /* 0x000000651a00780c */ /* 0x000fe40003f05070 */
[----:B------:R-:W-:Y:S02]  /*7b70*/  LOP3.LUT R30, R24, R43, RZ, 0xfc, !PT ;  /* 0x0000002b181e7212 */ /* 0x000fe400078efcff */
[----:B------:R-:W-:-:S13]  /*7b80*/  ISETP.NE.AND.EX P0, PT, R27, RZ, PT, P0 ;  /* 0x000000ff1b00720c */ /* 0x000fda0003f05300 */
[----:B------:R-:W-:-:S13]  /*7b90*/  VOTE.ALL P0, P0 ;  /* 0x0000000000ff7806 */ /* 0x000fda0000000000 */
.L_x_280:
[----:B------:R-:W-:Y:S05]  /*7ba0*/  @!P0 BRA `(.L_x_223) ;  /* 0x00000004007c8947 */ /* 0x000fea0003800000 */
[----:B------:R-:W-:Y:S02]  /*7bb0*/  IMAD.MOV.U32 R37, RZ, RZ, R41 ;  /* 0x000000ffff257224 */ /* 0x000fe400078e0029 */
[----:B------:R-:W-:-:S07]  /*7bc0*/  IMAD.MOV.U32 R40, RZ, RZ, 0x3a0 ;  /* 0x000003a0ff287424 */ /* 0x000fce00078e00ff */
.L_x_227:
[----:B------:R-:W-:Y:S01]  /*7bd0*/  SHF.R.U32.HI R40, RZ, 0x1, R40 ;  /* 0x00000001ff287819 */ /* 0x000fe20000011628 */
[----:B------:R-:W-:Y:S02]  /*7be0*/  IMAD.MOV.U32 R41, RZ, RZ, R42 ;  /* 0x000000ffff297224 */ /* 0x000fe400078e002a */
[----:B------:R-:W-:-:S04]  /*7bf0*/  IMAD.WIDE R42, R37, 0x10, R38 ;  /* 0x00000010252a7825 */ /* 0x000fc800078e0226 */
[----:B------:R-:W-:-:S07]  /*7c00*/  IMAD.MOV.U32 R46, RZ, RZ, R40 ;  /* 0x000000ffff2e7224 */ /* 0x000fce00078e0028 */
.L_x_225:
[----:B------:R-:W-:Y:S01]  /*7c10*/  SHF.R.U32.HI R51, RZ, 0x1, R46 ;  /* 0x00000001ff337819 */ /* 0x000fe2000001162e */
[----:B------:R-:W-:-:S03]  /*7c20*/  IMAD R48, R35, 0x41a7, RZ ;  /* 0x000041a723307824 */ /* 0x000fc600078e02ff */
[----:B------:R-:W-:-:S04]  /*7c30*/  IADD3 R26, PT, PT, R46, 0x1, -R51 ;  /* 0x000000012e1a7810 */ /* 0x000fc80007ffe833 */
[----:B------:R-:W0:Y:S01]  /*7c40*/  I2F.U32.RP R27, R26 ;  /* 0x0000001a001b7306 */ /* 0x000e220000209000 */
[----:B------:R-:W-:-:S07]  /*7c50*/  IMAD.MOV R53, RZ, RZ, -R26 ;  /* 0x000000ffff357224 */ /* 0x000fce00078e0a1a */
        /* <DEDUP_REMOVED lines=24> */
.L_x_283:
        /* <DEDUP_REMOVED lines=50> */
[----:B------:R-:W-:Y:S02]  /*8100*/  @!P0 FSEL R43, R42, R43, !P6 ;  /* 0x0000002b2a2b8208 */ /* 0x000fe40007000000 */
[----:B0-----:R-:W-:Y:S02]  /*8110*/  SEL R24, R24, RZ, !P0 ;  /* 0x000000ff18187207 */ /* 0x001fe40004000000 */
[----:B------:R-:W-:Y:S02]  /*8120*/  ISETP.NE.AND P0, PT, R30, RZ, PT ;  /* 0x000000ff1e00720c */ /* 0x000fe40003f05270 */
[----:B------:R-:W-:-:S11]  /*8130*/  LOP3.LUT R30, R51, R24, R30, 0xfe, !PT ;  /* 0x00000018331e7212 */ /* 0x000fd600078efe1e */
[----:B------:R-:W-:Y:S01]  /*8140*/  @!P0 FADD R41, R43, R41 ;  /* 0x000000292b298221 */ /* 0x000fe20000000000 */
[----:B------:R-:W-:-:S03]  /*8150*/  ISETP.NE.U32.AND P0, PT, R26, 0x65, PT ;  /* 0x000000651a00780c */ /* 0x000fc60003f05070 */
[----:B------:R-:W-:Y:S01]  /*8160*/  IMAD.MOV.U32 R42, RZ, RZ, R41 ;  /* 0x000000ffff2a7224 */ /* 0x000fe200078e0029 */
[----:B------:R-:W-:-:S13]  /*8170*/  ISETP.NE.AND.EX P0, PT, R27, RZ, PT, P0 ;  /* 0x000000ff1b00720c */ /* 0x000fda0003f05300 */
[----:B------:R-:W-:-:S13]  /*8180*/  VOTE.ALL P0, P0 ;  /* 0x0000000000ff7806 */ /* 0x000fda0000000000 */
.L_x_297:
[----:B------:R-:W-:Y:S05]  /*8190*/  @P0 BRA `(.L_x_227) ;  /* 0xfffffff8008c0947 */ /* 0x000fea000383ffff */
.L_x_223:
[----:B------:R-:W-:Y:S01]  /*81a0*/  ISETP.NE.AND P0, PT, R3, RZ, PT ;  /* 0x000000ff0300720c */ /* 0x000fe20003f05270 */
[----:B------:R-:W-:-:S12]  /*81b0*/  BSSY.RECONVERGENT B0, `(.L_x_228) ;  /* 0x0000010000007945 */ /* 0x000fd80003800200 */
[----:B------:R-:W-:Y:S05]  /*81c0*/  @P0 BRA `(.L_x_229) ;  /* 0x0000000000380947 */ /* 0x000fea0003800000 */
[----:B------:R-:W0:Y:S01]  /*81d0*/  S2UR UR6, SR_CgaCtaId ;  /* 0x00000000000679c3 */ /* 0x000e220000008800 */
[----:B------:R-:W-:Y:S01]  /*81e0*/  FADD R24, R31, R42 ;  /* 0x0000002a1f187221 */ /* 0x000fe20000000000 */
[----:B------:R-:W-:Y:S01]  /*81f0*/  ISETP.NE.AND P0, PT, R34, RZ, PT ;  /* 0x000000ff2200720c */ /* 0x000fe20003f05270 */
[----:B------:R-:W-:Y:S01]  /*8200*/  UMOV UR5, 0x400 ;  /* 0x0000040000057882 */ /* 0x000fe20000000000 */
[----:B------:R-:W-:Y:S01]  /*8210*/  LOP3.LUT R43, R30, R34, RZ, 0xfc, !PT ;  /* 0x000000221e2b7212 */ /* 0x000fe200078efcff */
[----:B------:R-:W-:Y:S01]  /*8220*/  IMAD.MOV.U32 R26, RZ, RZ, 0x65 ;  /* 0x00000065ff1a7424 */ /* 0x000fe200078e00ff */
[----:B------:R-:W-:Y:S01]  /*8230*/  FSEL R25, R24, R31, !P0 ;  /* 0x0000001f18197208 */ /* 0x000fe20004000000 */
[----:B------:R-:W-:Y:S02]  /*8240*/  IMAD.MOV.U32 R27, RZ, RZ, 0x0 ;  /* 0x00000000ff1b7424 */ /* 0x000fe400078e00ff */
[----:B------:R-:W-:-:S05]  /*8250*/  IMAD.MOV.U32 R24, RZ, RZ, R43 ;  /* 0x000000ffff187224 */ /* 0x000fca00078e002b */
[----:B------:R1:W-:Y:S01]  /*8260*/  ST.E.128.STRONG.GPU desc[UR8][R28.64+0x200], R24 ;  /* 0x000200181c007985 */ /* 0x0003e2000c10fd08 */
[----:B0-----:R-:W-:-:S09]  /*8270*/  ULEA UR5, UR6, UR5, 0x18 ;  /* 0x0000000506057291 */ /* 0x001fd2000f8ec0ff */
[----:B------:R1:W-:Y:S04]  /*8280*/  STS.64 [UR5+0x68], R42 ;  /* 0x0000682aff007988 */ /* 0x0003e80008000a05 */
[----:B------:R1:W-:Y:S04]  /*8290*/  STS [UR5+0x70], R25 ;  /* 0x00007019ff007988 */ /* 0x0003e80008000805 */
[----:B------:R1:W-:Y:S02]  /*82a0*/  STS [UR5+0x64], R30 ;  /* 0x0000641eff007988 */ /* 0x0003e40008000805 */
.L_x_229:
[----:B------:R-:W-:Y:S05]  /*82b0*/  BSYNC.RECONVERGENT B0 ;  /* 0x0000000000007941 */ /* 0x000fea0003800200 */
.L_x_228:
        /* <DEDUP_REMOVED lines=8> */
.L_x_219:
[----:B------:R-:W-:Y:S05]  /*8340*/  WARPSYNC.ALL ;  /* 0x0000000000007948 */ /* 0x000fea0003800000 */
[----:B------:R-:W-:Y:S01]  /*8350*/  ISETP.NE.AND P0, PT, R3, RZ, PT ;  /* 0x000000ff0300720c */ /* 0x000fe20003f05270 */
[----:B------:R-:W1:Y:S08]  /*8360*/  S2UR UR5, SR_CgaCtaId ;  /* 0x00000000000579c3 */ /* 0x000e700000008800 */
[----:B------:R-:W-:Y:S01]  /*8370*/  BAR.SYNC.DEFER_BLOCKING 0x0 ;  /* 0x0000000000007b1d */ /* 0x000fe20000010000 */
[----:B0-----:R-:W-:-:S02]  /*8380*/  P2R R31, PR, RZ, 0x8 ;  /* 0x00000008ff1f7803 */ /* 0x001fc40000000000 */
[----:B------:R-:W-:Y:S02]  /*8390*/  LOP3.LUT P3, RZ, R0, 0x100, RZ, 0xc0, !PT ;  /* 0x0000010000ff7812 */ /* 0x000fe4000786c0ff */
[----:B------:R-:W-:Y:S01]  /*83a0*/  ISETP.NE.AND P6, PT, R32, RZ, PT ;  /* 0x000000ff2000720c */ /* 0x000fe20003fc5270 */
[----:B------:R-:W-:Y:S01]  /*83b0*/  UMOV UR4, 0x400 ;  /* 0x0000040000047882 */ /* 0x000fe20000000000 */
[----:B------:R-:W-:Y:S02]  /*83c0*/  P2R R30, PR, RZ, 0x8 ;  /* 0x00000008ff1e7803 */ /* 0x000fe40000000000 */
[----:B------:R-:W-:Y:S02]  /*83d0*/  LOP3.LUT P3, RZ, R0, 0x200, RZ, 0xc0, !PT ;  /* 0x0000020000ff7812 */ /* 0x000fe4000786c0ff */
[----:B------:R-:W-:Y:S02]  /*83e0*/  P2R R34, PR, RZ, 0x10 ;  /* 0x00000010ff227803 */ /* 0x000fe40000000000 */
[----:B------:R-:W-:-:S02]  /*83f0*/  P2R R29, PR, RZ, 0x8 ;  /* 0x00000008ff1d7803 */ /* 0x000fc40000000000 */
[C---:B------:R-:W-:Y:S02]  /*8400*/  LOP3.LUT P3, RZ, R0.reuse, 0x400, RZ, 0xc0, !PT ;  /* 0x0000040000ff7812 */ /* 0x040fe4000786c0ff */
[C---:B------:R-:W-:Y:S02]  /*8410*/  LOP3.LUT P4, RZ, R0.reuse, 0x80, RZ, 0xc0, !PT ;  /* 0x0000008000ff7812 */ /* 0x040fe4000788c0ff */
[----:B------:R-:W-:Y:S02]  /*8420*/  P2R R28, PR, RZ, 0x8 ;  /* 0x00000008ff1c7803 */ /* 0x000fe40000000000 */
[----:B------:R-:W-:Y:S01]  /*8430*/  LOP3.LUT P3, RZ, R0, 0x800, RZ, 0xc0, !PT ;  /* 0x0000080000ff7812 */ /* 0x000fe2000786c0ff */
[----:B-1----:R-:W-:Y:S01]  /*8440*/  ULEA UR4, UR5, UR4, 0x18 ;  /* 0x0000000405047291 */ /* 0x002fe2000f8ec0ff */
[----:B------:R-:W-:Y:S02]  /*8450*/  P2R R35, PR, RZ, 0x20 ;  /* 0x00000020ff237803 */ /* 0x000fe40000000000 */
[----:B------:R-:W-:-:S02]  /*8460*/  P2R R27, PR, RZ, 0x8 ;  /* 0x00000008ff1b7803 */ /* 0x000fc40000000000 */
[C---:B------:R-:W-:Y:S02]  /*8470*/  LOP3.LUT P3, RZ, R0.reuse, 0x1000, RZ, 0xc0, !PT ;  /* 0x0000100000ff7812 */ /* 0x040fe4000786c0ff */
[C---:B------:R-:W-:Y:S02]  /*8480*/  LOP3.LUT P5, RZ, R0.reuse, 0x40, RZ, 0xc0, !PT ;  /* 0x0000004000ff7812 */ /* 0x040fe400078ac0ff */
[----:B------:R-:W0:Y:S01]  /*8490*/  LDS R24, [UR4+0x44] ;  /* 0x00004404ff187984 */ /* 0x000e220008000800 */
[----:B------:R-:W-:Y:S02]  /*84a0*/  P2R R26, PR, RZ, 0x8 ;  /* 0x00000008ff1a7803 */ /* 0x000fe40000000000 */
[----:B------:R-:W-:-:S04]  /*84b0*/  LOP3.LUT P3, RZ, R0, 0x8000, RZ, 0xc0, !PT ;  /* 0x0000800000ff7812 */ /* 0x000fc8000786c0ff */
[----:B------:R-:W-:Y:S02]  /*84c0*/  P2R R25, PR, RZ, 0x8 ;  /* 0x00000008ff197803 */ /* 0x000fe40000000000 */
[----:B------:R-:W-:Y:S01]  /*84d0*/  LOP3.LUT P3, RZ, R0, 0x10000, RZ, 0xc0, !PT ;  /* 0x0001000000ff7812 */ /* 0x000fe2000786c0ff */
[----:B0-----:R-:W-:-:S05]  /*84e0*/  FADD R24, R24, R33 ;  /* 0x0000002118187221 */ /* 0x001fca0000000000 */
[----:B------:R-:W-:Y:S02]  /*84f0*/  @P0 FSEL R33, R24, R33, !P6 ;  /* 0x0000002118210208 */ /* 0x000fe40007000000 */
[C---:B------:R-:W-:Y:S02]  /*8500*/  LOP3.LUT P6, RZ, R0.reuse, 0x4000, RZ, 0xc0, !PT ;  /* 0x0000400000ff7812 */ /* 0x040fe400078cc0ff */
[----:B------:R-:W-:-:S11]  /*8510*/  LOP3.LUT P0, RZ, R0, 0x2000, RZ, 0xc0, !PT ;  /* 0x0000200000ff7812 */ /* 0x000fd6000780c0ff */
[----:B------:R-:W-:Y:S01]  /*8520*/  @!P6 FADD R4, R4, R33 ;  /* 0x000000210404e221 */ /* 0x000fe20000000000 */
[----:B------:R-:W-:-:S03]  /*8530*/  LOP3.LUT P6, RZ, R0, 0x8, RZ, 0xc0, !PT ;  /* 0x0000000800ff7812 */ /* 0x000fc600078cc0ff */
[----:B------:R-:W-:Y:S01]  /*8540*/  @!P1 FADD R5, R5, R4 ;  /* 0x0000000405059221 */ /* 0x000fe20000000000 */
[----:B------:R-:W-:-:S03]  /*8550*/  LOP3.LUT P1, RZ, R0, 0x10, RZ, 0xc0, !PT ;  /* 0x0000001000ff7812 */ /* 0x000fc6000782c0ff */
[----:B------:R-:W-:Y:S01]  /*8560*/  @!P2 FADD R6, R6, R5 ;  /* 0x000000050606a221 */ /* 0x000fe20000000000 */
[----:B------:R-:W-:-:S03]  /*8570*/  LOP3.LUT P2, RZ, R0, 0x20, RZ, 0xc0, !PT ;  /* 0x0000002000ff7812 */ /* 0x000fc6000784c0ff */
[----:B------:R-:W-:Y:S01]  /*8580*/  @!P3 FADD R7, R7, R6 ;  /* 0x000000060707b221 */ /* 0x000fe20000000000 */
[----:B------:R-:W-:-:S13]  /*8590*/  ISETP.NE.AND P3, PT, R25, RZ, PT ;  /* 0x000000ff1900720c */ /* 0x000fda0003f65270 */
[----:B------:R-:W-:Y:S01]  /*85a0*/  @!P3 FADD R8, R8, R7 ;  /* 0x000000070808b221 */ /* 0x000fe20000000000 */
[----:B------:R-:W-:-:S03]  /*85b0*/  ISETP.NE.AND P3, PT, R26, RZ, PT ;  /* 0x000000ff1a00720c */ /* 0x000fc60003f65270 */
[----:B------:R-:W-:Y:S01]  /*85c0*/  @!P0 FADD R9, R9, R8 ;  /* 0x0000000809098221 */ /* 0x000fe20000000000 */
[----:B------:R-:W-:-:S09]  /*85d0*/  LOP3.LUT P0, RZ, R0, 0x2, RZ, 0xc0, !PT ;  /* 0x0000000200ff7812 */ /* 0x000fd2000780c0ff */
[----:B------:R-:W-:Y:S01]  /*85e0*/  @!P3 FADD R10, R10, R9 ;  /* 0x000000090a0ab221 */ /* 0x000fe20000000000 */
[----:B------:R-:W-:-:S13]  /*85f0*/  ISETP.NE.AND P3, PT, R27, RZ, PT ;  /* 0x000000ff1b00720c */ /* 0x000fda0003f65270 */
[----:B------:R-:W-:Y:S01]  /*8600*/  @!P3 FADD R11, R11, R10 ;  /* 0x0000000a0b0bb221 */ /* 0x000fe20000000000 */
[----:B------:R-:W-:-:S13]  /*8610*/  ISETP.NE.AND P3, PT, R28, RZ, PT ;  /* 0x000000ff1c00720c */ /* 0x000fda0003f65270 */
[----:B------:R-:W-:Y:S01]  /*8620*/  @!P3 FADD R12, R12, R11 ;  /* 0x0000000b0c0cb221 */ /* 0x000fe20000000000 */
[----:B------:R-:W-:-:S13]  /*8630*/  ISETP.NE.AND P3, PT, R29, RZ, PT ;  /* 0x000000ff1d00720c */ /* 0x000fda0003f65270 */
[----:B------:R-:W-:Y:S01]  /*8640*/  @!P3 FADD R13, R13, R12 ;  /* 0x0000000c0d0db221 */ /* 0x000fe20000000000 */
[----:B------:R-:W-:-:S13]  /*8650*/  ISETP.NE.AND P3, PT, R30, RZ, PT ;  /* 0x000000ff1e00720c */ /* 0x000fda0003f65270 */
[----:B------:R-:W-:Y:S01]  /*8660*/  @!P3 FADD R14, R14, R13 ;  /* 0x0000000d0e0eb221 */ /* 0x000fe20000000000 */
[----:B------:R-:W-:-:S03]  /*8670*/  ISETP.NE.AND P3, PT, R31, RZ, PT ;  /* 0x000000ff1f00720c */ /* 0x000fc60003f65270 */
[----:B------:R-:W-:Y:S01]  /*8680*/  @!P4 FADD R15, R15, R14 ;  /* 0x0000000e0f0fc221 */ /* 0x000fe20000000000 */
[----:B------:R-:W-:-:S03]  /*8690*/  ISETP.NE.AND P4, PT, R34, RZ, PT ;  /* 0x000000ff2200720c */ /* 0x000fc60003f85270 */
[----:B------:R-:W-:Y:S01]  /*86a0*/  @!P5 FADD R16, R16, R15 ;  /* 0x0000000f1010d221 */ /* 0x000fe20000000000 */
[----:B------:R-:W-:-:S03]  /*86b0*/  ISETP.NE.AND P5, PT, R35, RZ, PT ;  /* 0x000000ff2300720c */ /* 0x000fc60003fa5270 */
[----:B------:R-:W-:-:S04]  /*86c0*/  @!P2 FADD R17, R17, R16 ;  /* 0x000000101111a221 */ /* 0x000fc80000000000 */
[----:B------:R-:W-:-:S04]  /*86d0*/  @!P1 FADD R18, R18, R17 ;  /* 0x0000001112129221 */ /* 0x000fc80000000000 */
[----:B------:R-:W-:-:S04]  /*86e0*/  @!P6 FADD R19, R19, R18 ;  /* 0x000000121313e221 */ /* 0x000fc80000000000 */
[----:B------:R-:W-:-:S04]  /*86f0*/  @!P0 FADD R20, R20, R19 ;  /* 0x0000001314148221 */ /* 0x000fc80000000000 */
[--C-:B------:R-:W-:Y:S01]  /*8700*/  @!P3 FADD R21, R21, R20.reuse ;  /* 0x000000141515b221 */ /* 0x100fe20000000000 */
[----:B------:R-:W-:-:S03]  /*8710*/  IMAD.MOV.U32 R24, RZ, RZ, R20 ;  /* 0x000000ffff187224 */ /* 0x000fc600078e0014 */
[--C-:B------:R-:W-:Y:S01]  /*8720*/  @!P4 FADD R22, R22, R21.reuse ;  /* 0x000000151616c221 */ /* 0x100fe20000000000 */
[----:B------:R-:W-:-:S03]  /*8730*/  IMAD.MOV.U32 R25, RZ, RZ, R21 ;  /* 0x000000ffff197224 */ /* 0x000fc600078e0015 */
[--C-:B------:R-:W-:Y:S01]  /*8740*/  @!P5 FADD R23, R23, R22.reuse ;  /* 0x000000161717d221 */ /* 0x100fe20000000000 */
[----:B------:R-:W-:-:S03]  /*8750*/  IMAD.MOV.U32 R26, RZ, RZ, R22 ;  /* 0x000000ffff1a7224 */ /* 0x000fc600078e0016 */
[----:B------:R-:W-:-:S07]  /*8760*/  IMAD.MOV.U32 R27, RZ, RZ, R23 ;  /* 0x000000ffff1b7224 */ /* 0x000fce00078e0017 */
.L_x_218:
[----:B------:R-:W0:Y:S01]  /*8770*/  S2R R0, SR_LANEID ;  /* 0x0000000000007919 */ /* 0x000e220000000000 */
[----:B------:R-:W-:Y:S01]  /*8780*/  BAR.SYNC.DEFER_BLOCKING 0x0 ;  /* 0x0000000000007b1d */ /* 0x000fe20000010000 */
[----:B------:R-:W-:-:S05]  /*8790*/  ISETP.NE.AND P0, PT, R3, RZ, PT ;  /* 0x000000ff0300720c */ /* 0x000fca0003f05270 */
[----:B------:R-:W1:Y:S01]  /*87a0*/  LDCU.64 UR6, c[0x0][0x398] ;  /* 0x00007300ff0677ac */ /* 0x000e620008000a00 */
[----:B------:R-:W2:Y:S01]  /*87b0*/  S2R R20, SR_TID.X ;  /* 0x0000000000147919 */ /* 0x000ea20000002100 */
[----:B------:R-:W3:Y:S01]  /*87c0*/  S2R R3, SR_CTAID.X ;  /* 0x0000000000037919 */ /* 0x000ee20000002500 */
[----:B0-----:R-:W-:-:S05]  /*87d0*/  IMAD R0, R0, 0x4c, R49 ;  /* 0x0000004c00007824 */ /* 0x001fca00078e0231 */
[----:B------:R2:W-:Y:S04]  /*87e0*/  STS.128 [R0], R4 ;  /* 0x0000000400007388 */ /* 0x0005e80000000c00 */
[----:B------:R-:W-:Y:S04]  /*87f0*/  STS.128 [R0+0x10], R8 ;  /* 0x0000100800007388 */ /* 0x000fe80000000c00 */
[----:B------:R-:W-:Y:S04]  /*8800*/  STS.128 [R0+0x20], R12 ;  /* 0x0000200c00007388 */ /* 0x000fe80000000c00 */
[----:B------:R-:W-:Y:S04]  /*8810*/  STS.128 [R0+0x30], R16 ;  /* 0x0000301000007388 */ /* 0x000fe80000000c00 */
[----:B------:R-:W-:Y:S01]  /*8820*/  STS.128 [R0+0x40], R24 ;  /* 0x0000401800007388 */ /* 0x000fe20000000c00 */
[----:B------:R-:W-:-:S03]  /*8830*/  NOP ;  /* 0x0000000000007918 */ /* 0x000fc60000000000 */
[----:B------:R-:W-:Y:S01]  /*8840*/  LDS R21, [R49] ;  /* 0x0000000031157984 */ /* 0x000fe20000000800 */
[C---:B--2---:R-:W-:Y:S02]  /*8850*/  LOP3.LUT R4, R20.reuse, 0x1f, RZ, 0xc0, !PT ;  /* 0x0000001f14047812 */ /* 0x044fe400078ec0ff */
[----:B------:R-:W-:Y:S01]  /*8860*/  LOP3.LUT R5, R20, 0x3e0, RZ, 0xc0, !PT ;  /* 0x000003e014057812 */ /* 0x000fe200078ec0ff */
[----:B------:R-:W-:Y:S04]  /*8870*/  LDS R23, [R49+0x80] ;  /* 0x0000800031177984 */ /* 0x000fe80000000800 */
[----:B------:R-:W-:Y:S01]  /*8880*/  LDS R29, [R49+0x100] ;  /* 0x00010000311d7984 */ /* 0x000fe20000000800 */
[----:B------:R-:W-:Y:S02]  /*8890*/  IMAD R4, R5, 0x14, R4 ;  /* 0x0000001405047824 */ /* 0x000fe400078e0204 */
[----:B------:R-:W-:Y:S01]  /*88a0*/  IMAD.MOV.U32 R5, RZ, RZ, RZ ;  /* 0x000000ffff057224 */ /* 0x000fe200078e00ff */
[----:B------:R-:W-:Y:S01]  /*88b0*/  LDS R31, [R49+0x180] ;  /* 0x00018000311f7984 */ /* 0x000fe20000000800 */
[----:B------:R-:W-:-:S02]  /*88c0*/  VIADD R55, R4, 0xe0 ;  /* 0x000000e004377836 */ /* 0x000fc40000000000 */
[----:B---3--:R-:W-:Y:S01]  /*88d0*/  IMAD.WIDE.U32 R6, R3, 0x1180, R4 ;  /* 0x0000118003067825 */ /* 0x008fe200078e0004 */
[----:B------:R-:W-:Y:S03]  /*88e0*/  LDS R9, [R49+0x200] ;  /* 0x0002000031097984 */ /* 0x000fe60000000800 */
[C---:B------:R-:W-:Y:S01]  /*88f0*/  VIADD R5, R4.reuse, 0x20 ;  /* 0x0000002004057836 */ /* 0x040fe20000000000 */
        /* <DEDUP_REMOVED lines=14> */
[----:B------:R0:W-:Y:S04]  /*89e0*/  LDS R53, [R49+0x980] ;  /* 0x0009800031357984 */ /* 0x0001e80000000800 */
[----:B------:R1:W-:Y:S01]  /*89f0*/  @!P0 STS [UR4+0x4600], R2 ;  /* 0x00460002ff008988 */ /* 0x0003e20008000804 */
[----:B------:R-:W-:Y:S01]  /*8a00*/  BAR.SYNC.DEFER_BLOCKING 0x0 ;  /* 0x0000000000007b1d */ /* 0x000fe20000010000 */
[----:B0-----:R-:W-:Y:S01]  /*8a10*/  VIADD R49, R4, 0x40 ;  /* 0x0000004004317836 */ /* 0x001fe20000000000 */
[----:B-1----:R-:W-:-:S04]  /*8a20*/  LEA R2, P0, R6, UR6, 0x2 ;  /* 0x0000000606027c11 */ /* 0x002fc8000f8010ff */
[----:B------:R-:W0:Y:S01]  /*8a30*/  S2R R8, SR_TID.X ;  /* 0x0000000000087919 */ /* 0x000e220000002100 */
[----:B------:R-:W1:Y:S01]  /*8a40*/  LDS R0, [UR4+0x4600] ;  /* 0x00460004ff007984 */ /* 0x000e620008000800 */
[C---:B0-----:R-:W-:Y:S02]  /*8a50*/  LOP3.LUT R3, R8.reuse, 0x3e0, RZ, 0xc0, !PT ;  /* 0x000003e008037812 */ /* 0x041fe400078ec0ff */
[----:B------:R-:W-:-:S05]  /*8a60*/  LOP3.LUT R8, R8, 0x1f, RZ, 0xc0, !PT ;  /* 0x0000001f08087812 */ /* 0x000fca00078ec0ff */
[----:B------:R-:W-:Y:S01]  /*8a70*/  IMAD R8, R3, 0x14, R8 ;  /* 0x0000001403087824 */ /* 0x000fe200078e0208 */
[----:B------:R-:W-:Y:S01]  /*8a80*/  LEA.HI.X R3, R6, UR7, R7, 0x2, P0 ;  /* 0x0000000706037c11 */ /* 0x000fe200080f1407 */
[C---:B------:R-:W-:Y:S01]  /*8a90*/  VIADD R7, R4.reuse, 0xa0 ;  /* 0x000000a004077836 */ /* 0x040fe20000000000 */
[CC--:B-1----:R-:W-:Y:S02]  /*8aa0*/  ISETP.GE.AND P5, PT, R4.reuse, R0.reuse, PT ;  /* 0x000000000400720c */ /* 0x0c2fe40003fa6270 */
[-C--:B------:R-:W-:Y:S01]  /*8ab0*/  ISETP.GE.AND P4, PT, R5, R0.reuse, PT ;  /* 0x000000000500720c */ /* 0x080fe20003f86270 */
[C---:B------:R-:W-:Y:S01]  /*8ac0*/  VIADD R5, R4.reuse, 0x80 ;  /* 0x0000008004057836 */ /* 0x040fe20000000000 */
[-C--:B------:R-:W-:Y:S01]  /*8ad0*/  ISETP.GE.AND P3, PT, R49, R0.reuse, PT ;  /* 0x000000003100720c */ /* 0x080fe20003f66270 */
[----:B------:R-:W-:Y:S01]  /*8ae0*/  VIADD R49, R4, 0xc0 ;  /* 0x000000c004317836 */ /* 0x000fe20000000000 */
[-C--:B------:R-:W-:Y:S01]  /*8af0*/  ISETP.GE.AND P1, PT, R7, R0.reuse, PT ;  /* 0x000000000700720c */ /* 0x080fe20003f26270 */
[C---:B------:R-:W-:Y:S01]  /*8b00*/  VIADD R7, R8.reuse, 0x100 ;  /* 0x0000010008077836 */ /* 0x040fe20000000000 */
[-C--:B------:R-:W-:Y:S01]  /*8b10*/  ISETP.GE.AND P2, PT, R5, R0.reuse, PT ;  /* 0x000000000500720c */ /* 0x080fe20003f46270 */
[----:B------:R-:W-:Y:S01]  /*8b20*/  VIADD R5, R8, 0x60 ;  /* 0x0000006008057836 */ /* 0x000fe20000000000 */
[----:B------:R-:W-:-:S02]  /*8b30*/  ISETP.GE.AND P0, PT, R49, R0, PT ;  /* 0x000000003100720c */ /* 0x000fc40003f06270 */
[-C--:B------:R-:W-:Y:S01]  /*8b40*/  ISETP.GE.AND P6, PT, R55, R0.reuse, PT ;  /* 0x000000003700720c */ /* 0x080fe20003fc6270 */
[----:B------:R0:W-:Y:S01]  /*8b50*/  @!P5 STG.E desc[UR8][R2.64], R21 ;  /* 0x000000150200d986 */ /* 0x0001e2000c101908 */
[-C--:B------:R-:W-:Y:S01]  /*8b60*/  ISETP.GE.AND P5, PT, R5, R0.reuse, PT ;  /* 0x000000000500720c */ /* 0x080fe20003fa6270 */
[C---:B------:R-:W-:Y:S02]  /*8b70*/  VIADD R5, R8.reuse, 0x120 ;  /* 0x0000012008057836 */ /* 0x040fe40000000000 */
        /* <DEDUP_REMOVED lines=20> */
[----:B------:R-:W-:Y:S02]  /*8cc0*/  VIADD R7, R4, 0x200 ;  /* 0x0000020004077836 */ /* 0x000fe40000000000 */
[----:B------:R0:W-:Y:S01]  /*8cd0*/  @!P4 STG.E desc[UR8][R2.64+0x400], R17 ;  /* 0x000400110200c986 */ /* 0x0001e2000c101908 */
[----:B------:R-:W-:Y:S01]  /*8ce0*/  ISETP.GE.AND P4, PT, R5, R0, PT ;  /* 0x000000000500720c */ /* 0x000fe20003f86270 */
[----:B------:R-:W-:-:S02]  /*8cf0*/  VIADD R5, R8, 0x220 ;  /* 0x0000022008057836 */ /* 0x000fc40000000000 */
        /* <DEDUP_REMOVED lines=17> */
.L_x_205:
[----:B------:R-:W-:Y:S01]  /*8e10*/  BSSY B1, `(.L_x_230) ;  /* 0x0000006000017945 */ /* 0x000fe20003800000 */
[----:B------:R-:W-:Y:S01]  /*8e20*/  PLOP3.LUT P0, PT, P0, PT, PT, 0x8, 0x80 ;  /* 0x000000000080781c */ /* 0x000fe2000070e170 */
[----:B------:R-:W-:-:S12]  /*8e30*/  IMAD.MOV.U32 R61, RZ, RZ, -0x1 ;  /* 0xffffffffff3d7424 */ /* 0x000fd800078e00ff */
[----:B------:R-:W-:Y:S05]  /*8e40*/  WARPSYNC.COLLECTIVE R61, `(.L_x_231) ;  /* 0x000000003d087348 */ /* 0x000fea0003c00000 */
[----:B------:R-:W-:Y:S01]  /*8e50*/  VOTE.ANY P0, P0 ;  /* 0x0000000000ff7806 */ /* 0x000fe20000000100 */
[----:B------:R-:W-:-:S12]  /*8e60*/  ENDCOLLECTIVE ;  /* 0x000000000000791b */ /* 0x000fd80003800000 */
.L_x_231:
[----:B------:R-:W-:Y:S05]  /*8e70*/  BSYNC B1 ;  /* 0x0000000000017941 */ /* 0x000fea0003800000 */
.L_x_230:
[----:B------:R-:W-:Y:S05]  /*8e80*/  BRA `(.L_x_232) ;  /* 0xffffff9800307947 */ /* 0x000fea000383ffff */
.L_x_207:
        /* <DEDUP_REMOVED lines=10> */
.L_x_234:
[----:B------:R-:W-:Y:S05]  /*8f30*/  BSYNC B1 ;  /* 0x0000000000017941 */ /* 0x000fea0003800000 */
.L_x_233:
        /* <DEDUP_REMOVED lines=12> */
.L_x_235:
[----:B------:R-:W-:Y:S02]  /*9000*/  IMAD.MOV.U32 R54, RZ, RZ, R45 ;  /* 0x000000ffff367224 */ /* 0x000fe400078e002d */
[----:B------:R-:W-:-:S07]  /*9010*/  IMAD.MOV.U32 R52, RZ, RZ, R65 ;  /* 0x000000ffff347224 */ /* 0x000fce00078e0041 */
[----:B------:R-:W-:Y:S05]  /*9020*/  WARPSYNC.COLLECTIVE R61, `(.L_x_236) ;  /* 0x000000003d087348 */ /* 0x000fea0003c00000 */
[----:B------:R0:W1:Y:S02]  /*9030*/  SHFL.DOWN P0, R65, R54, R55, R66 ;  /* 0x0800003736417389 */ /* 0x0000640000000042 */
[----:B01----:R-:W-:Y:S05]  /*9040*/  ENDCOLLECTIVE ;  /* 0x000000000000791b */ /* 0x003fea0003800000 */
.L_x_236:
[----:B------:R-:W-:Y:S01]  /*9050*/  IMAD.MOV.U32 R55, RZ, RZ, 0x2 ;  /* 0x00000002ff377424 */ /* 0x000fe200078e00ff */
[----:B------:R-:W-:Y:S01]  /*9060*/  ISETP.GE.AND P0, PT, R2, R66, PT ;  /* 0x000000420200720c */ /* 0x000fe20003f06270 */
[----:B------:R-:W-:-:S03]  /*9070*/  FADD R65, R45, R65 ;  /* 0x000000412d417221 */ /* 0x000fc60000000000 */
[----:B------:R-:W-:Y:S02]  /*9080*/  SEL R53, R52, RZ, !P0 ;  /* 0x000000ff34357207 */ /* 0x000fe40004000000 */
[-C--:B------:R-:W-:Y:S02]  /*9090*/  FSEL R65, R65, R45.reuse, !P2 ;  /* 0x0000002d41417208 */ /* 0x080fe40005000000 */
[----:B------:R-:W-:Y:S02]  /*90a0*/  LOP3.LUT P3, R53, R53, RZ, R44, 0xfa, !PT ;  /* 0x000000ff35357212 */ /* 0x000fe4000786fa2c */
[----:B------:R-:W-:Y:S01]  /*90b0*/  FSEL R62, R65, R45, !P0 ;  /* 0x0000002d413e7208 */ /* 0x000fe20004000000 */
[----:B------:R-:W-:Y:S02]  /*90c0*/  VIADD R45, R2, 0x2 ;  /* 0x00000002022d7836 */ /* 0x000fe40000000000 */
[----:B------:R-:W-:-:S03]  /*90d0*/  IMAD.MOV.U32 R54, RZ, RZ, R53 ;  /* 0x000000ffff367224 */ /* 0x000fc600078e0035 */
[----:B------:R-:W-:-:S13]  /*90e0*/  ISETP.GT.AND P4, PT, R45, R66, PT ;  /* 0x000000422d00720c */ /* 0x000fda0003f84270 */
[----:B------:R-:W-:Y:S05]  /*90f0*/  WARPSYNC.COLLECTIVE R61, `(.L_x_237) ;  /* 0x000000003d087348 */ /* 0x000fea0003c00000 */
[----:B------:R0:W1:Y:S02]  /*9100*/  SHFL.DOWN P0, R65, R54, R55, R66 ;  /* 0x0800003736417389 */ /* 0x0000640000000042 */
[----:B01----:R-:W-:Y:S05]  /*9110*/  ENDCOLLECTIVE ;  /* 0x000000000000791b */ /* 0x003fea0003800000 */
.L_x_237:
[----:B------:R-:W-:Y:S01]  /*9120*/  IMAD.MOV.U32 R54, RZ, RZ, R62 ;  /* 0x000000ffff367224 */ /* 0x000fe200078e003e */
[----:B------:R-:W-:-:S07]  /*9130*/  SEL R44, R65, RZ, !P4 ;  /* 0x000000ff412c7207 */ /* 0x000fce0006000000 */
[----:B------:R-:W-:Y:S05]  /*9140*/  WARPSYNC.COLLECTIVE R61, `(.L_x_238) ;  /* 0x000000003d087348 */ /* 0x000fea0003c00000 */
[----:B------:R0:W1:Y:S02]  /*9150*/  SHFL.DOWN P0, R65, R54, R55, R66 ;  /* 0x0800003736417389 */ /* 0x0000640000000042 */
[----:B01----:R-:W-:Y:S05]  /*9160*/  ENDCOLLECTIVE ;  /* 0x000000000000791b */ /* 0x003fea0003800000 */
.L_x_238:
[----:B------:R-:W-:-:S05]  /*9170*/  LOP3.LUT P2, R45, R53, RZ, R44, 0xfa, !PT ;  /* 0x000000ff352d7212 */ /* 0x000fca000784fa2c */
[----:B------:R-:W-:Y:S02]  /*9180*/  IMAD.MOV.U32 R54, RZ, RZ, R45 ;  /* 0x000000ffff367224 */ /* 0x000fe400078e002d */
[----:B------:R-:W-:Y:S02]  /*9190*/  IMAD.MOV.U32 R55, RZ, RZ, 0x4 ;  /* 0x00000004ff377424 */ /* 0x000fe400078e00ff */
[----:B------:R-:W-:-:S07]  /*91a0*/  IMAD.MOV.U32 R67, RZ, RZ, R65 ;  /* 0x000000ffff437224 */ /* 0x000fce00078e0041 */
[----:B------:R-:W-:Y:S05]  /*91b0*/  WARPSYNC.COLLECTIVE R61, `(.L_x_239) ;  /* 0x000000003d087348 */ /* 0x000fea0003c00000 */
[----:B------:R0:W1:Y:S02]  /*91c0*/  SHFL.DOWN P0, R65, R54, R55, R66 ;  /* 0x0800003736417389 */ /* 0x0000640000000042 */
[----:B01----:R-:W-:Y:S05]  /*91d0*/  ENDCOLLECTIVE ;  /* 0x000000000000791b */ /* 0x003fea0003800000 */
.L_x_239:
[----:B------:R-:W-:-:S05]  /*91e0*/  FADD R67, R62, R67 ;  /* 0x000000433e437221 */ /* 0x000fca0000000000 */
[----:B------:R-:W-:Y:S02]  /*91f0*/  @!P4 FSEL R62, R67, R62, !P3 ;  /* 0x0000003e433ec208 */ /* 0x000fe40005800000 */
[----:B------:R-:W-:-:S03]  /*9200*/  ISETP.GT.AND P4, PT, R47, R66, PT ;  /* 0x000000422f00720c */ /* 0x000fc60003f84270 */
[----:B------:R-:W-:Y:S01]  /*9210*/  IMAD.MOV.U32 R54, RZ, RZ, R62 ;  /* 0x000000ffff367224 */ /* 0x000fe200078e003e */
[----:B------:R-:W-:-:S09]  /*9220*/  SEL R44, R65, RZ, !P4 ;  /* 0x000000ff412c7207 */ /* 0x000fd20006000000 */
[----:B------:R-:W-:Y:S05]  /*9230*/  WARPSYNC.COLLECTIVE R61, `(.L_x_240) ;  /* 0x000000003d087348 */ /* 0x000fea0003c00000 */
[----:B------:R0:W1:Y:S02]  /*9240*/  SHFL.DOWN P0, R65, R54, R55, R66 ;  /* 0x0800003736417389 */ /* 0x0000640000000042 */
[----:B01----:R-:W-:Y:S05]  /*9250*/  ENDCOLLECTIVE ;  /* 0x000000000000791b */ /* 0x003fea0003800000 */
.L_x_240:
[----:B------:R-:W-:Y:S01]  /*9260*/  LOP3.LUT P3, R53, R45, RZ, R44, 0xfa, !PT ;  /* 0x000000ff2d357212 */ /* 0x000fe2000786fa2c */
[----:B------:R-:W-:-:S04]  /*9270*/  VIADD R45, R2, 0x8 ;  /* 0x00000008022d7836 */ /* 0x000fc80000000000 */
[----:B------:R-:W-:Y:S02]  /*9280*/  IMAD.MOV.U32 R54, RZ, RZ, R53 ;  /* 0x000000ffff367224 */ /* 0x000fe400078e0035 */
[----:B------:R-:W-:Y:S02]  /*9290*/  IMAD.MOV.U32 R55, RZ, RZ, 0x8 ;  /* 0x00000008ff377424 */ /* 0x000fe400078e00ff */
[----:B------:R-:W-:-:S07]  /*92a0*/  IMAD.MOV.U32 R67, RZ, RZ, R65 ;  /* 0x000000ffff437224 */ /* 0x000fce00078e0041 */
[----:B------:R-:W-:Y:S05]  /*92b0*/  WARPSYNC.COLLECTIVE R61, `(.L_x_241) ;  /* 0x000000003d087348 */ /* 0x000fea0003c00000 */
[----:B------:R0:W1:Y:S02]  /*92c0*/  SHFL.DOWN P0, R65, R54, R55, R66 ;  /* 0x0800003736417389 */ /* 0x0000640000000042 */
[----:B01----:R-:W-:Y:S05]  /*92d0*/  ENDCOLLECTIVE ;  /* 0x000000000000791b */ /* 0x003fea0003800000 */
.L_x_241:
[----:B------:R-:W-:-:S05]  /*92e0*/  FADD R67, R62, R67 ;  /* 0x000000433e437221 */ /* 0x000fca0000000000 */
[----:B------:R-:W-:Y:S02]  /*92f0*/  @!P4 FSEL R62, R67, R62, !P2 ;  /* 0x0000003e433ec208 */ /* 0x000fe40005000000 */
[----:B------:R-:W-:Y:S01]  /*9300*/  ISETP.GT.AND P4, PT, R45, R66, PT ;  /* 0x000000422d00720c */ /* 0x000fe20003f84270 */
[----:B------:R-:W-:Y:S02]  /*9310*/  VIADD R45, R2, 0x10 ;  /* 0x00000010022d7836 */ /* 0x000fe40000000000 */
[----:B------:R-:W-:Y:S01]  /*9320*/  IMAD.MOV.U32 R54, RZ, RZ, R62 ;  /* 0x000000ffff367224 */ /* 0x000fe200078e003e */
[----:B------:R-:W-:-:S09]  /*9330*/  SEL R44, R65, RZ, !P4 ;  /* 0x000000ff412c7207 */ /* 0x000fd20006000000 */
[----:B------:R-:W-:Y:S05]  /*9340*/  WARPSYNC.COLLECTIVE R61, `(.L_x_242) ;  /* 0x000000003d087348 */ /* 0x000fea0003c00000 */
[----:B------:R0:W1:Y:S02]  /*9350*/  SHFL.DOWN P0, R65, R54, R55, R66 ;  /* 0x0800003736417389 */ /* 0x0000640000000042 */
[----:B01----:R-:W-:Y:S05]  /*9360*/  ENDCOLLECTIVE ;  /* 0x000000000000791b */ /* 0x003fea0003800000 */
.L_x_242:
[----:B------:R-:W-:-:S05]  /*9370*/  LOP3.LUT P2, R67, R53, RZ, R44, 0xfa, !PT ;  /* 0x000000ff35437212 */ /* 0x000fca000784fa2c */
[----:B------:R-:W-:Y:S02]  /*9380*/  IMAD.MOV.U32 R54, RZ, RZ, R67 ;  /* 0x000000ffff367224 */ /* 0x000fe400078e0043 */
[----:B------:R-:W-:Y:S02]  /*9390*/  IMAD.MOV.U32 R55, RZ, RZ, 0x10 ;  /* 0x00000010ff377424 */ /* 0x000fe400078e00ff */
[----:B------:R-:W-:-:S07]  /*93a0*/  IMAD.MOV.U32 R69, RZ, RZ, R65 ;  /* 0x000000ffff457224 */ /* 0x000fce00078e0041 */
[----:B------:R-:W-:Y:S05]  /*93b0*/  WARPSYNC.COLLECTIVE R61, `(.L_x_243) ;  /* 0x000000003d087348 */ /* 0x000fea0003c00000 */
[----:B------:R0:W1:Y:S02]  /*93c0*/  SHFL.DOWN P0, R65, R54, R55, R66 ;  /* 0x0800003736417389 */ /* 0x0000640000000042 */
[----:B01----:R-:W-:Y:S05]  /*93d0*/  ENDCOLLECTIVE ;  /* 0x000000000000791b */ /* 0x003fea0003800000 */
.L_x_243:
[----:B------:R-:W-:-:S05]  /*93e0*/  FADD R69, R62, R69 ;  /* 0x000000453e457221 */ /* 0x000fca0000000000 */
[----:B------:R-:W-:-:S05]  /*93f0*/  @!P4 FSEL R62, R69, R62, !P3 ;  /* 0x0000003e453ec208 */ /* 0x000fca0005800000 */
[----:B------:R-:W-:Y:S02]  /*9400*/  IMAD.MOV.U32 R54, RZ, RZ, R62 ;  /* 0x000000ffff367224 */ /* 0x000fe400078e003e */
[----:B------:R-:W-:-:S07]  /*9410*/  IMAD.MOV.U32 R52, RZ, RZ, R65 ;  /* 0x000000ffff347224 */ /* 0x000fce00078e0041 */
[----:B------:R-:W-:Y:S05]  /*9420*/  WARPSYNC.COLLECTIVE R61, `(.L_x_244) ;  /* 0x000000003d087348 */ /* 0x000fea0003c00000 */
[----:B------:R0:W1:Y:S02]  /*9430*/  SHFL.DOWN P0, R65, R54, R55, R66 ;  /* 0x0800003736417389 */ /* 0x0000640000000042 */
[----:B01----:R-:W-:Y:S05]  /*9440*/  ENDCOLLECTIVE ;  /* 0x000000000000791b */ /* 0x003fea0003800000 */
.L_x_244:
[----:B------:R-:W-:Y:S01]  /*9450*/  ISETP.GT.AND P0, PT, R45, R66, PT ;  /* 0x000000422d00720c */ /* 0x000fe20003f04270 */
[----:B------:R-:W-:Y:S01]  /*9460*/  FADD R65, R62, R65 ;  /* 0x000000413e417221 */ /* 0x000fe20000000000 */
[----:B------:R-:W0:Y:S02]  /*9470*/  LDC.64 R44, c[0x0][0x3a0] ;  /* 0x0000e800ff2c7b82 */ /* 0x000e240000000a00 */
[----:B------:R-:W-:-:S04]  /*9480*/  SEL R52, R52, RZ, !P0 ;  /* 0x000000ff34347207 */ /* 0x000fc80004000000 */
[----:B------:R-:W-:-:S05]  /*9490*/  LOP3.LUT R52, R52, R67, RZ, 0xfc, !PT ;  /* 0x0000004334347212 */ /* 0x000fca00078efcff */
[----:B------:R-:W-:Y:S02]  /*94a0*/  @!P0 FSEL R62, R65, R62, !P2 ;  /* 0x0000003e413e8208 */ /* 0x000fe40005000000 */
[----:B------:R-:W-:-:S03]  /*94b0*/  PLOP3.LUT P0, PT, P1, PT, PT, 0x80, 0x8 ;  /* 0x000000000008781c */ /* 0x000fc60000f0f070 */
[----:B------:R-:W-:Y:S01]  /*94c0*/  IMAD.MOV.U32 R54, RZ, RZ, R62 ;  /* 0x000000ffff367224 */ /* 0x000fe200078e003e */
[----:B0-----:R-:W-:-:S13]  /*94d0*/  IADD3 R53, P2, PT, R44, 0x200, RZ ;  /* 0x000002002c357810 */ /* 0x001fda0007f5e0ff */
[----:B------:R-:W-:Y:S05]  /*94e0*/  WARPSYNC.COLLECTIVE R61, `(.L_x_245) ;  /* 0x000000003d087348 */ /* 0x000fea0003c00000 */
[----:B------:R-:W-:Y:S01]  /*94f0*/  VOTE.ALL P0, P0 ;  /* 0x0000000000ff7806 */ /* 0x000fe20000000000 */
[----:B------:R-:W-:-:S12]  /*9500*/  ENDCOLLECTIVE ;  /* 0x000000000000791b */ /* 0x000fd80003800000 */
.L_x_245:
[----:B------:R-:W-:Y:S01]  /*9510*/  IMAD.X R60, RZ, RZ, R45, P2 ;  /* 0x000000ffff3c7224 */ /* 0x000fe200010e062d */
[----:B------:R-:W-:Y:S06]  /*9520*/  BRA `(.L_x_246) ;  /* 0xffffff94007c7947 */ /* 0x000fec000383ffff */
.L_x_209:
[----:B------:R-:W-:Y:S01]  /*9530*/  BSSY B1, `(.L_x_247) ;  /* 0x0000006000017945 */ /* 0x000fe20003800000 */
[----:B------:R-:W-:Y:S01]  /*9540*/  PLOP3.LUT P0, PT, P0, PT, PT, 0x8, 0x80 ;  /* 0x000000000080781c */ /* 0x000fe2000070e170 */
[----:B------:R-:W-:-:S12]  /*9550*/  IMAD.MOV.U32 R61, RZ, RZ, -0x1 ;  /* 0xffffffffff3d7424 */ /* 0x000fd800078e00ff */
[----:B------:R-:W-:Y:S05]  /*9560*/  WARPSYNC.COLLECTIVE R61, `(.L_x_248) ;  /* 0x000000003d087348 */ /* 0x000fea0003c00000 */
[----:B------:R-:W-:Y:S01]  /*9570*/  VOTE.ANY P0, P0 ;  /* 0x0000000000ff7806 */ /* 0x000fe20000000100 */
[----:B------:R-:W-:-:S12]  /*9580*/  ENDCOLLECTIVE ;  /* 0x000000000000791b */ /* 0x000fd80003800000 */
.L_x_248:
[----:B------:R-:W-:Y:S05]  /*9590*/  BSYNC B1 ;  /* 0x0000000000017941 */ /* 0x000fea0003800000 */
.L_x_247:
[----:B------:R-:W-:Y:S05]  /*95a0*/  BRA `(.L_x_249) ;  /* 0xffffff9400f07947 */ /* 0x000fea000383ffff */
.L_x_211:
[----:B------:R-:W-:Y:S01]  /*95b0*/  BSSY B1, `(.L_x_250) ;  /* 0x0000006000017945 */ /* 0x000fe20003800000 */
[----:B------:R-:W-:Y:S01]  /*95c0*/  PLOP3.LUT P0, PT, P0, PT, PT, 0x8, 0x80 ;  /* 0x000000000080781c */ /* 0x000fe2000070e170 */
[----:B------:R-:W-:-:S12]  /*95d0*/  IMAD.MOV.U32 R61, RZ, RZ, -0x1 ;  /* 0xffffffffff3d7424 */ /* 0x000fd800078e00ff */
[----:B------:R-:W-:Y:S05]  /*95e0*/  WARPSYNC.COLLECTIVE R61, `(.L_x_251) ;  /* 0x000000003d087348 */ /* 0x000fea0003c00000 */
[----:B------:R-:W-:Y:S01]  /*95f0*/  VOTE.ANY R61, PT, P0 ;  /* 0x00000000003d7806 */ /* 0x000fe200000e0100 */
[----:B------:R-:W-:Y:S06]  /*9600*/  ENDCOLLECTIVE ;  /* 0x000000000000791b */ /* 0x000fec0003800000 */
.L_x_251:
[----:B------:R-:W-:Y:S05]  /*9610*/  BSYNC B1 ;  /* 0x0000000000017941 */ /* 0x000fea0003800000 */
.L_x_250:
        /* <DEDUP_REMOVED lines=12> */
.L_x_252:
[----:B------:R-:W-:Y:S02]  /*96e0*/  IMAD.MOV.U32 R54, RZ, RZ, R45 ;  /* 0x000000ffff367224 */ /* 0x000fe400078e002d */
[----:B------:R-:W-:-:S07]  /*96f0*/  IMAD.MOV.U32 R67, RZ, RZ, R65 ;  /* 0x000000ffff437224 */ /* 0x000fce00078e0041 */
[----:B------:R-:W-:Y:S05]  /*9700*/  WARPSYNC.COLLECTIVE R61, `(.L_x_253) ;  /* 0x000000003d087348 */ /* 0x000fea0003c00000 */
[----:B------:R0:W1:Y:S02]  /*9710*/  SHFL.DOWN P0, R65, R54, R55, R66 ;  /* 0x0800003736417389 */ /* 0x0000640000000042 */
[----:B01----:R-:W-:Y:S05]  /*9720*/  ENDCOLLECTIVE ;  /* 0x000000000000791b */ /* 0x003fea0003800000 */
.L_x_253:
        /* <DEDUP_REMOVED lines=13> */
.L_x_254:
[----:B------:R-:W-:Y:S01]  /*9800*/  IMAD.MOV.U32 R54, RZ, RZ, R67 ;  /* 0x000000ffff367224 */ /* 0x000fe200078e0043 */
[----:B------:R-:W-:-:S07]  /*9810*/  SEL R44, R65, RZ, !P3 ;  /* 0x000000ff412c7207 */ /* 0x000fce0005800000 */
[----:B------:R-:W-:Y:S05]  /*9820*/  WARPSYNC.COLLECTIVE R61, `(.L_x_255) ;  /* 0x000000003d087348 */ /* 0x000fea0003c00000 */
[----:B------:R0:W1:Y:S02]  /*9830*/  SHFL.DOWN P0, R65, R54, R55, R66 ;  /* 0x0800003736417389 */ /* 0x0000640000000042 */
[----:B01----:R-:W-:Y:S05]  /*9840*/  ENDCOLLECTIVE ;  /* 0x000000000000791b */ /* 0x003fea0003800000 */
.L_x_255:
[----:B------:R-:W-:-:S05]  /*9850*/  LOP3.LUT P2, R45, R69, RZ, R44, 0xfa, !PT ;  /* 0x000000ff452d7212 */ /* 0x000fca000784fa2c */
[----:B------:R-:W-:Y:S02]  /*9860*/  IMAD.MOV.U32 R54, RZ, RZ, R45 ;  /* 0x000000ffff367224 */ /* 0x000fe400078e002d */
[----:B------:R-:W-:Y:S02]  /*9870*/  IMAD.MOV.U32 R55, RZ, RZ, 0x4 ;  /* 0x00000004ff377424 */ /* 0x000fe400078e00ff */
[----:B------:R-:W-:Y:S02]  /*9880*/  IMAD.MOV.U32 R68, RZ, RZ, R65 ;  /* 0x000000ffff447224 */ /* 0x000fe400078e0041 */
[----:B------:R-:W-:Y:S02]  /*9890*/  VIADD R65, R2, 0x4 ;  /* 0x0000000402417836 */ /* 0x000fe40000000000 */
[----:B------:R-:W-:-:S05]  /*98a0*/  FADD R68, R67, R68 ;  /* 0x0000004443447221 */ /* 0x000fca0000000000 */
[----:B------:R-:W-:Y:S02]  /*98b0*/  @!P3 FSEL R67, R68, R67, !P1 ;  /* 0x000000434443b208 */ /* 0x000fe40004800000 */
[----:B------:R-:W-:-:S13]  /*98c0*/  ISETP.GT.AND P1, PT, R65, R66, PT ;  /* 0x000000424100720c */ /* 0x000fda0003f24270 */
[----:B------:R-:W-:Y:S05]  /*98d0*/  WARPSYNC.COLLECTIVE R61, `(.L_x_256) ;  /* 0x000000003d087348 */ /* 0x000fea0003c00000 */
[----:B------:R0:W1:Y:S02]  /*98e0*/  SHFL.DOWN P0, R65, R54, R55, R66 ;  /* 0x0800003736417389 */ /* 0x0000640000000042 */
[----:B01----:R-:W-:Y:S05]  /*98f0*/  ENDCOLLECTIVE ;  /* 0x000000000000791b */ /* 0x003fea0003800000 */
.L_x_256:
[----:B------:R-:W-:Y:S01]  /*9900*/  IMAD.MOV.U32 R54, RZ, RZ, R67 ;  /* 0x000000ffff367224 */ /* 0x000fe200078e0043 */
[----:B------:R-:W-:-:S07]  /*9910*/  SEL R44, R65, RZ, !P1 ;  /* 0x000000ff412c7207 */ /* 0x000fce0004800000 */
[----:B------:R-:W-:Y:S05]  /*9920*/  WARPSYNC.COLLECTIVE R61, `(.L_x_257) ;  /* 0x000000003d087348 */ /* 0x000fea0003c00000 */
[----:B------:R0:W1:Y:S02]  /*9930*/  SHFL.DOWN P0, R65, R54, R55, R66 ;  /* 0x0800003736417389 */ /* 0x0000640000000042 */
[----:B01----:R-:W-:Y:S05]  /*9940*/  ENDCOLLECTIVE ;  /* 0x000000000000791b */ /* 0x003fea0003800000 */
.L_x_257:
        /* <DEDUP_REMOVED lines=8> */
.L_x_258:
        /* <DEDUP_REMOVED lines=8> */
.L_x_259:
        /* <DEDUP_REMOVED lines=8> */
.L_x_260:
[----:B------:R-:W-:-:S05]  /*9ad0*/  FADD R44, R67, R44 ;  /* 0x0000002c432c7221 */ /* 0x000fca0000000000 */
[----:B------:R-:W-:-:S05]  /*9ae0*/  @!P2 FSEL R67, R44, R67, !P3 ;  /* 0x000000432c43a208 */ /* 0x000fca0005800000 */
[----:B------:R-:W-:Y:S02]  /*9af0*/  IMAD.MOV.U32 R54, RZ, RZ, R67 ;  /* 0x000000ffff367224 */ /* 0x000fe400078e0043 */
[----:B------:R-:W-:-:S07]  /*9b00*/  IMAD.MOV.U32 R44, RZ, RZ, R65 ;  /* 0x000000ffff2c7224 */ /* 0x000fce00078e0041 */
[----:B------:R-:W-:Y:S05]  /*9b10*/  WARPSYNC.COLLECTIVE R61, `(.L_x_261) ;  /* 0x000000003d087348 */ /* 0x000fea0003c00000 */
[----:B------:R0:W1:Y:S02]  /*9b20*/  SHFL.DOWN P0, R65, R54, R55, R66 ;  /* 0x0800003736417389 */ /* 0x0000640000000042 */
[----:B01----:R-:W-:Y:S05]  /*9b30*/  ENDCOLLECTIVE ;  /* 0x000000000000791b */ /* 0x003fea0003800000 */
.L_x_261:
[----:B------:R-:W-:Y:S01]  /*9b40*/  ISETP.GT.AND P0, PT, R69, R66, PT ;  /* 0x000000424500720c */ /* 0x000fe20003f04270 */
[----:B------:R-:W-:-:S03]  /*9b50*/  FADD R68, R67, R65 ;  /* 0x0000004143447221 */ /* 0x000fc60000000000 */
[----:B------:R-:W-:-:S09]  /*9b60*/  SEL R44, R44, RZ, !P0 ;  /* 0x000000ff2c2c7207 */ /* 0x000fd20004000000 */
[----:B------:R-:W-:Y:S02]  /*9b70*/  @!P0 FSEL R67, R68, R67, !P1 ;  /* 0x0000004344438208 */ /* 0x000fe40004800000 */
[----:B------:R-:W-:Y:S02]  /*9b80*/  ISETP.NE.AND P1, PT, R52, RZ, PT ;  /* 0x000000ff3400720c */ /* 0x000fe40003f25270 */
[----:B------:R-:W-:Y:S02]  /*9b90*/  ISETP.NE.U32.AND P0, PT, R46, 0x65, PT ;  /* 0x000000652e00780c */ /* 0x000fe40003f05070 */
[----:B------:R-:W-:Y:S02]  /*9ba0*/  LOP3.LUT R52, R45, R44, R52, 0xfe, !PT ;  /* 0x0000002c2d347212 */ /* 0x000fe400078efe34 */
[----:B------:R-:W-:-:S07]  /*9bb0*/  ISETP.NE.AND.EX P0, PT, R47, RZ, PT, P0 ;  /* 0x000000ff2f00720c */ /* 0x000fce0003f05300 */
[----:B------:R-:W-:-:S04]  /*9bc0*/  @!P1 FADD R64, R67, R64 ;  /* 0x0000004043409221 */ /* 0x000fc80000000000 */
[----:B------:R-:W-:-:S07]  /*9bd0*/  IMAD.MOV.U32 R54, RZ, RZ, R64 ;  /* 0x000000ffff367224 */ /* 0x000fce00078e0040 */
[----:B------:R-:W-:Y:S05]  /*9be0*/  WARPSYNC.COLLECTIVE R61, `(.L_x_262) ;  /* 0x000000003d087348 */ /* 0x000fea0003c00000 */
[----:B------:R-:W-:Y:S01]  /*9bf0*/  VOTE.ALL P0, P0 ;  /* 0x0000000000ff7806 */ /* 0x000fe20000000000 */
[----:B------:R-:W-:-:S12]  /*9c00*/  ENDCOLLECTIVE ;  /* 0x000000000000791b */ /* 0x000fd80003800000 */
.L_x_262:
[----:B------:R-:W-:Y:S05]  /*9c10*/  BRA `(.L_x_263) ;  /* 0xffffff9400407947 */ /* 0x000fea000383ffff */
.L_x_220:
[----:B------:R-:W-:Y:S01]  /*9c20*/  BSSY B0, `(.L_x_264) ;  /* 0x0000006000007945 */ /* 0x000fe20003800000 */
[----:B------:R-:W-:Y:S01]  /*9c30*/  PLOP3.LUT P0, PT, P0, PT, PT, 0x8, 0x80 ;  /* 0x000000000080781c */ /* 0x000fe2000070e170 */
[----:B------:R-:W-:-:S12]  /*9c40*/  IMAD.MOV.U32 R61, RZ, RZ, -0x1 ;  /* 0xffffffffff3d7424 */ /* 0x000fd800078e00ff */
[----:B------:R-:W-:Y:S05]  /*9c50*/  WARPSYNC.COLLECTIVE R61, `(.L_x_265) ;  /* 0x000000003d087348 */ /* 0x000fea0003c00000 */
[----:B------:R-:W-:Y:S01]  /*9c60*/  VOTE.ANY P0, P0 ;  /* 0x0000000000ff7806 */ /* 0x000fe20000000100 */
[----:B------:R-:W-:-:S12]  /*9c70*/  ENDCOLLECTIVE ;  /* 0x000000000000791b */ /* 0x000fd80003800000 */
.L_x_265:
[----:B------:R-:W-:Y:S05]  /*9c80*/  BSYNC B0 ;  /* 0x0000000000007941 */ /* 0x000fea0003800000 */
.L_x_264:
[----:B------:R-:W-:Y:S05]  /*9c90*/  BRA `(.L_x_266) ;  /* 0xffffffd800cc7947 */ /* 0x000fea000383ffff */
.L_x_222:
[----:B------:R-:W-:Y:S01]  /*9ca0*/  BSSY B0, `(.L_x_267) ;  /* 0x0000006000007945 */ /* 0x000fe20003800000 */
[----:B------:R-:W-:Y:S01]  /*9cb0*/  PLOP3.LUT P0, PT, P0, PT, PT, 0x8, 0x80 ;  /* 0x000000000080781c */ /* 0x000fe2000070e170 */
[----:B------:R-:W-:-:S12]  /*9cc0*/  IMAD.MOV.U32 R61, RZ, RZ, -0x1 ;  /* 0xffffffffff3d7424 */ /* 0x000fd800078e00ff */
[----:B------:R-:W-:Y:S05]  /*9cd0*/  WARPSYNC.COLLECTIVE R61, `(.L_x_268) ;  /* 0x000000003d087348 */ /* 0x000fea0003c00000 */
[----:B------:R-:W-:Y:S01]  /*9ce0*/  VOTE.ANY R61, PT, P0 ;  /* 0x00000000003d7806 */ /* 0x000fe200000e0100 */
[----:B------:R-:W-:Y:S06]  /*9cf0*/  ENDCOLLECTIVE ;  /* 0x000000000000791b */ /* 0x000fec0003800000 */
.L_x_268:
[----:B------:R-:W-:Y:S05]  /*9d00*/  BSYNC B0 ;  /* 0x0000000000007941 */ /* 0x000fea0003800000 */
.L_x_267:
[----:B------:R-:W0:Y:S01]  /*9d10*/  S2R R36, SR_GEMASK ;  /* 0x0000000000247919 */ /* 0x000e220000003c00 */
[----:B------:R-:W-:Y:S02]  /*9d20*/  IMAD.MOV.U32 R54, RZ, RZ, R24 ;  /* 0x000000ffff367224 */ /* 0x000fe400078e0018 */
[----:B------:R-:W-:Y:S02]  /*9d30*/  IMAD.MOV.U32 R55, RZ, RZ, 0x1 ;  /* 0x00000001ff377424 */ /* 0x000fe400078e00ff */
        /* <DEDUP_REMOVED lines=9> */
.L_x_269:
[----:B------:R-:W-:Y:S02]  /*9dd0*/  IMAD.MOV.U32 R54, RZ, RZ, R25 ;  /* 0x000000ffff367224 */ /* 0x000fe400078e0019 */
[----:B------:R-:W-:-:S07]  /*9de0*/  IMAD.MOV.U32 R40, RZ, RZ, R65 ;  /* 0x000000ffff287224 */ /* 0x000fce00078e0041 */
[----:B------:R-:W-:Y:S05]  /*9df0*/  WARPSYNC.COLLECTIVE R61, `(.L_x_270) ;  /* 0x000000003d087348 */ /* 0x000fea0003c00000 */
[----:B------:R0:W1:Y:S02]  /*9e00*/  SHFL.DOWN P0, R65, R54, R55, R66 ;  /* 0x0800003736417389 */ /* 0x0000640000000042 */
[----:B01----:R-:W-:Y:S05]  /*9e10*/  ENDCOLLECTIVE ;  /* 0x000000000000791b */ /* 0x003fea0003800000 */
.L_x_270:
[----:B------:R-:W-:Y:S02]  /*9e20*/  IMAD.MOV.U32 R55, RZ, RZ, 0x2 ;  /* 0x00000002ff377424 */ /* 0x000fe400078e00ff */
[----:B------:R-:W-:Y:S01]  /*9e30*/  FADD R65, R25, R65 ;  /* 0x0000004119417221 */ /* 0x000fe20000000000 */
[----:B------:R-:W-:-:S04]  /*9e40*/  ISETP.NE.AND P0, PT, R24, RZ, PT ;  /* 0x000000ff1800720c */ /* 0x000fc80003f05270 */
[----:B------:R-:W-:Y:S02]  /*9e50*/  FSEL R65, R65, R25, !P0 ;  /* 0x0000001941417208 */ /* 0x000fe40004000000 */
[----:B------:R-:W-:-:S04]  /*9e60*/  ISETP.GE.AND P0, PT, R44, R66, PT ;  /* 0x000000422c00720c */ /* 0x000fc80003f06270 */
[----:B------:R-:W-:Y:S02]  /*9e70*/  SEL R39, R40, RZ, !P0 ;  /* 0x000000ff28277207 */ /* 0x000fe40004000000 */
[----:B------:R-:W-:Y:S02]  /*9e80*/  FSEL R37, R65, R25, !P0 ;  /* 0x0000001941257208 */ /* 0x000fe40004000000 */
[----:B------:R-:W-:Y:S01]  /*9e90*/  LOP3.LUT P6, R25, R39, RZ, R24, 0xfa, !PT ;  /* 0x000000ff27197212 */ /* 0x000fe200078cfa18 */
[----:B------:R-:W-:-:S04]  /*9ea0*/  VIADD R39, R44, 0x2 ;  /* 0x000000022c277836 */ /* 0x000fc80000000000 */
[----:B------:R-:W-:-:S08]  /*9eb0*/  IMAD.MOV.U32 R54, RZ, RZ, R25 ;  /* 0x000000ffff367224 */ /* 0x000fd000078e0019 */
[----:B------:R-:W-:Y:S05]  /*9ec0*/  WARPSYNC.COLLECTIVE R61, `(.L_x_271) ;  /* 0x000000003d087348 */ /* 0x000fea0003c00000 */
[----:B------:R0:W1:Y:S02]  /*9ed0*/  SHFL.DOWN P0, R65, R54, R55, R66 ;  /* 0x0800003736417389 */ /* 0x0000640000000042 */
[----:B01----:R-:W-:Y:S05]  /*9ee0*/  ENDCOLLECTIVE ;  /* 0x000000000000791b */ /* 0x003fea0003800000 */
.L_x_271:
[----:B------:R-:W-:Y:S02]  /*9ef0*/  IMAD.MOV.U32 R54, RZ, RZ, R37 ;  /* 0x000000ffff367224 */ /* 0x000fe400078e0025 */
[----:B------:R-:W-:-:S07]  /*9f00*/  IMAD.MOV.U32 R30, RZ, RZ, R65 ;  /* 0x000000ffff1e7224 */ /* 0x000fce00078e0041 */
[----:B------:R-:W-:Y:S05]  /*9f10*/  WARPSYNC.COLLECTIVE R61, `(.L_x_272) ;  /* 0x000000003d087348 */ /* 0x000fea0003c00000 */
[----:B------:R0:W1:Y:S02]  /*9f20*/  SHFL.DOWN P0, R65, R54, R55, R66 ;  /* 0x0800003736417389 */ /* 0x0000640000000042 */
[----:B01----:R-:W-:Y:S05]  /*9f30*/  ENDCOLLECTIVE ;  /* 0x000000000000791b */ /* 0x003fea0003800000 */
.L_x_272:
[----:B------:R-:W-:Y:S01]  /*9f40*/  IMAD.MOV.U32 R55, RZ, RZ, 0x4 ;  /* 0x00000004ff377424 */ /* 0x000fe200078e00ff */
[----:B------:R-:W-:Y:S01]  /*9f50*/  ISETP.GT.AND P0, PT, R39, R66, PT ;  /* 0x000000422700720c */ /* 0x000fe20003f04270 */
[----:B------:R-:W-:Y:S01]  /*9f60*/  FADD R24, R37, R65 ;  /* 0x0000004125187221 */ /* 0x000fe20000000000 */
[----:B------:R-:W-:Y:S02]  /*9f70*/  VIADD R39, R44, 0x8 ;  /* 0x000000082c277836 */ /* 0x000fe40000000000 */
[----:B------:R-:W-:-:S09]  /*9f80*/  SEL R30, R30, RZ, !P0 ;  /* 0x000000ff1e1e7207 */ /* 0x000fd20004000000 */
[----:B------:R-:W-:Y:S02]  /*9f90*/  @!P0 FSEL R37, R24, R37, !P6 ;  /* 0x0000002518258208 */ /* 0x000fe40007000000 */
[----:B------:R-:W-:Y:S01]  /*9fa0*/  LOP3.LUT P6, R43, R25, RZ, R30, 0xfa, !PT ;  /* 0x000000ff192b7212 */ /* 0x000fe200078cfa1e */
[----:B------:R-:W-:-:S04]  /*9fb0*/  VIADD R25, R44, 0x4 ;  /* 0x000000042c197836 */ /* 0x000fc80000000000 */
[----:B------:R-:W-:-:S08]  /*9fc0*/  IMAD.MOV.U32 R54, RZ, RZ, R43 ;  /* 0x000000ffff367224 */ /* 0x000fd000078e002b */
[----:B------:R-:W-:Y:S05]  /*9fd0*/  WARPSYNC.COLLECTIVE R61, `(.L_x_273) ;  /* 0x000000003d087348 */ /* 0x000fea0003c00000 */
[----:B------:R0:W1:Y:S02]  /*9fe0*/  SHFL.DOWN P0, R65, R54, R55, R66 ;  /* 0x0800003736417389 */ /* 0x0000640000000042 */
[----:B01----:R-:W-:Y:S05]  /*9ff0*/  ENDCOLLECTIVE ;  /* 0x000000000000791b */ /* 0x003fea0003800000 */
.L_x_273:
[----:B------:R-:W-:Y:S02]  /*a000*/  IMAD.MOV.U32 R54, RZ, RZ, R37 ;  /* 0x000000ffff367224 */ /* 0x000fe400078e0025 */
[----:B------:R-:W-:-:S07]  /*a010*/  IMAD.MOV.U32 R24, RZ, RZ, R65 ;  /* 0x000000ffff187224 */ /* 0x000fce00078e0041 */
[----:B------:R-:W-:Y:S05]  /*a020*/  WARPSYNC.COLLECTIVE R61, `(.L_x_274) ;  /* 0x000000003d087348 */ /* 0x000fea0003c00000 */
[----:B------:R0:W1:Y:S02]  /*a030*/  SHFL.DOWN P0, R65, R54, R55, R66 ;  /* 0x0800003736417389 */ /* 0x0000640000000042 */
[----:B01----:R-:W-:Y:S05]  /*a040*/  ENDCOLLECTIVE ;  /* 0x000000000000791b */ /* 0x003fea0003800000 */
.L_x_274:
[----:B------:R-:W-:Y:S01]  /*a050*/  IMAD.MOV.U32 R55, RZ, RZ, 0x8 ;  /* 0x00000008ff377424 */ /* 0x000fe200078e00ff */
[----:B------:R-:W-:Y:S01]  /*a060*/  ISETP.GT.AND P0, PT, R25, R66, PT ;  /* 0x000000421900720c */ /* 0x000fe20003f04270 */
[----:B------:R-:W-:-:S03]  /*a070*/  FADD R30, R37, R65 ;  /* 0x00000041251e7221 */ /* 0x000fc60000000000 */
[----:B------:R-:W-:-:S09]  /*a080*/  SEL R24, R24, RZ, !P0 ;  /* 0x000000ff18187207 */ /* 0x000fd20004000000 */
[----:B------:R-:W-:Y:S02]  /*a090*/  @!P0 FSEL R37, R30, R37, !P6 ;  /* 0x000000251e258208 */ /* 0x000fe40007000000 */
[----:B------:R-:W-:-:S05]  /*a0a0*/  LOP3.LUT P6, R25, R43, RZ, R24, 0xfa, !PT ;  /* 0x000000ff2b197212 */ /* 0x000fca00078cfa18 */
[----:B------:R-:W-:-:S08]  /*a0b0*/  IMAD.MOV.U32 R54, RZ, RZ, R25 ;  /* 0x000000ffff367224 */ /* 0x000fd000078e0019 */
[----:B------:R-:W-:Y:S05]  /*a0c0*/  WARPSYNC.COLLECTIVE R61, `(.L_x_275) ;  /* 0x000000003d087348 */ /* 0x000fea0003c00000 */
[----:B------:R0:W1:Y:S02]  /*a0d0*/  SHFL.DOWN P0, R65, R54, R55, R66 ;  /* 0x0800003736417389 */ /* 0x0000640000000042 */
[----:B01----:R-:W-:Y:S05]  /*a0e0*/  ENDCOLLECTIVE ;  /* 0x000000000000791b */ /* 0x003fea0003800000 */
.L_x_275:
[----:B------:R-:W-:Y:S02]  /*a0f0*/  IMAD.MOV.U32 R54, RZ, RZ, R37 ;  /* 0x000000ffff367224 */ /* 0x000fe400078e0025 */
[----:B------:R-:W-:-:S07]  /*a100*/  IMAD.MOV.U32 R24, RZ, RZ, R65 ;  /* 0x000000ffff187224 */ /* 0x000fce00078e0041 */
[----:B------:R-:W-:Y:S05]  /*a110*/  WARPSYNC.COLLECTIVE R61, `(.L_x_276) ;  /* 0x000000003d087348 */ /* 0x000fea0003c00000 */
[----:B------:R0:W1:Y:S02]  /*a120*/  SHFL.DOWN P0, R65, R54, R55, R66 ;  /* 0x0800003736417389 */ /* 0x0000640000000042 */
[----:B01----:R-:W-:Y:S05]  /*a130*/  ENDCOLLECTIVE ;  /* 0x000000000000791b */ /* 0x003fea0003800000 */
.L_x_276:
[----:B------:R-:W-:Y:S01]  /*a140*/  IMAD.MOV.U32 R55, RZ, RZ, 0x10 ;  /* 0x00000010ff377424 */ /* 0x000fe200078e00ff */
[----:B------:R-:W-:Y:S01]  /*a150*/  ISETP.GT.AND P0, PT, R39, R66, PT ;  /* 0x000000422700720c */ /* 0x000fe20003f04270 */
[----:B------:R-:W-:Y:S01]  /*a160*/  FADD R30, R37, R65 ;  /* 0x00000041251e7221 */ /* 0x000fe20000000000 */
[----:B------:R-:W0:Y:S02]  /*a170*/  LDC.64 R38, c[0x0][0x3a0] ;  /* 0x0000e800ff267b82 */ /* 0x000e240000000a00 */
[----:B------:R-:W-:-:S09]  /*a180*/  SEL R24, R24, RZ, !P0 ;  /* 0x000000ff18187207 */ /* 0x000fd20004000000 */
[----:B------:R-:W-:Y:S02]  /*a190*/  @!P0 FSEL R37, R30, R37, !P6 ;  /* 0x000000251e258208 */ /* 0x000fe40007000000 */
[----:B------:R-:W-:Y:S01]  /*a1a0*/  LOP3.LUT P6, R43, R25, RZ, R24, 0xfa, !PT ;  /* 0x000000ff192b7212 */ /* 0x000fe200078cfa18 */
[----:B------:R-:W-:-:S04]  /*a1b0*/  VIADD R25, R44, 0x10 ;  /* 0x000000102c197836 */ /* 0x000fc80000000000 */
[----:B------:R-:W-:Y:S01]  /*a1c0*/  IMAD.MOV.U32 R54, RZ, RZ, R43 ;  /* 0x000000ffff367224 */ /* 0x000fe200078e002b */
[----:B0-----:R-:W-:-:S05]  /*a1d0*/  IADD3 R38, P0, PT, R38, 0x200, RZ ;  /* 0x0000020026267810 */ /* 0x001fca0007f1e0ff */
[----:B------:R-:W-:-:S08]  /*a1e0*/  IMAD.X R39, RZ, RZ, R39, P0 ;  /* 0x000000ffff277224 */ /* 0x000fd000000e0627 */
[----:B------:R-:W-:Y:S05]  /*a1f0*/  WARPSYNC.COLLECTIVE R61, `(.L_x_277) ;  /* 0x000000003d087348 */ /* 0x000fea0003c00000 */
[----:B------:R0:W1:Y:S02]  /*a200*/  SHFL.DOWN P0, R65, R54, R55, R66 ;  /* 0x0800003736417389 */ /* 0x0000640000000042 */
[----:B01----:R-:W-:Y:S05]  /*a210*/  ENDCOLLECTIVE ;  /* 0x000000000000791b */ /* 0x003fea0003800000 */
.L_x_277:
[----:B------:R-:W-:Y:S02]  /*a220*/  IMAD.MOV.U32 R54, RZ, RZ, R37 ;  /* 0x000000ffff367224 */ /* 0x000fe400078e0025 */
[----:B------:R-:W-:-:S07]  /*a230*/  IMAD.MOV.U32 R24, RZ, RZ, R65 ;  /* 0x000000ffff187224 */ /* 0x000fce00078e0041 */
[----:B------:R-:W-:Y:S05]  /*a240*/  WARPSYNC.COLLECTIVE R61, `(.L_x_278) ;  /* 0x000000003d087348 */ /* 0x000fea0003c00000 */
[----:B------:R0:W1:Y:S02]  /*a250*/  SHFL.DOWN P0, R65, R54, R55, R66 ;  /* 0x0800003736417389 */ /* 0x0000640000000042 */
[----:B01----:R-:W-:Y:S05]  /*a260*/  ENDCOLLECTIVE ;  /* 0x000000000000791b */ /* 0x003fea0003800000 */
.L_x_278:
[----:B------:R-:W-:Y:S01]  /*a270*/  ISETP.GT.AND P0, PT, R25, R66, PT ;  /* 0x000000421900720c */ /* 0x000fe20003f04270 */
[----:B------:R-:W-:-:S03]  /*a280*/  FADD R30, R37, R65 ;  /* 0x00000041251e7221 */ /* 0x000fc60000000000 */
[----:B------:R-:W-:-:S09]  /*a290*/  SEL R24, R24, RZ, !P0 ;  /* 0x000000ff18187207 */ /* 0x000fd20004000000 */
[----:B------:R-:W-:Y:S02]  /*a2a0*/  @!P0 FSEL R37, R30, R37, !P6 ;  /* 0x000000251e258208 */ /* 0x000fe40007000000 */
[----:B------:R-:W-:Y:S02]  /*a2b0*/  ISETP.NE.U32.AND P0, PT, R26, 0x65, PT ;  /* 0x000000651a00780c */ /* 0x000fe40003f05070 */
[----:B------:R-:W-:Y:S01]  /*a2c0*/  LOP3.LUT R30, R24, R43, RZ, 0xfc, !PT ;  /* 0x0000002b181e7212 */ /* 0x000fe200078efcff */
[----:B------:R-:W-:Y:S01]  /*a2d0*/  IMAD.MOV.U32 R42, RZ, RZ, R37 ;  /* 0x000000ffff2a7224 */ /* 0x000fe200078e0025 */
[----:B------:R-:W-:-:S13]  /*a2e0*/  ISETP.NE.AND.EX P0, PT, R27, RZ, PT, P0 ;  /* 0x000000ff1b00720c */ /* 0x000fda0003f05300 */
[----:B------:R-:W-:Y:S05]  /*a2f0*/  WARPSYNC.COLLECTIVE R61, `(.L_x_279) ;  /* 0x000000003d087348 */ /* 0x000fea0003c00000 */
[----:B------:R-:W-:Y:S01]  /*a300*/  VOTE.ALL P0, P0 ;  /* 0x0000000000ff7806 */ /* 0x000fe20000000000 */
[----:B------:R-:W-:-:S12]  /*a310*/  ENDCOLLECTIVE ;  /* 0x000000000000791b */ /* 0x000fd80003800000 */
.L_x_279:
[----:B------:R-:W-:Y:S05]  /*a320*/  BRA `(.L_x_280) ;  /* 0xffffffd8001c7947 */ /* 0x000fea000383ffff */
.L_x_224:
[----:B------:R-:W-:Y:S01]  /*a330*/  BSSY B0, `(.L_x_281) ;  /* 0x0000006000007945 */ /* 0x000fe20003800000 */
[----:B------:R-:W-:Y:S01]  /*a340*/  PLOP3.LUT P0, PT, P0, PT, PT, 0x8, 0x80 ;  /* 0x000000000080781c */ /* 0x000fe2000070e170 */
[----:B------:R-:W-:-:S12]  /*a350*/  IMAD.MOV.U32 R61, RZ, RZ, -0x1 ;  /* 0xffffffffff3d7424 */ /* 0x000fd800078e00ff */
[----:B------:R-:W-:Y:S05]  /*a360*/  WARPSYNC.COLLECTIVE R61, `(.L_x_282) ;  /* 0x000000003d087348 */ /* 0x000fea0003c00000 */
[----:B------:R-:W-:Y:S01]  /*a370*/  VOTE.ANY P0, P0 ;  /* 0x0000000000ff7806 */ /* 0x000fe20000000100 */
[----:B------:R-:W-:-:S12]  /*a380*/  ENDCOLLECTIVE ;  /* 0x000000000000791b */ /* 0x000fd80003800000 */
.L_x_282:
[----:B------:R-:W-:Y:S05]  /*a390*/  BSYNC B0 ;  /* 0x0000000000007941 */ /* 0x000fea0003800000 */
.L_x_281:
[----:B------:R-:W-:Y:S05]  /*a3a0*/  BRA `(.L_x_283) ;  /* 0xffffffd8008c7947 */ /* 0x000fea000383ffff */
.L_x_226:
[----:B------:R-:W-:Y:S01]  /*a3b0*/  BSSY B0, `(.L_x_284) ;  /* 0x0000006000007945 */ /* 0x000fe20003800000 */
[----:B------:R-:W-:Y:S01]  /*a3c0*/  PLOP3.LUT P0, PT, P0, PT, PT, 0x8, 0x80 ;  /* 0x000000000080781c */ /* 0x000fe2000070e170 */
[----:B------:R-:W-:-:S12]  /*a3d0*/  IMAD.MOV.U32 R61, RZ, RZ, -0x1 ;  /* 0xffffffffff3d7424 */ /* 0x000fd800078e00ff */
[----:B------:R-:W-:Y:S05]  /*a3e0*/  WARPSYNC.COLLECTIVE R61, `(.L_x_285) ;  /* 0x000000003d087348 */ /* 0x000fea0003c00000 */
[----:B------:R-:W-:Y:S01]  /*a3f0*/  VOTE.ANY R61, PT, P0 ;  /* 0x00000000003d7806 */ /* 0x000fe200000e0100 */
[----:B------:R-:W-:Y:S06]  /*a400*/  ENDCOLLECTIVE ;  /* 0x000000000000791b */ /* 0x000fec0003800000 */
.L_x_285:
[----:B------:R-:W-:Y:S05]  /*a410*/  BSYNC B0 ;  /* 0x0000000000007941 */ /* 0x000fea0003800000 */
.L_x_284:
        /* <DEDUP_REMOVED lines=11> */
.L_x_286:
[----:B------:R-:W-:Y:S02]  /*a4d0*/  IMAD.MOV.U32 R54, RZ, RZ, R25 ;  /* 0x000000ffff367224 */ /* 0x000fe400078e0019 */
[----:B------:R-:W-:-:S07]  /*a4e0*/  IMAD.MOV.U32 R46, RZ, RZ, R65 ;  /* 0x000000ffff2e7224 */ /* 0x000fce00078e0041 */
[----:B------:R-:W-:Y:S05]  /*a4f0*/  WARPSYNC.COLLECTIVE R61, `(.L_x_287) ;  /* 0x000000003d087348 */ /* 0x000fea0003c00000 */
[----:B------:R0:W1:Y:S02]  /*a500*/  SHFL.DOWN P0, R65, R54, R55, R66 ;  /* 0x0800003736417389 */ /* 0x0000640000000042 */
[----:B01----:R-:W-:Y:S05]  /*a510*/  ENDCOLLECTIVE ;  /* 0x000000000000791b */ /* 0x003fea0003800000 */
.L_x_287:
        /* <DEDUP_REMOVED lines=13> */
.L_x_288:
[----:B------:R-:W-:Y:S02]  /*a5f0*/  IMAD.MOV.U32 R54, RZ, RZ, R43 ;  /* 0x000000ffff367224 */ /* 0x000fe400078e002b */
[----:B------:R-:W-:-:S07]  /*a600*/  IMAD.MOV.U32 R42, RZ, RZ, R65 ;  /* 0x000000ffff2a7224 */ /* 0x000fce00078e0041 */
[----:B------:R-:W-:Y:S05]  /*a610*/  WARPSYNC.COLLECTIVE R61, `(.L_x_289) ;  /* 0x000000003d087348 */ /* 0x000fea0003c00000 */
[----:B------:R0:W1:Y:S02]  /*a620*/  SHFL.DOWN P0, R65, R54, R55, R66 ;  /* 0x0800003736417389 */ /* 0x0000640000000042 */
[----:B01----:R-:W-:Y:S05]  /*a630*/  ENDCOLLECTIVE ;  /* 0x000000000000791b */ /* 0x003fea0003800000 */
.L_x_289:
[----:B------:R-:W-:Y:S01]  /*a640*/  IMAD.MOV.U32 R55, RZ, RZ, 0x4 ;  /* 0x00000004ff377424 */ /* 0x000fe200078e00ff */
[----:B------:R-:W-:Y:S01]  /*a650*/  ISETP.GT.AND P0, PT, R51, R66, PT ;  /* 0x000000423300720c */ /* 0x000fe20003f04270 */
[----:B------:R-:W-:-:S03]  /*a660*/  FADD R24, R43, R65 ;  /* 0x000000412b187221 */ /* 0x000fc60000000000 */
        /* <DEDUP_REMOVED lines=8> */
.L_x_290:
[----:B------:R-:W-:Y:S02]  /*a6f0*/  IMAD.MOV.U32 R54, RZ, RZ, R43 ;  /* 0x000000ffff367224 */ /* 0x000fe400078e002b */
[----:B------:R-:W-:-:S07]  /*a700*/  IMAD.MOV.U32 R24, RZ, RZ, R65 ;  /* 0x000000ffff187224 */ /* 0x000fce00078e0041 */
[----:B------:R-:W-:Y:S05]  /*a710*/  WARPSYNC.COLLECTIVE R61, `(.L_x_291) ;  /* 0x000000003d087348 */ /* 0x000fea0003c00000 */
[----:B------:R0:W1:Y:S02]  /*a720*/  SHFL.DOWN P0, R65, R54, R55, R66 ;  /* 0x0800003736417389 */ /* 0x0000640000000042 */
[----:B01----:R-:W-:Y:S05]  /*a730*/  ENDCOLLECTIVE ;  /* 0x000000000000791b */ /* 0x003fea0003800000 */
.L_x_291:
        /* <DEDUP_REMOVED lines=11> */
.L_x_292:
[----:B------:R-:W-:Y:S02]  /*a7f0*/  IMAD.MOV.U32 R54, RZ, RZ, R43 ;  /* 0x000000ffff367224 */ /* 0x000fe400078e002b */
[----:B------:R-:W-:-:S07]  /*a800*/  IMAD.MOV.U32 R24, RZ, RZ, R65 ;  /* 0x000000ffff187224 */ /* 0x000fce00078e0041 */
[----:B------:R-:W-:Y:S05]  /*a810*/  WARPSYNC.COLLECTIVE R61, `(.L_x_293) ;  /* 0x000000003d087348 */ /* 0x000fea0003c00000 */
[----:B------:R0:W1:Y:S02]  /*a820*/  SHFL.DOWN P0, R65, R54, R55, R66 ;  /* 0x0800003736417389 */ /* 0x0000640000000042 */
[----:B01----:R-:W-:Y:S05]  /*a830*/  ENDCOLLECTIVE ;  /* 0x000000000000791b */ /* 0x003fea0003800000 */
.L_x_293:
        /* <DEDUP_REMOVED lines=11> */
.L_x_294:
[----:B------:R-:W-:Y:S02]  /*a8f0*/  IMAD.MOV.U32 R54, RZ, RZ, R43 ;  /* 0x000000ffff367224 */ /* 0x000fe400078e002b */
[----:B------:R-:W-:-:S07]  /*a900*/  IMAD.MOV.U32 R24, RZ, RZ, R65 ;  /* 0x000000ffff187224 */ /* 0x000fce00078e0041 */
[----:B------:R-:W-:Y:S05]  /*a910*/  WARPSYNC.COLLECTIVE R61, `(.L_x_295) ;  /* 0x000000003d087348 */ /* 0x000fea0003c00000 */
[----:B------:R0:W1:Y:S02]  /*a920*/  SHFL.DOWN P0, R65, R54, R55, R66 ;  /* 0x0800003736417389 */ /* 0x0000640000000042 */
[----:B01----:R-:W-:Y:S05]  /*a930*/  ENDCOLLECTIVE ;  /* 0x000000000000791b */ /* 0x003fea0003800000 */
.L_x_295:
[----:B------:R-:W-:Y:S01]  /*a940*/  ISETP.GT.AND P0, PT, R25, R66, PT ;  /* 0x000000421900720c */ /* 0x000fe20003f04270 */
[----:B------:R-:W-:-:S03]  /*a950*/  FADD R42, R43, R65 ;  /* 0x000000412b2a7221 */ /* 0x000fc60000000000 */
[----:B------:R-:W-:-:S09]  /*a960*/  SEL R24, R24, RZ, !P0 ;  /* 0x000000ff18187207 */ /* 0x000fd20004000000 */
[----:B------:R-:W-:Y:S02]  /*a970*/  @!P0 FSEL R43, R42, R43, !P6 ;  /* 0x0000002b2a2b8208 */ /* 0x000fe40007000000 */
[----:B------:R-:W-:Y:S02]  /*a980*/  ISETP.NE.AND P0, PT, R30, RZ, PT ;  /* 0x000000ff1e00720c */ /* 0x000fe40003f05270 */
[----:B------:R-:W-:-:S11]  /*a990*/  LOP3.LUT R30, R51, R24, R30, 0xfe, !PT ;  /* 0x00000018331e7212 */ /* 0x000fd600078efe1e */
[----:B------:R-:W-:Y:S01]  /*a9a0*/  @!P0 FADD R41, R43, R41 ;  /* 0x000000292b298221 */ /* 0x000fe20000000000 */
[----:B------:R-:W-:-:S03]  /*a9b0*/  ISETP.NE.U32.AND P0, PT, R26, 0x65, PT ;  /* 0x000000651a00780c */ /* 0x000fc60003f05070 */
[----:B------:R-:W-:Y:S01]  /*a9c0*/  IMAD.MOV.U32 R42, RZ, RZ, R41 ;  /* 0x000000ffff2a7224 */ /* 0x000fe200078e0029 */
[----:B------:R-:W-:-:S13]  /*a9d0*/  ISETP.NE.AND.EX P0, PT, R27, RZ, PT, P0 ;  /* 0x000000ff1b00720c */ /* 0x000fda0003f05300 */
[----:B------:R-:W-:Y:S05]  /*a9e0*/  WARPSYNC.COLLECTIVE R61, `(.L_x_296) ;  /* 0x000000003d087348 */ /* 0x000fea0003c00000 */
[----:B------:R-:W-:Y:S01]  /*a9f0*/  VOTE.ALL P0, P0 ;  /* 0x0000000000ff7806 */ /* 0x000fe20000000000 */
[----:B------:R-:W-:-:S12]  /*aa00*/  ENDCOLLECTIVE ;  /* 0x000000000000791b */ /* 0x000fd80003800000 */
.L_x_296:
[----:B------:R-:W-:Y:S05]  /*aa10*/  BRA `(.L_x_297) ;  /* 0xffffffd400dc7947 */ /* 0x000fea000383ffff */
.L_x_298:
        /* <DEDUP_REMOVED lines=14> */
.L_x_1010:


//--------------------- .text._ZN3cub18CUB_300001_SM_10006detail11scan_by_key25DeviceScanByKeyInitKernelINS0_24ReduceByKeyScanTileStateIfiLb1EEEPimEEvT_T0_PN4cuda3std3__415iterator_traitsIS8_vE10value_typeET1_i --------------------------
	.section	.text._ZN3cub18CUB_300001_SM_10006detail11scan_by_key25DeviceScanByKeyInitKernelINS0_24ReduceByKeyScanTileStateIfiLb1EEEPimEEvT_T0_PN4cuda3std3__415iterator_traitsIS8_vE10value_typeET1_i,"ax",@progbits
	.align	128
        .global         _ZN3cub18CUB_300001_SM_10006detail11scan_by_key25DeviceScanByKeyInitKernelINS0_24ReduceByKeyScanTileStateIfiLb1EEEPimEEvT_T0_PN4cuda3std3__415iterator_traitsIS8_vE10value_typeET1_i
        .type           _ZN3cub18CUB_300001_SM_10006detail11scan_by_key25DeviceScanByKeyInitKernelINS0_24ReduceByKeyScanTileStateIfiLb1EEEPimEEvT_T0_PN4cuda3std3__415iterator_traitsIS8_vE10value_typeET1_i,@function
        .size           _ZN3cub18CUB_300001_SM_10006detail11scan_by_key25DeviceScanByKeyInitKernelINS0_24ReduceByKeyScanTileStateIfiLb1EEEPimEEvT_T0_PN4cuda3std3__415iterator_traitsIS8_vE10value_typeET1_i,(.L_x_1011 - _ZN3cub18CUB_300001_SM_10006detail11scan_by_key25DeviceScanByKeyInitKernelINS0_24ReduceByKeyScanTileStateIfiLb1EEEPimEEvT_T0_PN4cuda3std3__415iterator_traitsIS8_vE10value_typeET1_i)
        .other          _ZN3cub18CUB_300001_SM_10006detail11scan_by_key25DeviceScanByKeyInitKernelINS0_24ReduceByKeyScanTileStateIfiLb1EEEPimEEvT_T0_PN4cuda3std3__415iterator_traitsIS8_vE10value_typeET1_i,@"STO_CUDA_ENTRY STV_DEFAULT"
_ZN3cub18CUB_300001_SM_10006detail11scan_by_key25DeviceScanByKeyInitKernelINS0_24ReduceByKeyScanTileStateIfiLb1EEEPimEEvT_T0_PN4cuda3std3__415iterator_traitsIS8_vE10value_typeET1_i:
.text._ZN3cub18CUB_300001_SM_10006detail11scan_by_key25DeviceScanByKeyInitKernelINS0_24ReduceByKeyScanTileStateIfiLb1EEEPimEEvT_T0_PN4cuda3std3__415iterator_traitsIS8_vE10value_typeET1_i:
        /* <DEDUP_REMOVED lines=33> */
.L_x_299:
        /* <DEDUP_REMOVED lines=15> */
.L_x_1011:


//--------------------- .text._ZN3cub18CUB_300001_SM_10006detail11scan_by_key21DeviceScanByKeyKernelINS2_10policy_hubIPiffN4cuda3std3__44plusIvEEE10Policy1000ES5_PfSD_NS0_24ReduceByKeyScanTileStateIfiLb1EEENS8_8equal_toIvEESA_NS0_8NullTypeEjfiEEvT0_PT9_T1_T2_T3_iT4_T5_T6_T7_ --------------------------
	.section	.text._ZN3cub18CUB_300001_SM_10006detail11scan_by_key21DeviceScanByKeyKernelINS2_10policy_hubIPiffN4cuda3std3__44plusIvEEE10Policy1000ES5_PfSD_NS0_24ReduceByKeyScanTileStateIfiLb1EEENS8_8equal_toIvEESA_NS0_8NullTypeEjfiEEvT0_PT9_T1_T2_T3_iT4_T5_T6_T7_,"ax",@progbits
	.align	128
        .global         _ZN3cub18CUB_300001_SM_10006detail11scan_by_key21DeviceScanByKeyKernelINS2_10policy_hubIPiffN4cuda3std3__44plusIvEEE10Policy1000ES5_PfSD_NS0_24ReduceByKeyScanTileStateIfiLb1EEENS8_8equal_toIvEESA_NS0_8NullTypeEjfiEEvT0_PT9_T1_T2_T3_iT4_T5_T6_T7_
        .type           _ZN3cub18CUB_300001_SM_10006detail11scan_by_key21DeviceScanByKeyKernelINS2_10policy_hubIPiffN4cuda3std3__44plusIvEEE10Policy1000ES5_PfSD_NS0_24ReduceByKeyScanTileStateIfiLb1EEENS8_8equal_toIvEESA_NS0_8NullTypeEjfiEEvT0_PT9_T1_T2_T3_iT4_T5_T6_T7_,@function
        .size           _ZN3cub18CUB_300001_SM_10006detail11scan_by_key21DeviceScanByKeyKernelINS2_10policy_hubIPiffN4cuda3std3__44plusIvEEE10Policy1000ES5_PfSD_NS0_24ReduceByKeyScanTileStateIfiLb1EEENS8_8equal_toIvEESA_NS0_8NullTypeEjfiEEvT0_PT9_T1_T2_T3_iT4_T5_T6_T7_,(.L_x_1012 - _ZN3cub18CUB_300001_SM_10006detail11scan_by_key21DeviceScanByKeyKernelINS2_10policy_hubIPiffN4cuda3std3__44plusIvEEE10Policy1000ES5_PfSD_NS0_24ReduceByKeyScanTileStateIfiLb1EEENS8_8equal_toIvEESA_NS0_8NullTypeEjfiEEvT0_PT9_T1_T2_T3_iT4_T5_T6_T7_)
        .other          _ZN3cub18CUB_300001_SM_10006detail11scan_by_key21DeviceScanByKeyKernelINS2_10policy_hubIPiffN4cuda3std3__44plusIvEEE10Policy1000ES5_PfSD_NS0_24ReduceByKeyScanTileStateIfiLb1EEENS8_8equal_toIvEESA_NS0_8NullTypeEjfiEEvT0_PT9_T1_T2_T3_iT4_T5_T6_T7_,@"STO_CUDA_ENTRY STV_DEFAULT"
_ZN3cub18CUB_300001_SM_10006detail11scan_by_key21DeviceScanByKeyKernelINS2_10policy_hubIPiffN4cuda3std3__44plusIvEEE10Policy1000ES5_PfSD_NS0_24ReduceByKeyScanTileStateIfiLb1EEENS8_8equal_toIvEESA_NS0_8NullTypeEjfiEEvT0_PT9_T1_T2_T3_iT4_T5_T6_T7_:
.text._ZN3cub18CUB_300001_SM_10006detail11scan_by_key21DeviceScanByKeyKernelINS2_10policy_hubIPiffN4cuda3std3__44plusIvEEE10Policy1000ES5_PfSD_NS0_24ReduceByKeyScanTileStateIfiLb1EEENS8_8equal_toIvEESA_NS0_8NullTypeEjfiEEvT0_PT9_T1_T2_T3_iT4_T5_T6_T7_:
        /* <DEDUP_REMOVED lines=404> */
.L_x_302:
        /* <DEDUP_REMOVED lines=194> */
.L_x_306:
        /* <DEDUP_REMOVED lines=29> */
.L_x_332:
        /* <DEDUP_REMOVED lines=61> */
.L_x_346:
[----:B------:R-:W-:Y:S05]  /*2b00*/  @!P0 BRA `(.L_x_308) ;  /* 0x0000000400808947 */ /* 0x000fea0003800000 */
[----:B------:R-:W-:-:S07]  /*2b10*/  IMAD.MOV.U32 R62, RZ, RZ, 0x3a0 ;  /* 0x000003a0ff3e7424 */ /* 0x000fce00078e00ff */
.L_x_312:
[----:B------:R-:W-:Y:S01]  /*2b20*/  SHF.R.U32.HI R62, RZ, 0x1, R62 ;  /* 0x00000001ff3e7819 */ /* 0x000fe2000001163e */
[----:B------:R-:W-:Y:S02]  /*2b30*/  IMAD.MOV.U32 R44, RZ, RZ, R53 ;  /* 0x000000ffff2c7224 */ /* 0x000fe400078e0035 */
[----:B------:R-:W-:Y:S02]  /*2b40*/  IMAD.MOV.U32 R45, RZ, RZ, R60 ;  /* 0x000000ffff2d7224 */ /* 0x000fe400078e003c */
[----:B------:R-:W-:Y:S02]  /*2b50*/  IMAD.MOV.U32 R64, RZ, RZ, R54 ;  /* 0x000000ffff407224 */ /* 0x000fe400078e0036 */
[----:B------:R-:W-:-:S04]  /*2b60*/  IMAD.WIDE R54, R63, 0x10, R44 ;  /* 0x000000103f367825 */ /* 0x000fc800078e022c */
[----:B------:R-:W-:-:S07]  /*2b70*/  IMAD.MOV.U32 R66, RZ, RZ, R62 ;  /* 0x000000ffff427224 */ /* 0x000fce00078e003e */
.L_x_310:
        /* <DEDUP_REMOVED lines=29> */
.L_x_349:
        /* <DEDUP_REMOVED lines=59> */
.L_x_363:
[----:B------:R-:W-:Y:S05]  /*3100*/  @P0 BRA `(.L_x_312) ;  /* 0xfffffff800840947 */ /* 0x000fea000383ffff */
.L_x_308:
        /* <DEDUP_REMOVED lines=23> */
.L_x_314:
[----:B------:R-:W-:Y:S05]  /*3280*/  BSYNC.RECONVERGENT B1 ;  /* 0x0000000000017941 */ /* 0x000fea0003800200 */
.L_x_313:
[----:B------:R0:W-:Y:S01]  /*3290*/  @!P1 STS.64 [R2+0x40], R52 ;  /* 0x0000403402009388 */ /* 0x0001e20000000a00 */
[----:B------:R-:W-:Y:S02]  /*32a0*/  @!P1 IMAD.MOV.U32 R56, RZ, RZ, R52 ;  /* 0x000000ffff389224 */ /* 0x000fe400078e0034 */
[----:B------:R-:W-:-:S07]  /*32b0*/  @!P1 IMAD.MOV.U32 R48, RZ, RZ, R54 ;  /* 0x000000ffff309224 */ /* 0x000fce00078e0036 */
.L_x_304:
        /* <DEDUP_REMOVED lines=54> */
.L_x_303:
[----:B------:R-:W-:Y:S05]  /*3620*/  BSYNC.RECONVERGENT B0 ;  /* 0x0000000000007941 */ /* 0x000fea0003800200 */
.L_x_301:
[----:B0-----:R-:W0:Y:S01]  /*3630*/  S2R R2, SR_LANEID ;  /* 0x0000000000027919 */ /* 0x001e220000000000 */
[----:B------:R-:W2:Y:S01]  /*3640*/  LDCU.64 UR6, c[0x0][0x398] ;  /* 0x00007300ff0677ac */ /* 0x000ea20008000a00 */
[C---:B------:R-:W-:Y:S02]  /*3650*/  LOP3.LUT R0, R61.reuse, 0x3e0, RZ, 0xc0, !PT ;  /* 0x000003e03d007812 */ /* 0x040fe400078ec0ff */
[----:B------:R-:W-:-:S05]  /*3660*/  LOP3.LUT R61, R61, 0x1f, RZ, 0xc0, !PT ;  /* 0x0000001f3d3d7812 */ /* 0x000fca00078ec0ff */
[----:B------:R-:W-:Y:S02]  /*3670*/  IMAD R0, R0, 0x14, R61 ;  /* 0x0000001400007824 */ /* 0x000fe400078e023d */
[----:B0-----:R-:W-:Y:S01]  /*3680*/  IMAD R3, R2, 0x4c, R57 ;  /* 0x0000004c02037824 */ /* 0x001fe200078e0239 */
[----:B------:R-:W-:Y:S06]  /*3690*/  BAR.SYNC.DEFER_BLOCKING 0x0 ;  /* 0x0000000000007b1d */ /* 0x000fec0000010000 */
[----:B------:R-:W0:Y:S01]  /*36a0*/  S2R R2, SR_CTAID.X ;  /* 0x0000000000027919 */ /* 0x000e220000002500 */
[----:B------:R-:W-:Y:S04]  /*36b0*/  STS.128 [R3], R36 ;  /* 0x0000002403007388 */ /* 0x000fe80000000c00 */
[----:B------:R-:W-:Y:S04]  /*36c0*/  STS.128 [R3+0x10], R16 ;  /* 0x0000101003007388 */ /* 0x000fe80000000c00 */
[----:B------:R-:W-:Y:S04]  /*36d0*/  STS.128 [R3+0x20], R12 ;  /* 0x0000200c03007388 */ /* 0x000fe80000000c00 */
[----:B------:R-:W-:Y:S04]  /*36e0*/  STS.128 [R3+0x30], R8 ;  /* 0x0000300803007388 */ /* 0x000fe80000000c00 */
[----:B------:R0:W-:Y:S01]  /*36f0*/  STS.128 [R3+0x40], R4 ;  /* 0x0000400403007388 */ /* 0x0001e20000000c00 */
[----:B------:R-:W-:-:S03]  /*3700*/  NOP ;  /* 0x0000000000007918 */ /* 0x000fc60000000000 */
[----:B------:R-:W3:Y:S04]  /*3710*/  LDS R21, [R57] ;  /* 0x0000000039157984 */ /* 0x000ee80000000800 */
[----:B------:R-:W4:Y:S04]  /*3720*/  LDS R23, [R57+0x80] ;  /* 0x0000800039177984 */ /* 0x000f280000000800 */
[----:B------:R-:W5:Y:S01]  /*3730*/  LDS R25, [R57+0x100] ;  /* 0x0001000039197984 */ /* 0x000f620000000800 */
[----:B0-----:R-:W-:-:S03]  /*3740*/  IMAD R3, R2, 0x1180, RZ ;  /* 0x0000118002037824 */ /* 0x001fc600078e02ff */
[----:B------:R-:W0:Y:S02]  /*3750*/  LDS R27, [R57+0x180] ;  /* 0x00018000391b7984 */ /* 0x000e240000000800 */
[----:B------:R-:W-:Y:S02]  /*3760*/  IADD3 R0, P0, PT, R3, R0, RZ ;  /* 0x0000000003007210 */ /* 0x000fe40007f1e0ff */
[----:B------:R-:W1:Y:S03]  /*3770*/  LDS R29, [R57+0x200] ;  /* 0x00020000391d7984 */ /* 0x000e660000000800 */
[----:B------:R-:W-:Y:S01]  /*3780*/  IMAD.X R3, RZ, RZ, RZ, P0 ;  /* 0x000000ffff037224 */ /* 0x000fe200000e06ff */
[----:B------:R-:W1:Y:S01]  /*3790*/  LDS R17, [R57+0x280] ;  /* 0x0002800039117984 */ /* 0x000e620000000800 */
[----:B--2---:R-:W-:-:S03]  /*37a0*/  LEA R2, P0, R0, UR6, 0x2 ;  /* 0x0000000600027c11 */ /* 0x004fc6000f8010ff */
[----:B------:R-:W2:Y:S01]  /*37b0*/  LDS R13, [R57+0x300] ;  /* 0x00030000390d7984 */ /* 0x000ea20000000800 */
[----:B------:R-:W-:-:S03]  /*37c0*/  LEA.HI.X R3, R0, UR7, R3, 0x2, P0 ;  /* 0x0000000700037c11 */ /* 0x000fc600080f1403 */
[----:B------:R-:W2:Y:S04]  /*37d0*/  LDS R9, [R57+0x380] ;  /* 0x0003800039097984 */ /* 0x000ea80000000800 */
        /* <DEDUP_REMOVED lines=12> */
[----:B---3--:R-:W-:Y:S04]  /*38a0*/  STG.E desc[UR8][R2.64], R21 ;  /* 0x0000001502007986 */ /* 0x008fe8000c101908 */
[----:B----4-:R-:W-:Y:S04]  /*38b0*/  STG.E desc[UR8][R2.64+0x80], R23 ;  /* 0x0000801702007986 */ /* 0x010fe8000c101908 */
[----:B-----5:R-:W-:Y:S04]  /*38c0*/  STG.E desc[UR8][R2.64+0x100], R25 ;  /* 0x0001001902007986 */ /* 0x020fe8000c101908 */
[----:B0-----:R-:W-:Y:S04]  /*38d0*/  STG.E desc[UR8][R2.64+0x180], R27 ;  /* 0x0001801b02007986 */ /* 0x001fe8000c101908 */
[----:B-1----:R-:W-:Y:S04]  /*38e0*/  STG.E desc[UR8][R2.64+0x200], R29 ;  /* 0x0002001d02007986 */ /* 0x002fe8000c101908 */
[----:B------:R-:W-:Y:S04]  /*38f0*/  STG.E desc[UR8][R2.64+0x280], R17 ;  /* 0x0002801102007986 */ /* 0x000fe8000c101908 */
[----:B--2---:R-:W-:Y:S04]  /*3900*/  STG.E desc[UR8][R2.64+0x300], R13 ;  /* 0x0003000d02007986 */ /* 0x004fe8000c101908 */
        /* <DEDUP_REMOVED lines=14> */
.L_x_300:
[----:B------:R-:W-:-:S13]  /*39f0*/  ISETP.NE.AND P0, PT, R2, RZ, PT ;  /* 0x000000ff0200720c */ /* 0x000fda0003f05270 */
[----:B------:R-:W-:Y:S05]  /*3a00*/  @!P0 EXIT ;  /* 0x000000000000894d */ /* 0x000fea0003800000 */
[----:B------:R-:W0:Y:S01]  /*3a10*/  LDC.64 R4, c[0x0][0x380] ;  /* 0x0000e000ff047b82 */ /* 0x000e220000000a00 */
[----:B------:R-:W1:Y:S07]  /*3a20*/  S2R R3, SR_TID.X ;  /* 0x0000000000037919 */ /* 0x000e6e0000002100 */
[----:B------:R-:W2:Y:S01]  /*3a30*/  LDC.64 R20, c[0x0][0x390] ;  /* 0x0000e400ff147b82 */ /* 0x000ea20000000a00 */
[----:B0-----:R-:W-:-:S05]  /*3a40*/  IMAD.WIDE.U32 R4, R7, 0x4, R4 ;  /* 0x0000000407047825 */ /* 0x001fca00078e0004 */
[----:B------:R0:W3:Y:S01]  /*3a50*/  LD.E.STRONG.SM R0, desc[UR8][R4.64] ;  /* 0x0000000804007980 */ /* 0x0000e2000c10b900 */
[C---:B-1----:R-:W-:Y:S02]  /*3a60*/  LOP3.LUT R19, R3.reuse, 0x1f, RZ, 0xc0, !PT ;  /* 0x0000001f03137812 */ /* 0x042fe400078ec0ff */
[----:B------:R-:W-:-:S05]  /*3a70*/  LOP3.LUT R6, R3, 0x3e0, RZ, 0xc0, !PT ;  /* 0x000003e003067812 */ /* 0x000fca00078ec0ff */
[----:B------:R-:W-:Y:S01]  /*3a80*/  IMAD R19, R6, 0x14, R19 ;  /* 0x0000001406137824 */ /* 0x000fe200078e0213 */
[----:B--2---:R-:W-:-:S03]  /*3a90*/  LEA R6, P0, R7, R20, 0x2 ;  /* 0x0000001407067211 */ /* 0x004fc600078010ff */
[----:B------:R-:W-:Y:S01]  /*3aa0*/  IMAD.SHL.U32 R9, R19, 0x4, RZ ;  /* 0x0000000413097824 */ /* 0x000fe200078e00ff */
[----:B------:R-:W-:Y:S01]  /*3ab0*/  LEA.HI.X R7, R7, R21, RZ, 0x2, P0 ;  /* 0x0000001507077211 */ /* 0x000fe200000f14ff */
        /* <DEDUP_REMOVED lines=204> */
[----:B------:R-:W-:Y:S01]  /*4780*/  BSSY.RECONVERGENT B0, `(.L_x_316) ;  /* 0x000010e000007945 */ /* 0x000fe20003800200 */
[----:B------:R-:W-:Y:S02]  /*4790*/  ISETP.NE.AND P6, PT, R3, RZ, PT ;  /* 0x000000ff0300720c */ /* 0x000fe40003fc5270 */
[----:B------:R-:W-:Y:S01]  /*47a0*/  ISETP.NE.AND P0, PT, R24, R25, PT ;  /* 0x000000191800720c */ /* 0x000fe20003f05270 */
[----:B------:R-:W-:Y:S01]  /*47b0*/  STS [R46+0x3fc], R43 ;  /* 0x0003fc2b2e007388 */ /* 0x000fe20000000800 */
[----:B------:R-:W-:Y:S01]  /*47c0*/  BAR.SYNC.DEFER_BLOCKING 0x0 ;  /* 0x0000000000007b1d */ /* 0x000fe20000010000 */
[----:B------:R-:W-:Y:S01]  /*47d0*/  ISETP.NE.AND P1, PT, R25, R26, PT ;  /* 0x0000001a1900720c */ /* 0x000fe20003f25270 */
[----:B------:R-:W-:Y:S01]  /*47e0*/  IMAD R25, R3, 0x14, RZ ;  /* 0x0000001403197824 */ /* 0x000fe200078e02ff */
[----:B------:R-:W-:Y:S02]  /*47f0*/  LOP3.LUT R0, R0, 0xffffbfff, RZ, 0xc0, !PT ;  /* 0xffffbfff00007812 */ /* 0x000fe400078ec0ff */
[----:B------:R-:W-:Y:S01]  /*4800*/  ISETP.NE.AND P5, PT, R27, R28, PT ;  /* 0x0000001c1b00720c */ /* 0x000fe20003fa5270 */
[C---:B------:R-:W-:Y:S01]  /*4810*/  VIADD R55, R25.reuse, 0x6 ;  /* 0x0000000619377836 */ /* 0x040fe20000000000 */
[----:B------:R-:W-:-:S02]  /*4820*/  ISETP.NE.AND P3, PT, R25, R2, PT ;  /* 0x000000021900720c */ /* 0x000fc40003f65270 */
[----:B------:R-:W-:Y:S02]  /*4830*/  @P6 LOP3.LUT R0, R0, 0x4000, RZ, 0xfc, !PT ;  /* 0x0000400000006812 */ /* 0x000fe400078efcff */
[----:B------:R-:W-:Y:S01]  /*4840*/  ISETP.NE.AND P2, PT, R26, R27, PT ;  /* 0x0000001b1a00720c */ /* 0x000fe20003f45270 */
[----:B------:R-:W-:Y:S01]  /*4850*/  VIADD R27, R25, 0x1 ;  /* 0x00000001191b7836 */ /* 0x000fe20000000000 */
[----:B------:R-:W-:-:S04]  /*4860*/  LOP3.LUT R0, R0, 0xffffdfff, RZ, 0xc0, !PT ;  /* 0xffffdfff00007812 */ /* 0x000fc800078ec0ff */
[----:B------:R-:W-:Y:S01]  /*4870*/  ISETP.EQ.OR P0, PT, R27, R2, P0 ;  /* 0x000000021b00720c */ /* 0x000fe20000702670 */
[----:B------:R-:W-:-:S05]  /*4880*/  VIADD R27, R25, 0x3 ;  /* 0x00000003191b7836 */ /* 0x000fca0000000000 */
[----:B------:R-:W-:Y:S01]  /*4890*/  ISETP.EQ.OR P2, PT, R27, R2, P2 ;  /* 0x000000021b00720c */ /* 0x000fe20001742670 */
[----:B------:R-:W0:Y:S01]  /*48a0*/  @P6 LDS R53, [R46+0x3f8] ;  /* 0x0003f8002e356984 */ /* 0x000e220000000800 */
[----:B------:R-:W-:Y:S01]  /*48b0*/  VIADD R27, R25, 0x7 ;  /* 0x00000007191b7836 */ /* 0x000fe20000000000 */
[----:B0-----:R-:W-:Y:S01]  /*48c0*/  @P6 ISETP.NE.AND P4, PT, R53, R24, PT ;  /* 0x000000183500620c */ /* 0x001fe20003f85270 */
[----:B------:R-:W-:Y:S02]  /*48d0*/  IMAD.MOV.U32 R24, RZ, RZ, 0x1 ;  /* 0x00000001ff187424 */ /* 0x000fe400078e00ff */
[----:B------:R-:W-:Y:S01]  /*48e0*/  VIADD R53, R25, 0x2 ;  /* 0x0000000219357836 */ /* 0x000fe20000000000 */
[----:B------:R-:W-:Y:S02]  /*48f0*/  @P6 SEL R24, RZ, 0x1, !P4 ;  /* 0x00000001ff186807 */ /* 0x000fe40006000000 */
[----:B------:R-:W-:Y:S02]  /*4900*/  ISETP.NE.AND P4, PT, R28, R29, PT ;  /* 0x0000001d1c00720c */ /* 0x000fe40003f85270 */
[----:B------:R-:W-:-:S02]  /*4910*/  SEL R24, R24, 0x1, P3 ;  /* 0x0000000118187807 */ /* 0x000fc40001800000 */
[----:B------:R-:W-:Y:S01]  /*4920*/  ISETP.NE.AND P3, PT, R29, R30, PT ;  /* 0x0000001e1d00720c */ /* 0x000fe20003f65270 */
[----:B------:R-:W-:Y:S01]  /*4930*/  VIADD R29, R25, 0x4 ;  /* 0x00000004191d7836 */ /* 0x000fe20000000000 */
[-C--:B------:R-:W-:Y:S01]  /*4940*/  ISETP.EQ.OR P1, PT, R53, R2.reuse, P1 ;  /* 0x000000023500720c */ /* 0x080fe20000f22670 */
[----:B------:R-:W-:Y:S01]  /*4950*/  VIADD R53, R25, 0x5 ;  /* 0x0000000519357836 */ /* 0x000fe20000000000 */
[----:B------:R-:W-:Y:S02]  /*4960*/  P2R R28, PR, RZ, 0x4 ;  /* 0x00000004ff1c7803 */ /* 0x000fe40000000000 */
[-C--:B------:R-:W-:Y:S02]  /*4970*/  ISETP.EQ.OR P6, PT, R29, R2.reuse, P5 ;  /* 0x000000021d00720c */ /* 0x080fe40002fc2670 */
[-C--:B------:R-:W-:Y:S02]  /*4980*/  ISETP.EQ.OR P5, PT, R53, R2.reuse, P4 ;  /* 0x000000023500720c */ /* 0x080fe400027a2670 */
[----:B------:R-:W-:-:S02]  /*4990*/  ISETP.EQ.OR P4, PT, R55, R2, P3 ;  /* 0x000000023700720c */ /* 0x000fc40001f82670 */
[----:B------:R-:W-:Y:S02]  /*49a0*/  ISETP.NE.AND P3, PT, R30, R31, PT ;  /* 0x0000001f1e00720c */ /* 0x000fe40003f65270 */
[----:B------:R-:W-:Y:S02]  /*49b0*/  P2R R29, PR, RZ, 0x1 ;  /* 0x00000001ff1d7803 */ /* 0x000fe40000000000 */
[----:B------:R-:W-:-:S03]  /*49c0*/  P2R R30, PR, RZ, 0x2 ;  /* 0x00000002ff1e7803 */ /* 0x000fc60000000000 */
[----:B------:R-:W-:Y:S02]  /*49d0*/  @P6 LOP3.LUT R0, R0, 0x2000, RZ, 0xfc, !PT ;  /* 0x0000200000006812 */ /* 0x000fe400078efcff */
[----:B------:R-:W-:Y:S02]  /*49e0*/  PLOP3.LUT P6, PT, P2, P0, P1, 0xfe, 0x0 ;  /* 0x000000000000781c */ /* 0x000fe400017c1f16 */
[----:B------:R-:W-:-:S04]  /*49f0*/  LOP3.LUT R0, R0, 0xffffefff, RZ, 0xc0, !PT ;  /* 0xffffefff00007812 */ /* 0x000fc800078ec0ff */
[----:B------:R-:W-:Y:S02]  /*4a00*/  @P5 LOP3.LUT R0, R0, 0x1000, RZ, 0xfc, !PT ;  /* 0x0000100000005812 */ /* 0x000fe400078efcff */
[----:B------:R-:W-:Y:S01]  /*4a10*/  ISETP.EQ.OR P5, PT, R27, R2, P3 ;  /* 0x000000021b00720c */ /* 0x000fe20001fa2670 */
[----:B------:R-:W-:Y:S01]  /*4a20*/  VIADD R27, R25, 0x8 ;  /* 0x00000008191b7836 */ /* 0x000fe20000000000 */
[----:B------:R-:W-:Y:S02]  /*4a30*/  LOP3.LUT R0, R0, 0xfffff7ff, RZ, 0xc0, !PT ;  /* 0xfffff7ff00007812 */ /* 0x000fe400078ec0ff */
[----:B------:R-:W-:Y:S02]  /*4a40*/  ISETP.NE.AND P3, PT, R31, R32, PT ;  /* 0x000000201f00720c */ /* 0x000fe40003f65270 */
[----:B------:R-:W-:Y:S02]  /*4a50*/  @P4 LOP3.LUT R0, R0, 0x800, RZ, 0xfc, !PT ;  /* 0x0000080000004812 */ /* 0x000fe400078efcff */
[----:B------:R-:W-:Y:S01]  /*4a60*/  ISETP.EQ.OR P3, PT, R27, R2, P3 ;  /* 0x000000021b00720c */ /* 0x000fe20001f62670 */
[----:B------:R-:W-:Y:S01]  /*4a70*/  VIADD R27, R25, 0x9 ;  /* 0x00000009191b7836 */ /* 0x000fe20000000000 */
[----:B------:R-:W-:-:S04]  /*4a80*/  LOP3.LUT R0, R0, 0xfffffbff, RZ, 0xc0, !PT ;  /* 0xfffffbff00007812 */ /* 0x000fc800078ec0ff */
[----:B------:R-:W-:-:S04]  /*4a90*/  @P5 LOP3.LUT R0, R0, 0x400, RZ, 0xfc, !PT ;  /* 0x0000040000005812 */ /* 0x000fc800078efcff */
[----:B------:R-:W-:-:S04]  /*4aa0*/  LOP3.LUT R0, R0, 0xfffffdff, RZ, 0xc0, !PT ;  /* 0xfffffdff00007812 */ /* 0x000fc800078ec0ff */
[----:B------:R-:W-:Y:S02]  /*4ab0*/  @P3 LOP3.LUT R0, R0, 0x200, RZ, 0xfc, !PT ;  /* 0x0000020000003812 */ /* 0x000fe400078efcff */
[----:B------:R-:W-:Y:S02]  /*4ac0*/  ISETP.NE.AND P3, PT, R32, R33, PT ;  /* 0x000000212000720c */ /* 0x000fe40003f65270 */
[----:B------:R-:W-:Y:S02]  /*4ad0*/  LOP3.LUT R0, R0, 0xfffffeff, RZ, 0xc0, !PT ;  /* 0xfffffeff00007812 */ /* 0x000fe400078ec0ff */
[----:B------:R-:W-:Y:S01]  /*4ae0*/  ISETP.EQ.OR P4, PT, R27, R2, P3 ;  /* 0x000000021b00720c */ /* 0x000fe20001f82670 */
[----:B------:R-:W-:Y:S01]  /*4af0*/  VIADD R27, R25, 0xa ;  /* 0x0000000a191b7836 */ /* 0x000fe20000000000 */
[----:B------:R-:W-:-:S11]  /*4b00*/  ISETP.NE.AND P3, PT, R33, R34, PT ;  /* 0x000000222100720c */ /* 0x000fd60003f65270 */
[----:B------:R-:W-:Y:S02]  /*4b10*/  @P4 LOP3.LUT R0, R0, 0x100, RZ, 0xfc, !PT ;  /* 0x0000010000004812 */ /* 0x000fe400078efcff */
[----:B------:R-:W-:Y:S01]  /*4b20*/  ISETP.EQ.OR P4, PT, R27, R2, P3 ;  /* 0x000000021b00720c */ /* 0x000fe20001f82670 */
[----:B------:R-:W-:Y:S01]  /*4b30*/  VIADD R27, R25, 0xb ;  /* 0x0000000b191b7836 */ /* 0x000fe20000000000 */
[----:B------:R-:W-:Y:S02]  /*4b40*/  LOP3.LUT R0, R0, 0xffffff7f, RZ, 0xc0, !PT ;  /* 0xffffff7f00007812 */ /* 0x000fe400078ec0ff */
[----:B------:R-:W-:-:S09]  /*4b50*/  ISETP.NE.AND P3, PT, R34, R35, PT ;  /* 0x000000232200720c */ /* 0x000fd20003f65270 */
        /* <DEDUP_REMOVED lines=13> */
[C---:B------:R-:W-:Y:S02]  /*4c30*/  LOP3.LUT P2, RZ, R0.reuse, 0x20, RZ, 0xc0, !PT ;  /* 0x0000002000ff7812 */ /* 0x040fe4000784c0ff */
[C---:B------:R-:W-:Y:S02]  /*4c40*/  LOP3.LUT P3, RZ, R0.reuse, 0x1000, RZ, 0xc0, !PT ;  /* 0x0000100000ff7812 */ /* 0x040fe4000786c0ff */
[----:B------:R-:W-:Y:S02]  /*4c50*/  P2R R26, PR, RZ, 0x4 ;  /* 0x00000004ff1a7803 */ /* 0x000fe40000000000 */
[----:B------:R-:W-:-:S02]  /*4c60*/  LOP3.LUT P0, RZ, R0, 0x2000, RZ, 0xc0, !PT ;  /* 0x0000200000ff7812 */ /* 0x000fc4000780c0ff */
[C---:B------:R-:W-:Y:S02]  /*4c70*/  LOP3.LUT P2, RZ, R0.reuse, 0x80, RZ, 0xc0, !PT ;  /* 0x0000008000ff7812 */ /* 0x040fe4000784c0ff */
[----:B------:R-:W-:Y:S02]  /*4c80*/  LOP3.LUT R0, R0, 0xffffffef, RZ, 0xc0, !PT ;  /* 0xffffffef00007812 */ /* 0x000fe400078ec0ff */
[----:B------:R-:W-:Y:S02]  /*4c90*/  PLOP3.LUT P6, PT, P3, P6, P0, 0xfe, 0x0 ;  /* 0x000000000000781c */ /* 0x000fe40001fcdf06 */
[----:B------:R-:W-:Y:S02]  /*4ca0*/  ISETP.NE.AND P3, PT, R37, R38, PT ;  /* 0x000000262500720c */ /* 0x000fe40003f65270 */
[----:B------:R-:W-:Y:S02]  /*4cb0*/  @P4 LOP3.LUT R0, R0, 0x10, RZ, 0xfc, !PT ;  /* 0x0000001000004812 */ /* 0x000fe400078efcff */
[----:B------:R-:W-:Y:S01]  /*4cc0*/  ISETP.EQ.OR P0, PT, R27, R2, P3 ;  /* 0x000000021b00720c */ /* 0x000fe20001f02670 */
[----:B------:R-:W-:Y:S01]  /*4cd0*/  VIADD R27, R25, 0xf ;  /* 0x0000000f191b7836 */ /* 0x000fe20000000000 */
[----:B------:R-:W-:-:S02]  /*4ce0*/  LOP3.LUT P3, RZ, R0, 0x800, RZ, 0xc0, !PT ;  /* 0x0000080000ff7812 */ /* 0x000fc4000786c0ff */
[----:B------:R-:W-:Y:S02]  /*4cf0*/  LOP3.LUT P1, RZ, R0, 0x100, RZ, 0xc0, !PT ;  /* 0x0000010000ff7812 */ /* 0x000fe4000782c0ff */
[----:B------:R-:W-:Y:S02]  /*4d00*/  PLOP3.LUT P6, PT, P5, P6, P3, 0xfe, 0x0 ;  /* 0x000000000000781c */ /* 0x000fe40002fcdf36 */
[----:B------:R-:W-:Y:S02]  /*4d10*/  ISETP.NE.AND P3, PT, R38, R39, PT ;  /* 0x000000272600720c */ /* 0x000fe40003f65270 */
[----:B------:R-:W-:Y:S02]  /*4d20*/  LOP3.LUT R0, R0, 0xfffffff7, RZ, 0xc0, !PT ;  /* 0xfffffff700007812 */ /* 0x000fe400078ec0ff */
[----:B------:R-:W-:Y:S01]  /*4d30*/  ISETP.EQ.OR P5, PT, R27, R2, P3 ;  /* 0x000000021b00720c */ /* 0x000fe20001fa2670 */
[----:B------:R-:W-:Y:S01]  /*4d40*/  VIADD R27, R25, 0x10 ;  /* 0x00000010191b7836 */ /* 0x000fe20000000000 */
[----:B------:R-:W-:-:S04]  /*4d50*/  @P0 LOP3.LUT R0, R0, 0x8, RZ, 0xfc, !PT ;  /* 0x0000000800000812 */ /* 0x000fc800078efcff */
        /* <DEDUP_REMOVED lines=8> */
[----:B------:R-:W-:Y:S02]  /*4de0*/  LOP3.LUT R0, R0, 0xfffffffd, RZ, 0xc0, !PT ;  /* 0xfffffffd00007812 */ /* 0x000fe400078ec0ff */
[----:B------:R-:W-:Y:S02]  /*4df0*/  PLOP3.LUT P6, PT, P3, P6, P2, 0xfe, 0x0 ;  /* 0x000000000000781c */ /* 0x000fe40001fcdf26 */
[----:B------:R-:W-:Y:S01]  /*4e00*/  ISETP.NE.AND P2, PT, R26, RZ, PT ;  /* 0x000000ff1a00720c */ /* 0x000fe20003f45270 */
[----:B-1----:R-:W-:Y:S01]  /*4e10*/  FADD R26, R4, R5 ;  /* 0x00000005041a7221 */ /* 0x002fe20000000000 */
[----:B------:R-:W-:Y:S02]  /*4e20*/  ISETP.NE.AND P3, PT, R40, R41, PT ;  /* 0x000000292800720c */ /* 0x000fe40003f65270 */
[----:B------:R-:W-:Y:S02]  /*4e30*/  PLOP3.LUT P6, PT, P4, P6, P2, 0xfe, 0x0 ;  /* 0x000000000000781c */ /* 0x000fe400027cdf26 */
[----:B------:R-:W-:Y:S01]  /*4e40*/  ISETP.EQ.OR P3, PT, R27, R2, P3 ;  /* 0x000000021b00720c */ /* 0x000fe20001f62670 */
[C---:B------:R-:W-:Y:S01]  /*4e50*/  VIADD R27, R25.reuse, 0x12 ;  /* 0x00000012191b7836 */ /* 0x040fe20000000000 */
[----:B------:R-:W-:Y:S01]  /*4e60*/  PLOP3.LUT P6, PT, P5, P6, P0, 0xfe, 0x0 ;  /* 0x000000000000781c */ /* 0x000fe20002fcdf06 */
[----:B------:R-:W-:Y:S01]  /*4e70*/  VIADD R25, R25, 0x13 ;  /* 0x0000001319197836 */ /* 0x000fe20000000000 */
[----:B------:R-:W-:-:S02]  /*4e80*/  @P1 LOP3.LUT R0, R0, 0x2, RZ, 0xfc, !PT ;  /* 0x0000000200001812 */ /* 0x000fc400078efcff */
[----:B------:R-:W-:Y:S02]  /*4e90*/  ISETP.NE.AND P0, PT, R29, RZ, PT ;  /* 0x000000ff1d00720c */ /* 0x000fe40003f05270 */
[----:B------:R-:W-:Y:S02]  /*4ea0*/  PLOP3.LUT P6, PT, P3, P6, P1, 0xfe, 0x0 ;  /* 0x000000000000781c */ /* 0x000fe40001fcdf16 */
[----:B------:R-:W-:Y:S02]  /*4eb0*/  P2R R29, PR, RZ, 0x8 ;  /* 0x00000008ff1d7803 */ /* 0x000fe40000000000 */
[----:B------:R-:W-:Y:S02]  /*4ec0*/  LOP3.LUT P3, RZ, R0, 0x8, RZ, 0xc0, !PT ;  /* 0x0000000800ff7812 */ /* 0x000fe4000786c0ff */
[----:B------:R-:W-:Y:S02]  /*4ed0*/  ISETP.NE.AND P4, PT, R41, R42, PT ;  /* 0x0000002a2900720c */ /* 0x000fe40003f85270 */
[----:B------:R-:W-:-:S02]  /*4ee0*/  P2R R39, PR, RZ, 0x8 ;  /* 0x00000008ff277803 */ /* 0x000fc40000000000 */
[C---:B------:R-:W-:Y:S02]  /*4ef0*/  LOP3.LUT P3, RZ, R0.reuse, 0x10, RZ, 0xc0, !PT ;  /* 0x0000001000ff7812 */ /* 0x040fe4000786c0ff */
[----:B------:R-:W-:Y:S02]  /*4f00*/  ISETP.EQ.OR P4, PT, R27, R2, P4 ;  /* 0x000000021b00720c */ /* 0x000fe40002782670 */
[----:B------:R-:W-:Y:S02]  /*4f10*/  P2R R38, PR, RZ, 0x8 ;  /* 0x00000008ff267803 */ /* 0x000fe40000000000 */
[----:B------:R-:W-:Y:S02]  /*4f20*/  LOP3.LUT P3, RZ, R0, 0x20, RZ, 0xc0, !PT ;  /* 0x0000002000ff7812 */ /* 0x000fe4000786c0ff */
[----:B------:R-:W-:Y:S02]  /*4f30*/  FSEL R27, R5, R26, P0 ;  /* 0x0000001a051b7208 */ /* 0x000fe40000000000 */
[----:B------:R-:W-:-:S02]  /*4f40*/  P2R R37, PR, RZ, 0x8 ;  /* 0x00000008ff257803 */ /* 0x000fc40000000000 */
[----:B------:R-:W-:Y:S01]  /*4f50*/  LOP3.LUT P3, RZ, R0, 0x40, RZ, 0xc0, !PT ;  /* 0x0000004000ff7812 */ /* 0x000fe2000786c0ff */
[----:B------:R-:W-:Y:S01]  /*4f60*/  FADD R27, R6, R27 ;  /* 0x0000001b061b7221 */ /* 0x000fe20000000000 */
[----:B------:R-:W-:Y:S02]  /*4f70*/  ISETP.NE.AND P1, PT, R30, RZ, PT ;  /* 0x000000ff1e00720c */ /* 0x000fe40003f25270 */
[----:B------:R-:W-:Y:S02]  /*4f80*/  P2R R36, PR, RZ, 0x8 ;  /* 0x00000008ff247803 */ /* 0x000fe40000000000 */
[----:B------:R-:W-:Y:S02]  /*4f90*/  LOP3.LUT P3, RZ, R0, 0x80, RZ, 0xc0, !PT ;  /* 0x0000008000ff7812 */ /* 0x000fe4000786c0ff */
[----:B------:R-:W-:Y:S02]  /*4fa0*/  FSEL R26, R6, R27, P1 ;  /* 0x0000001b061a7208 */ /* 0x000fe40000800000 */
[----:B------:R-:W-:-:S02]  /*4fb0*/  P2R R35, PR, RZ, 0x8 ;  /* 0x00000008ff237803 */ /* 0x000fc40000000000 */
[----:B------:R-:W-:Y:S01]  /*4fc0*/  LOP3.LUT P3, RZ, R0, 0x100, RZ, 0xc0, !PT ;  /* 0x0000010000ff7812 */ /* 0x000fe2000786c0ff */
[C---:B------:R-:W-:Y:S01]  /*4fd0*/  FADD R26, R7.reuse, R26 ;  /* 0x0000001a071a7221 */ /* 0x040fe20000000000 */
[----:B------:R-:W-:Y:S02]  /*4fe0*/  ISETP.NE.AND P2, PT, R28, RZ, PT ;  /* 0x000000ff1c00720c */ /* 0x000fe40003f45270 */
[----:B------:R-:W-:Y:S02]  /*4ff0*/  P2R R34, PR, RZ, 0x8 ;  /* 0x00000008ff227803 */ /* 0x000fe40000000000 */
[----:B------:R-:W-:Y:S02]  /*5000*/  LOP3.LUT P3, RZ, R0, 0x200, RZ, 0xc0, !PT ;  /* 0x0000020000ff7812 */ /* 0x000fe4000786c0ff */
[----:B------:R-:W-:Y:S02]  /*5010*/  FSEL R27, R7, R26, P2 ;  /* 0x0000001a071b7208 */ /* 0x000fe40001000000 */
[----:B------:R-:W-:-:S02]  /*5020*/  P2R R33, PR, RZ, 0x8 ;  /* 0x00000008ff217803 */ /* 0x000fc40000000000 */
[----:B------:R-:W-:Y:S01]  /*5030*/  LOP3.LUT P3, RZ, R0, 0x400, RZ, 0xc0, !PT ;  /* 0x0000040000ff7812 */ /* 0x000fe2000786c0ff */
[----:B--2---:R-:W-:Y:S01]  /*5040*/  FADD R27, R8, R27 ;  /* 0x0000001b081b7221 */ /* 0x004fe20000000000 */
[----:B------:R-:W-:Y:S02]  /*5050*/  ISETP.NE.AND P5, PT, R42, R43, PT ;  /* 0x0000002b2a00720c */ /* 0x000fe40003fa5270 */
[----:B------:R-:W-:Y:S02]  /*5060*/  P2R R32, PR, RZ, 0x8 ;  /* 0x00000008ff207803 */ /* 0x000fe40000000000 */
[----:B------:R-:W-:Y:S02]  /*5070*/  LOP3.LUT P3, RZ, R0, 0x800, RZ, 0xc0, !PT ;  /* 0x0000080000ff7812 */ /* 0x000fe4000786c0ff */
[----:B------:R-:W-:Y:S02]  /*5080*/  P2R R28, PR, RZ, 0x1 ;  /* 0x00000001ff1c7803 */ /* 0x000fe40000000000 */
[----:B------:R-:W-:-:S02]  /*5090*/  P2R R31, PR, RZ, 0x8 ;  /* 0x00000008ff1f7803 */ /* 0x000fc40000000000 */
[C---:B------:R-:W-:Y:S02]  /*50a0*/  LOP3.LUT P3, RZ, R0.reuse, 0x1000, RZ, 0xc0, !PT ;  /* 0x0000100000ff7812 */ /* 0x040fe4000786c0ff */
[C---:B------:R-:W-:Y:S02]  /*50b0*/  LOP3.LUT P0, RZ, R0.reuse, 0x4, RZ, 0xc0, !PT ;  /* 0x0000000400ff7812 */ /* 0x040fe4000780c0ff */
[----:B------:R-:W-:Y:S02]  /*50c0*/  P2R R30, PR, RZ, 0x8 ;  /* 0x00000008ff1e7803 */ /* 0x000fe40000000000 */
[----:B------:R-:W-:Y:S02]  /*50d0*/  LOP3.LUT P3, RZ, R0, 0x2000, RZ, 0xc0, !PT ;  /* 0x0000200000ff7812 */ /* 0x000fe4000786c0ff */
[----:B------:R-:W-:Y:S02]  /*50e0*/  ISETP.EQ.OR P5, PT, R25, R2, P5 ;  /* 0x000000021900720c */ /* 0x000fe40002fa2670 */
[----:B------:R-:W-:-:S02]  /*50f0*/  FSEL R26, R8, R27, P3 ;  /* 0x0000001b081a7208 */ /* 0x000fc40001800000 */
[----:B------:R-:W-:Y:S02]  /*5100*/  ISETP.NE.AND P3, PT, R30, RZ, PT ;  /* 0x000000ff1e00720c */ /* 0x000fe40003f65270 */
[----:B------:R-:W-:Y:S01]  /*5110*/  PLOP3.LUT P6, PT, P5, P6, P4, 0xfe, 0x0 ;  /* 0x000000000000781c */ /* 0x000fe20002fcdf46 */
[----:B------:R-:W-:-:S03]  /*5120*/  FADD R26, R9, R26 ;  /* 0x0000001a091a7221 */ /* 0x000fc60000000000 */
[----:B------:R-:W-:Y:S02]  /*5130*/  SEL R25, RZ, 0x1, !P6 ;  /* 0x00000001ff197807 */ /* 0x000fe40007000000 */
[----:B------:R-:W-:Y:S02]  /*5140*/  FSEL R27, R9, R26, P3 ;  /* 0x0000001a091b7208 */ /* 0x000fe40001800000 */
[----:B------:R-:W-:Y:S02]  /*5150*/  ISETP.NE.AND P3, PT, R31, RZ, PT ;  /* 0x000000ff1f00720c */ /* 0x000fe40003f65270 */
[----:B------:R-:W-:Y:S01]  /*5160*/  LOP3.LUT P6, RZ, R0, 0x2, RZ, 0xc0, !PT ;  /* 0x0000000200ff7812 */ /* 0x000fe200078cc0ff */
        /* <DEDUP_REMOVED lines=111> */
.L_x_317:
[----:B------:R-:W-:Y:S05]  /*5860*/  BSYNC.RECONVERGENT B0 ;  /* 0x0000000000007941 */ /* 0x000fea0003800200 */
.L_x_316:
        /* <DEDUP_REMOVED lines=75> */
.L_x_315:
[----:B------:R-:W-:Y:S01]  /*5d20*/  ISETP.NE.AND P0, PT, R3, RZ, PT ;  /* 0x000000ff0300720c */ /* 0x000fe20003f05270 */
[----:B------:R-:W-:Y:S01]  /*5d30*/  IMAD.MOV.U32 R53, RZ, RZ, RZ ;  /* 0x000000ffff357224 */ /* 0x000fe200078e00ff */
[----:B0-----:R-:W-:-:S11]  /*5d40*/  LOP3.LUT R0, R0, 0xfffffffb, RZ, 0xc0, !PT ;  /* 0xfffffffb00007812 */ /* 0x001fd600078ec0ff */
[----:B------:R-:W0:Y:S01]  /*5d50*/  @!P0 LDC.64 R56, c[0x0][0x388] ;  /* 0x0000e200ff388b82 */ /* 0x000e220000000a00 */
[----:B------:R-:W-:Y:S01]  /*5d60*/  IMAD R55, R3, 0x14, RZ ;  /* 0x0000001403377824 */ /* 0x000fe200078e02ff */
[----:B------:R-:W-:Y:S01]  /*5d70*/  ISETP.NE.AND P1, PT, R24, R25, PT ;  /* 0x000000191800720c */ /* 0x000fe20003f25270 */
[----:B-1----:R-:W-:Y:S01]  /*5d80*/  FADD R46, R4, R5 ;  /* 0x00000005042e7221 */ /* 0x002fe20000000000 */
[----:B------:R-:W-:Y:S02]  /*5d90*/  ISETP.NE.AND P2, PT, R25, R26, PT ;  /* 0x0000001a1900720c */ /* 0x000fe40003f45270 */
[----:B------:R-:W-:Y:S01]  /*5da0*/  @P0 LOP3.LUT R0, R0, 0x4, RZ, 0xfc, !PT ;  /* 0x0000000400000812 */ /* 0x000fe200078efcff */
[----:B0-----:R-:W-:-:S05]  /*5db0*/  @!P0 IMAD.WIDE.U32 R56, R60, 0x4, R56 ;  /* 0x000000043c388825 */ /* 0x001fca00078e0038 */
[----:B------:R0:W5:Y:S01]  /*5dc0*/  @!P0 LDG.E R53, desc[UR8][R56.64] ;  /* 0x0000000838358981 */ /* 0x000162000c1e1900 */
[C---:B------:R-:W-:Y:S01]  /*5dd0*/  VIADD R59, R55.reuse, 0x1 ;  /* 0x00000001373b7836 */ /* 0x040fe20000000000 */
[----:B------:R-:W-:Y:S01]  /*5de0*/  ISETP.NE.AND P0, PT, R26, R27, PT ;  /* 0x0000001b1a00720c */ /* 0x000fe20003f05270 */
[----:B------:R-:W-:Y:S01]  /*5df0*/  VIADD R25, R55, 0x2 ;  /* 0x0000000237197836 */ /* 0x000fe20000000000 */
[----:B------:R-:W-:Y:S02]  /*5e00*/  LEA R26, R3, UR4, 0x2 ;  /* 0x00000004031a7c11 */ /* 0x000fe4000f8e10ff */
[-C--:B------:R-:W-:Y:S02]  /*5e10*/  ISETP.EQ.OR P1, PT, R59, R2.reuse, P1 ;  /* 0x000000023b00720c */ /* 0x080fe40000f22670 */
[----:B------:R-:W-:Y:S01]  /*5e20*/  ISETP.EQ.OR P2, PT, R25, R2, P2 ;  /* 0x000000021900720c */ /* 0x000fe20001742670 */
[----:B------:R-:W-:Y:S01]  /*5e30*/  VIADD R25, R55, 0x3 ;  /* 0x0000000337197836 */ /* 0x000fe20000000000 */
[----:B------:R-:W-:Y:S01]  /*5e40*/  FSEL R59, R5, R46, P1 ;  /* 0x0000002e053b7208 */ /* 0x000fe20000800000 */
[----:B------:R-:W-:Y:S01]  /*5e50*/  STS [R26+0x3fc], R43 ;  /* 0x0003fc2b1a007388 */ /* 0x000fe20000000800 */
[----:B------:R-:W-:Y:S01]  /*5e60*/  LOP3.LUT R0, R0, 0xffff7fff, RZ, 0xc0, !PT ;  /* 0xffff7fff00007812 */ /* 0x000fe200078ec0ff */
[----:B------:R-:W-:Y:S02]  /*5e70*/  BAR.SYNC.DEFER_BLOCKING 0x0 ;  /* 0x0000000000007b1d */ /* 0x000fe40000010000 */
[----:B------:R-:W-:Y:S01]  /*5e80*/  FADD R59, R6, R59 ;  /* 0x0000003b063b7221 */ /* 0x000fe20000000000 */
[----:B------:R-:W-:Y:S01]  /*5e90*/  ISETP.EQ.OR P3, PT, R25, R2, P0 ;  /* 0x000000021900720c */ /* 0x000fe20000762670 */
[----:B------:R-:W-:Y:S01]  /*5ea0*/  VIADD R25, R55, 0x4 ;  /* 0x0000000437197836 */ /* 0x000fe20000000000 */
[----:B------:R-:W-:-:S02]  /*5eb0*/  ISETP.NE.AND P0, PT, R27, R28, PT ;  /* 0x0000001c1b00720c */ /* 0x000fc40003f05270 */
[----:B------:R-:W-:Y:S02]  /*5ec0*/  FSEL R46, R6, R59, P2 ;  /* 0x0000003b062e7208 */ /* 0x000fe40001000000 */
[----:B------:R-:W-:Y:S01]  /*5ed0*/  ISETP.EQ.OR P4, PT, R25, R2, P0 ;  /* 0x000000021900720c */ /* 0x000fe20000782670 */
[----:B------:R-:W-:Y:S01]  /*5ee0*/  VIADD R25, R55, 0x5 ;  /* 0x0000000537197836 */ /* 0x000fe20000000000 */
[----:B------:R-:W-:Y:S01]  /*5ef0*/  ISETP.NE.AND P0, PT, R3, RZ, PT ;  /* 0x000000ff0300720c */ /* 0x000fe20003f05270 */
[----:B------:R-:W-:-:S04]  /*5f00*/  FADD R46, R7, R46 ;  /* 0x0000002e072e7221 */ /* 0x000fc80000000000 */
[----:B------:R-:W-:Y:S02]  /*5f10*/  @P3 LOP3.LUT R0, R0, 0x8000, RZ, 0xfc, !PT ;  /* 0x0000800000003812 */ /* 0x000fe400078efcff */
[----:B------:R-:W-:Y:S02]  /*5f20*/  FSEL R27, R7, R46, P3 ;  /* 0x0000002e071b7208 */ /* 0x000fe40001800000 */
[----:B------:R-:W-:Y:S02]  /*5f30*/  ISETP.NE.AND P3, PT, R28, R29, PT ;  /* 0x0000001d1c00720c */ /* 0x000fe40003f65270 */
[----:B------:R-:W-:Y:S01]  /*5f40*/  LOP3.LUT R0, R0, 0xffffbfff, RZ, 0xc0, !PT ;  /* 0xffffbfff00007812 */ /* 0x000fe200078ec0ff */
[----:B--2---:R-:W-:Y:S01]  /*5f50*/  FADD R27, R8, R27 ;  /* 0x0000001b081b7221 */ /* 0x004fe20000000000 */
[----:B------:R-:W-:Y:S01]  /*5f60*/  ISETP.EQ.OR P3, PT, R25, R2, P3 ;  /* 0x000000021900720c */ /* 0x000fe20001f62670 */
[----:B------:R-:W-:Y:S01]  /*5f70*/  VIADD R25, R55, 0x6 ;  /* 0x0000000637197836 */ /* 0x000fe20000000000 */
[----:B------:R-:W-:-:S02]  /*5f80*/  @P4 LOP3.LUT R0, R0, 0x4000, RZ, 0xfc, !PT ;  /* 0x0000400000004812 */ /* 0x000fc400078efcff */
[----:B------:R-:W-:Y:S02]  /*5f90*/  FSEL R28, R8, R27, P4 ;  /* 0x0000001b081c7208 */ /* 0x000fe40002000000 */
[----:B------:R-:W-:Y:S02]  /*5fa0*/  LOP3.LUT R0, R0, 0xffffdfff, RZ, 0xc0, !PT ;  /* 0xffffdfff00007812 */ /* 0x000fe400078ec0ff */
[----:B------:R-:W-:Y:S01]  /*5fb0*/  ISETP.NE.AND P4, PT, R41, R42, PT ;  /* 0x0000002a2900720c */ /* 0x000fe20003f85270 */
[----:B------:R-:W-:-:S04]  /*5fc0*/  FADD R28, R9, R28 ;  /* 0x0000001c091c7221 */ /* 0x000fc80000000000 */
[----:B------:R-:W-:Y:S02]  /*5fd0*/  @P3 LOP3.LUT R0, R0, 0x2000, RZ, 0xfc, !PT ;  /* 0x0000200000003812 */ /* 0x000fe400078efcff */
[----:B------:R-:W-:Y:S02]  /*5fe0*/  FSEL R27, R9, R28, P3 ;  /* 0x0000001c091b7208 */ /* 0x000fe40001800000 */
[----:B------:R-:W-:-:S03]  /*5ff0*/  LOP3.LUT R0, R0, 0xffffefff, RZ, 0xc0, !PT ;  /* 0xffffefff00007812 */ /* 0x000fc600078ec0ff */
[----:B------:R-:W-:Y:S01]  /*6000*/  FADD R27, R10, R27 ;  /* 0x0000001b0a1b7221 */ /* 0x000fe20000000000 */
[----:B-----5:R1:W2:Y:S01]  /*6010*/  @P0 LDS R53, [R26+0x3f8] ;  /* 0x0003f8001a350984 */ /* 0x0202a20000000800 */
[----:B------:R-:W-:-:S04]  /*6020*/  ISETP.NE.AND P0, PT, R29, R30, PT ;  /* 0x0000001e1d00720c */ /* 0x000fc80003f05270 */
[-C--:B------:R-:W-:Y:S01]  /*6030*/  ISETP.EQ.OR P5, PT, R25, R2.reuse, P0 ;  /* 0x000000021900720c */ /* 0x080fe200007a2670 */
[----:B------:R-:W-:Y:S01]  /*6040*/  VIADD R25, R55, 0x7 ;  /* 0x0000000737197836 */ /* 0x000fe20000000000 */
[----:B------:R-:W-:Y:S02]  /*6050*/  ISETP.NE.AND P0, PT, R30, R31, PT ;  /* 0x0000001f1e00720c */ /* 0x000fe40003f05270 */
[----:B------:R-:W-:Y:S02]  /*6060*/  FSEL R28, R10, R27, P5 ;  /* 0x0000001b0a1c7208 */ /* 0x000fe40002800000 */
[----:B------:R-:W-:Y:S01]  /*6070*/  ISETP.EQ.OR P3, PT, R25, R2, P0 ;  /* 0x000000021900720c */ /* 0x000fe20000762670 */
[----:B------:R-:W-:Y:S01]  /*6080*/  VIADD R25, R55, 0x8 ;  /* 0x0000000837197836 */ /* 0x000fe20000000000 */
[----:B------:R-:W-:Y:S01]  /*6090*/  ISETP.NE.AND P0, PT, R31, R32, PT ;  /* 0x000000201f00720c */ /* 0x000fe20003f05270 */
[----:B------:R-:W-:Y:S01]  /*60a0*/  FADD R28, R11, R28 ;  /* 0x0000001c0b1c7221 */ /* 0x000fe20000000000 */
[----:B------:R-:W-:-:S03]  /*60b0*/  P2R R29, PR, RZ, 0x20 ;  /* 0x00000020ff1d7803 */ /* 0x000fc60000000000 */
[----:B------:R-:W-:Y:S02]  /*60c0*/  @P5 LOP3.LUT R0, R0, 0x1000, RZ, 0xfc, !PT ;  /* 0x0000100000005812 */ /* 0x000fe400078efcff */
[----:B------:R-:W-:Y:S02]  /*60d0*/  FSEL R27, R11, R28, P3 ;  /* 0x0000001c0b1b7208 */ /* 0x000fe40001800000 */
[----:B------:R-:W-:-:S03]  /*60e0*/  LOP3.LUT R0, R0, 0xfffff7ff, RZ, 0xc0, !PT ;  /* 0xfffff7ff00007812 */ /* 0x000fc600078ec0ff */
[----:B---3--:R-:W-:Y:S01]  /*60f0*/  FADD R27, R12, R27 ;  /* 0x0000001b0c1b7221 */ /* 0x008fe20000000000 */
[----:B------:R-:W-:Y:S02]  /*6100*/  @P3 LOP3.LUT R0, R0, 0x800, RZ, 0xfc, !PT ;  /* 0x0000080000003812 */ /* 0x000fe400078efcff */
[----:B------:R-:W-:Y:S01]  /*6110*/  ISETP.EQ.OR P3, PT, R25, R2, P0 ;  /* 0x000000021900720c */ /* 0x000fe20000762670 */
[----:B------:R-:W-:Y:S01]  /*6120*/  VIADD R25, R55, 0x9 ;  /* 0x0000000937197836 */ /* 0x000fe20000000000 */
[----:B------:R-:W-:Y:S02]  /*6130*/  LOP3.LUT R0, R0, 0xfffffbff, RZ, 0xc0, !PT ;  /* 0xfffffbff00007812 */ /* 0x000fe400078ec0ff */
[----:B------:R-:W-:Y:S02]  /*6140*/  ISETP.NE.AND P0, PT, R32, R33, PT ;  /* 0x000000212000720c */ /* 0x000fe40003f05270 */
[----:B-1----:R-:W-:-:S05]  /*6150*/  FSEL R26, R12, R27, P3 ;  /* 0x0000001b0c1a7208 */ /* 0x002fca0001800000 */
[----:B------:R-:W-:Y:S02]  /*6160*/  FADD R26, R13, R26 ;  /* 0x0000001a0d1a7221 */ /* 0x000fe40000000000 */
[----:B------:R-:W-:Y:S02]  /*6170*/  @P3 LOP3.LUT R0, R0, 0x400, RZ, 0xfc, !PT ;  /* 0x0000040000003812 */ /* 0x000fe400078efcff */
[----:B------:R-:W-:Y:S01]  /*6180*/  ISETP.EQ.OR P3, PT, R25, R2, P0 ;  /* 0x000000021900720c */ /* 0x000fe20000762670 */
[----:B------:R-:W-:Y:S01]  /*6190*/  VIADD R25, R55, 0xa ;  /* 0x0000000a37197836 */ /* 0x000fe20000000000 */
[----:B------:R-:W-:Y:S02]  /*61a0*/  LOP3.LUT R0, R0, 0xfffffdff, RZ, 0xc0, !PT ;  /* 0xfffffdff00007812 */ /* 0x000fe400078ec0ff */
[----:B------:R-:W-:Y:S02]  /*61b0*/  ISETP.NE.AND P0, PT, R33, R34, PT ;  /* 0x000000222100720c */ /* 0x000fe40003f05270 */
[----:B------:R-:W-:-:S05]  /*61c0*/  FSEL R27, R13, R26, P3 ;  /* 0x0000001a0d1b7208 */ /* 0x000fca0001800000 */
[----:B------:R-:W-:Y:S02]  /*61d0*/  FADD R27, R14, R27 ;  /* 0x0000001b0e1b7221 */ /* 0x000fe40000000000 */
[----:B------:R-:W-:Y:S02]  /*61e0*/  @P3 LOP3.LUT R0, R0, 0x200, RZ, 0xfc, !PT ;  /* 0x0000020000003812 */ /* 0x000fe400078efcff */
[----:B------:R-:W-:Y:S01]  /*61f0*/  ISETP.EQ.OR P3, PT, R25, R2, P0 ;  /* 0x000000021900720c */ /* 0x000fe20000762670 */
[----:B------:R-:W-:Y:S01]  /*6200*/  VIADD R25, R55, 0xb ;  /* 0x0000000b37197836 */ /* 0x000fe20000000000 */
[----:B------:R-:W-:Y:S02]  /*6210*/  LOP3.LUT R0, R0, 0xfffffeff, RZ, 0xc0, !PT ;  /* 0xfffffeff00007812 */ /* 0x000fe400078ec0ff */
[----:B------:R-:W-:Y:S02]  /*6220*/  ISETP.NE.AND P0, PT, R34, R35, PT ;  /* 0x000000232200720c */ /* 0x000fe40003f05270 */
[----:B------:R-:W-:-:S02]  /*6230*/  FSEL R26, R14, R27, P3 ;  /* 0x0000001b0e1a7208 */ /* 0x000fc40001800000 */
[----:B------:R-:W-:-:S03]  /*6240*/  P2R R34, PR, RZ, 0x2 ;  /* 0x00000002ff227803 */ /* 0x000fc60000000000 */
[----:B------:R-:W-:Y:S02]  /*6250*/  FADD R26, R15, R26 ;  /* 0x0000001a0f1a7221 */ /* 0x000fe40000000000 */
[----:B------:R-:W-:Y:S02]  /*6260*/  @P3 LOP3.LUT R0, R0, 0x100, RZ, 0xfc, !PT ;  /* 0x0000010000003812 */ /* 0x000fe400078efcff */
[----:B------:R-:W-:Y:S01]  /*6270*/  ISETP.EQ.OR P3, PT, R25, R2, P0 ;  /* 0x000000021900720c */ /* 0x000fe20000762670 */
[----:B------:R-:W-:Y:S01]  /*6280*/  VIADD R25, R55, 0xc ;  /* 0x0000000c37197836 */ /* 0x000fe20000000000 */
[----:B------:R-:W-:Y:S02]  /*6290*/  LOP3.LUT R0, R0, 0xffffff7f, RZ, 0xc0, !PT ;  /* 0xffffff7f00007812 */ /* 0x000fe400078ec0ff */
[----:B------:R-:W-:Y:S02]  /*62a0*/  ISETP.NE.AND P0, PT, R35, R36, PT ;  /* 0x000000242300720c */ /* 0x000fe40003f05270 */
[----:B------:R-:W-:-:S05]  /*62b0*/  FSEL R27, R15, R26, P3 ;  /* 0x0000001a0f1b7208 */ /* 0x000fca0001800000 */
[----:B----4-:R-:W-:Y:S02]  /*62c0*/  FADD R27, R16, R27 ;  /* 0x0000001b101b7221 */ /* 0x010fe40000000000 */
        /* <DEDUP_REMOVED lines=24> */
[----:B------:R-:W-:Y:S02]  /*6450*/  ISETP.NE.AND P0, PT, R39, R40, PT ;  /* 0x000000282700720c */ /* 0x000fe40003f05270 */
[----:B------:R-:W-:Y:S02]  /*6460*/  LOP3.LUT R0, R0, 0xfffffff7, RZ, 0xc0, !PT ;  /* 0xfffffff700007812 */ /* 0x000fe400078ec0ff */
[----:B------:R-:W-:Y:S01]  /*6470*/  ISETP.EQ.OR P6, PT, R25, R2, P0 ;  /* 0x000000021900720c */ /* 0x000fe200007c2670 */
[----:B------:R-:W-:Y:S01]  /*6480*/  VIADD R25, R55, 0x11 ;  /* 0x0000001137197836 */ /* 0x000fe20000000000 */
[----:B------:R-:W-:-:S02]  /*6490*/  FSEL R27, R19, R26, P3 ;  /* 0x0000001a131b7208 */ /* 0x000fc40001800000 */
[----:B------:R-:W-:Y:S02]  /*64a0*/  P2R R38, PR, RZ, 0x40 ;  /* 0x00000040ff267803 */ /* 0x000fe40000000000 */
[----:B--2---:R-:W-:Y:S01]  /*64b0*/  ISETP.NE.AND P0, PT, R53, R24, PT ;  /* 0x000000183500720c */ /* 0x004fe20003f05270 */
[----:B------:R-:W-:Y:S01]  /*64c0*/  FADD R27, R20, R27 ;  /* 0x0000001b141b7221 */ /* 0x000fe20000000000 */
[----:B------:R-:W-:Y:S02]  /*64d0*/  @P3 LOP3.LUT R0, R0, 0x8, RZ, 0xfc, !PT ;  /* 0x0000000800003812 */ /* 0x000fe400078efcff */
[----:B------:R-:W-:Y:S02]  /*64e0*/  ISETP.NE.AND P3, PT, R40, R41, PT ;  /* 0x000000292800720c */ /* 0x000fe40003f65270 */
[C---:B------:R-:W-:Y:S02]  /*64f0*/  LOP3.LUT P5, RZ, R0.reuse, 0x4000, RZ, 0xc0, !PT ;  /* 0x0000400000ff7812 */ /* 0x040fe400078ac0ff */
[----:B------:R-:W-:-:S02]  /*6500*/  LOP3.LUT R0, R0, 0xfffffffd, RZ, 0xc0, !PT ;  /* 0xfffffffd00007812 */ /* 0x000fc400078ec0ff */
[----:B------:R-:W-:Y:S02]  /*6510*/  FSEL R26, R20, R27, P6 ;  /* 0x0000001b141a7208 */ /* 0x000fe40003000000 */
[----:B------:R-:W-:Y:S02]  /*6520*/  @P6 LOP3.LUT R0, R0, 0x2, RZ, 0xfc, !PT ;  /* 0x0000000200006812 */ /* 0x000fe400078efcff */
[-C--:B------:R-:W-:Y:S01]  /*6530*/  ISETP.EQ.OR P0, PT, R55, R2.reuse, P0 ;  /* 0x000000023700720c */ /* 0x080fe20000702670 */
[----:B------:R-:W-:Y:S01]  /*6540*/  FADD R26, R21, R26 ;  /* 0x0000001a151a7221 */ /* 0x000fe20000000000 */
[C---:B------:R-:W-:Y:S02]  /*6550*/  LOP3.LUT P6, RZ, R0.reuse, 0x10, RZ, 0xc0, !PT ;  /* 0x0000001000ff7812 */ /* 0x040fe400078cc0ff */
[----:B------:R-:W-:Y:S01]  /*6560*/  ISETP.EQ.OR P3, PT, R25, R2, P3 ;  /* 0x000000021900720c */ /* 0x000fe20001f62670 */
[C---:B------:R-:W-:Y:S01]  /*6570*/  VIADD R25, R55.reuse, 0x12 ;  /* 0x0000001237197836 */ /* 0x040fe20000000000 */
[----:B------:R-:W-:Y:S01]  /*6580*/  P2R R36, PR, RZ, 0x40 ;  /* 0x00000040ff247803 */ /* 0x000fe20000000000 */
[----:B------:R-:W-:Y:S01]  /*6590*/  VIADD R55, R55, 0x13 ;  /* 0x0000001337377836 */ /* 0x000fe20000000000 */
[----:B------:R-:W-:-:S02]  /*65a0*/  LOP3.LUT P6, RZ, R0, 0x40, RZ, 0xc0, !PT ;  /* 0x0000004000ff7812 */ /* 0x000fc400078cc0ff */
[----:B------:R-:W-:Y:S02]  /*65b0*/  FSEL R27, R21, R26, P3 ;  /* 0x0000001a151b7208 */ /* 0x000fe40001800000 */
[----:B------:R-:W-:Y:S02]  /*65c0*/  P2R R33, PR, RZ, 0x40 ;  /* 0x00000040ff217803 */ /* 0x000fe40000000000 */
[----:B------:R-:W-:Y:S01]  /*65d0*/  LOP3.LUT P6, RZ, R0, 0x100, RZ, 0xc0, !PT ;  /* 0x0000010000ff7812 */ /* 0x000fe200078cc0ff */
[----:B------:R-:W-:Y:S01]  /*65e0*/  FADD R27, R22, R27 ;  /* 0x0000001b161b7221 */ /* 0x000fe20000000000 */
[----:B------:R-:W-:Y:S02]  /*65f0*/  P2R R37, PR, RZ, 0x8 ;  /* 0x00000008ff257803 */ /* 0x000fe40000000000 */
[----:B------:R-:W-:Y:S02]  /*6600*/  P2R R31, PR, RZ, 0x40 ;  /* 0x00000040ff1f7803 */ /* 0x000fe40000000000 */
[----:B------:R-:W-:-:S02]  /*6610*/  LOP3.LUT P6, RZ, R0, 0x400, RZ, 0xc0, !PT ;  /* 0x0000040000ff7812 */ /* 0x000fc400078cc0ff */
[C---:B------:R-:W-:Y:S02]  /*6620*/  LOP3.LUT P3, RZ, R0.reuse, 0x20, RZ, 0xc0, !PT ;  /* 0x0000002000ff7812 */ /* 0x040fe4000786c0ff */
[----:B------:R-:W-:Y:S02]  /*6630*/  P2R R30, PR, RZ, 0x40 ;  /* 0x00000040ff1e7803 */ /* 0x000fe40000000000 */
[C---:B------:R-:W-:Y:S02]  /*6640*/  LOP3.LUT P6, RZ, R0.reuse, 0x2000, RZ, 0xc0, !PT ;  /* 0x0000200000ff7812 */ /* 0x040fe400078cc0ff */
[----:B------:R-:W-:Y:S02]  /*6650*/  P2R R35, PR, RZ, 0x8 ;  /* 0x00000008ff237803 */ /* 0x000fe40000000000 */
[----:B------:R-:W-:Y:S02]  /*6660*/  P2R R28, PR, RZ, 0x40 ;  /* 0x00000040ff1c7803 */ /* 0x000fe40000000000 */
[----:B------:R-:W-:-:S02]  /*6670*/  LOP3.LUT P6, RZ, R0, 0x8000, RZ, 0xc0, !PT ;  /* 0x0000800000ff7812 */ /* 0x000fc400078cc0ff */
[----:B------:R-:W-:Y:S02]  /*6680*/  LOP3.LUT R0, R0, 0xfffeffff, RZ, 0xc0, !PT ;  /* 0xfffeffff00007812 */ /* 0x000fe400078ec0ff */
[----:B------:R-:W-:Y:S02]  /*6690*/  ISETP.EQ.OR P4, PT, R25, R2, P4 ;  /* 0x000000021900720c */ /* 0x000fe40002782670 */
[----:B------:R-:W-:Y:S02]  /*66a0*/  @P0 LOP3.LUT R0, R0, 0x10000, RZ, 0xfc, !PT ;  /* 0x0001000000000812 */ /* 0x000fe400078efcff */
[----:B------:R-:W-:Y:S02]  /*66b0*/  PLOP3.LUT P0, PT, P2, P1, P0, 0xfe, 0x0 ;  /* 0x000000000000781c */ /* 0x000fe40001703f06 */
[----:B------:R-:W-:Y:S02]  /*66c0*/  LOP3.LUT P3, RZ, R0, 0x80, RZ, 0xc0, !PT ;  /* 0x0000008000ff7812 */ /* 0x000fe4000786c0ff */
[----:B------:R-:W-:-:S02]  /*66d0*/  PLOP3.LUT P0, PT, P5, P6, P0, 0xfe, 0x0 ;  /* 0x000000000000781c */ /* 0x000fc40002f0df06 */
[----:B------:R-:W-:Y:S02]  /*66e0*/  ISETP.NE.AND P6, PT, R28, RZ, PT ;  /* 0x000000ff1c00720c */ /* 0x000fe40003fc5270 */
[----:B------:R-:W-:Y:S02]  /*66f0*/  ISETP.NE.AND P5, PT, R29, RZ, PT ;  /* 0x000000ff1d00720c */ /* 0x000fe40003fa5270 */
[----:B------:R-:W-:Y:S02]  /*6700*/  P2R R32, PR, RZ, 0x8 ;  /* 0x00000008ff207803 */ /* 0x000fe40000000000 */
[----:B------:R-:W-:Y:S02]  /*6710*/  LOP3.LUT P3, RZ, R0, 0x200, RZ, 0xc0, !PT ;  /* 0x0000020000ff7812 */ /* 0x000fe4000786c0ff */
[----:B------:R-:W-:Y:S02]  /*6720*/  FSEL R24, R22, R27, P4 ;  /* 0x0000001b16187208 */ /* 0x000fe40002000000 */
[----:B------:R-:W-:-:S02]  /*6730*/  PLOP3.LUT P0, PT, P5, P6, P0, 0xfe, 0x0 ;  /* 0x000000000000781c */ /* 0x000fc40002f0df06 */
[----:B------:R-:W-:Y:S01]  /*6740*/  ISETP.NE.AND P5, PT, R42, R43, PT ;  /* 0x0000002b2a00720c */ /* 0x000fe20003fa5270 */
[----:B------:R-:W-:Y:S01]  /*6750*/  FADD R24, R23, R24 ;  /* 0x0000001817187221 */ /* 0x000fe20000000000 */
[----:B------:R-:W-:Y:S02]  /*6760*/  P2R R26, PR, RZ, 0x8 ;  /* 0x00000008ff1a7803 */ /* 0x000fe40000000000 */
[----:B------:R-:W-:Y:S02]  /*6770*/  LOP3.LUT P3, RZ, R0, 0x800, RZ, 0xc0, !PT ;  /* 0x0000080000ff7812 */ /* 0x000fe4000786c0ff */
[----:B------:R-:W-:Y:S02]  /*6780*/  ISETP.NE.AND P6, PT, R30, RZ, PT ;  /* 0x000000ff1e00720c */ /* 0x000fe40003fc5270 */
[----:B------:R-:W-:Y:S02]  /*6790*/  ISETP.EQ.OR P5, PT, R55, R2, P5 ;  /* 0x000000023700720c */ /* 0x000fe40002fa2670 */
[----:B------:R-:W-:-:S02]  /*67a0*/  PLOP3.LUT P0, PT, P6, P3, P0, 0xfe, 0x0 ;  /* 0x000000000000781c */ /* 0x000fc40003707f06 */
[----:B------:R-:W-:Y:S02]  /*67b0*/  ISETP.NE.AND P3, PT, R26, RZ, PT ;  /* 0x000000ff1a00720c */ /* 0x000fe40003f65270 */
[----:B------:R-:W-:Y:S02]  /*67c0*/  ISETP.NE.AND P6, PT, R31, RZ, PT ;  /* 0x000000ff1f00720c */ /* 0x000fe40003fc5270 */
[----:B------:R-:W-:Y:S02]  /*67d0*/  FSEL R30, R23, R24, P5 ;  /* 0x00000018171e7208 */ /* 0x000fe40002800000 */
[----:B------:R-:W-:Y:S02]  /*67e0*/  PLOP3.LUT P0, PT, P6, P3, P0, 0xfe, 0x0 ;  /* 0x000000000000781c */ /* 0x000fe40003707f06 */
[----:B------:R-:W-:Y:S01]  /*67f0*/  ISETP.NE.AND P3, PT, R32, RZ, PT ;  /* 0x000000ff2000720c */ /* 0x000fe20003f65270 */
[----:B------:R-:W1:Y:S01]  /*6800*/  SHFL.UP PT, R25, R30, 0x1, RZ ;  /* 0x042000001e197989 */ /* 0x000e6200000e00ff */
[----:B------:R-:W-:-:S02]  /*6810*/  ISETP.NE.AND P6, PT, R33, RZ, PT ;  /* 0x000000ff2100720c */ /* 0x000fc40003fc5270 */
[----:B------:R-:W-:Y:S02]  /*6820*/  LOP3.LUT P1, RZ, R0, 0x8, RZ, 0xc0, !PT ;  /* 0x0000000800ff7812 */ /* 0x000fe4000782c0ff */
        /* <DEDUP_REMOVED lines=54> */
[C---:B--2---:R-:W-:Y:S02]  /*6b90*/  ISETP.NE.AND P0, PT, R26.reuse, RZ, PT ;  /* 0x000000ff1a00720c */ /* 0x044fe40003f05270 */
[----:B------:R-:W-:Y:S02]  /*6ba0*/  LOP3.LUT R37, R26, R24, RZ, 0xfc, !PT ;  /* 0x000000181a257212 */ /* 0x000fe400078efcff */
[----:B---3--:R-:W-:-:S09]  /*6bb0*/  LOP3.LUT R33, R28, R26, R24, 0xfe, !PT ;  /* 0x0000001a1c217212 */ /* 0x008fd200078efe18 */
[----:B------:R-:W-:Y:S01]  /*6bc0*/  @!P0 FADD R27, R25, R27 ;  /* 0x0000001b191b8221 */ /* 0x000fe20000000000 */
[----:B------:R-:W-:-:S13]  /*6bd0*/  ISETP.NE.AND P0, PT, R28, RZ, PT ;  /* 0x000000ff1c00720c */ /* 0x000fda0003f05270 */
[----:B------:R-:W-:Y:S01]  /*6be0*/  @!P0 FADD R29, R27, R29 ;  /* 0x0000001d1b1d8221 */ /* 0x000fe20000000000 */
[----:B------:R-:W-:-:S04]  /*6bf0*/  ISETP.NE.AND P0, PT, R51, 0x2, PT ;  /* 0x000000023300780c */ /* 0x000fc80003f05270 */
[----:B------:R-:W-:Y:S02]  /*6c00*/  FSEL R36, R27, R25, !P0 ;  /* 0x000000191b247208 */ /* 0x000fe40004000000 */
        /* <DEDUP_REMOVED lines=10> */
[----:B------:R-:W-:Y:S02]  /*6cb0*/  FSEL R36, R31, R36, !P0 ;  /* 0x000000241f247208 */ /* 0x000fe40004000000 */
[C---:B-1----:R-:W-:Y:S02]  /*6cc0*/  ISETP.NE.AND P0, PT, R24.reuse, RZ, PT ;  /* 0x000000ff1800720c */ /* 0x042fe40003f05270 */
[----:B------:R-:W-:Y:S02]  /*6cd0*/  LOP3.LUT R29, R24, R30, R33, 0xfe, !PT ;  /* 0x0000001e181d7212 */ /* 0x000fe400078efe21 */
[----:B------:R-:W1:Y:S02]  /*6ce0*/  SHFL.UP PT, R33, R35, 0x1, RZ ;  /* 0x0420000023217989 */ /* 0x000e6400000e00ff */
[----:B------:R-:W-:-:S07]  /*6cf0*/  LOP3.LUT R24, R26, R29, RZ, 0xfc, !PT ;  /* 0x0000001d1a187212 */ /* 0x000fce00078efcff */
[----:B------:R-:W-:Y:S01]  /*6d00*/  @!P0 FADD R25, R31, R25 ;  /* 0x000000191f198221 */ /* 0x000fe20000000000 */
[----:B------:R-:W-:Y:S01]  /*6d10*/  PLOP3.LUT P0, PT, PT, PT, PT, 0x80, 0x8 ;  /* 0x000000000008781c */ /* 0x000fe20003f0f070 */
[----:B------:R-:W2:Y:S01]  /*6d20*/  LDS.64 R30, [UR4+0x30] ;  /* 0x00003004ff1e7984 */ /* 0x000ea20008000a00 */
[----:B------:R-:W-:Y:S02]  /*6d30*/  @P1 PLOP3.LUT P0, PT, P6, PT, PT, 0x80, 0x8 ;  /* 0x000000000008181c */ /* 0x000fe4000370f070 */
[----:B------:R-:W-:Y:S02]  /*6d40*/  ISETP.NE.AND P6, PT, R26, RZ, PT ;  /* 0x000000ff1a00720c */ /* 0x000fe40003fc5270 */
[----:B------:R-:W-:-:S11]  /*6d50*/  ISETP.NE.AND P1, PT, R34, RZ, PT ;  /* 0x000000ff2200720c */ /* 0x000fd60003f25270 */
[----:B------:R-:W-:Y:S01]  /*6d60*/  @!P6 FADD R27, R27, R25 ;  /* 0x000000191b1be221 */ /* 0x000fe20000000000 */
[----:B------:R-:W-:-:S04]  /*6d70*/  ISETP.NE.AND P6, PT, R51, 0x5, PT ;  /* 0x000000053300780c */ /* 0x000fc80003fc5270 */
[----:B------:R-:W-:Y:S02]  /*6d80*/  FSEL R36, R25, R36, !P6 ;  /* 0x0000002419247208 */ /* 0x000fe40007000000 */
[----:B------:R-:W-:Y:S02]  /*6d90*/  SEL R37, R29, R37, !P6 ;  /* 0x000000251d257207 */ /* 0x000fe40007000000 */
        /* <DEDUP_REMOVED lines=32> */
.L_x_321:
        /* <DEDUP_REMOVED lines=29> */
.L_x_366:
        /* <DEDUP_REMOVED lines=61> */
.L_x_380:
[----:B------:R-:W-:Y:S05]  /*7540*/  @!P0 BRA `(.L_x_323) ;  /* 0x00000004007c8947 */ /* 0x000fea0003800000 */
[----:B------:R-:W-:Y:S02]  /*7550*/  IMAD.MOV.U32 R37, RZ, RZ, R41 ;  /* 0x000000ffff257224 */ /* 0x000fe400078e0029 */
[----:B------:R-:W-:-:S07]  /*7560*/  IMAD.MOV.U32 R40, RZ, RZ, 0x3a0 ;  /* 0x000003a0ff287424 */ /* 0x000fce00078e00ff */
.L_x_327:
[----:B------:R-:W-:Y:S01]  /*7570*/  SHF.R.U32.HI R40, RZ, 0x1, R40 ;  /* 0x00000001ff287819 */ /* 0x000fe20000011628 */
[----:B------:R-:W-:Y:S02]  /*7580*/  IMAD.MOV.U32 R41, RZ, RZ, R42 ;  /* 0x000000ffff297224 */ /* 0x000fe400078e002a */
[----:B------:R-:W-:-:S04]  /*7590*/  IMAD.WIDE R42, R37, 0x10, R38 ;  /* 0x00000010252a7825 */ /* 0x000fc800078e0226 */
[----:B------:R-:W-:-:S07]  /*75a0*/  IMAD.MOV.U32 R46, RZ, RZ, R40 ;  /* 0x000000ffff2e7224 */ /* 0x000fce00078e0028 */
.L_x_325:
        /* <DEDUP_REMOVED lines=29> */
.L_x_383:
        /* <DEDUP_REMOVED lines=59> */
.L_x_397:
[----:B------:R-:W-:Y:S05]  /*7b30*/  @P0 BRA `(.L_x_327) ;  /* 0xfffffff8008c0947 */ /* 0x000fea000383ffff */
.L_x_323:
        /* <DEDUP_REMOVED lines=17> */
.L_x_329:
[----:B------:R-:W-:Y:S05]  /*7c50*/  BSYNC.RECONVERGENT B0 ;  /* 0x0000000000007941 */ /* 0x000fea0003800200 */
.L_x_328:
        /* <DEDUP_REMOVED lines=8> */
.L_x_319:
        /* <DEDUP_REMOVED lines=67> */
.L_x_318:
[----:B------:R-:W0:Y:S01]  /*8110*/  S2R R0, SR_LANEID ;  /* 0x0000000000007919 */ /* 0x000e220000000000 */
[----:B------:R-:W-:Y:S01]  /*8120*/  BAR.SYNC.DEFER_BLOCKING 0x0 ;  /* 0x0000000000007b1d */ /* 0x000fe20000010000 */
[----:B------:R-:W-:-:S05]  /*8130*/  ISETP.NE.AND P0, PT, R3, RZ, PT ;  /* 0x000000ff0300720c */ /* 0x000fca0003f05270 */
[----:B------:R-:W1:Y:S01]  /*8140*/  LDCU.64 UR6, c[0x0][0x398] ;  /* 0x00007300ff0677ac */ /* 0x000e620008000a00 */
[----:B------:R-:W2:Y:S01]  /*8150*/  S2R R22, SR_TID.X ;  /* 0x0000000000167919 */ /* 0x000ea20000002100 */
[----:B------:R-:W3:Y:S01]  /*8160*/  S2R R20, SR_TID.X ;  /* 0x0000000000147919 */ /* 0x000ee20000002100 */
[----:B------:R-:W4:Y:S01]  /*8170*/  S2R R3, SR_CTAID.X ;  /* 0x0000000000037919 */ /* 0x000f220000002500 */
[----:B0-----:R-:W-:-:S05]  /*8180*/  IMAD R0, R0, 0x4c, R49 ;  /* 0x0000004c00007824 */ /* 0x001fca00078e0231 */
[----:B------:R0:W-:Y:S04]  /*8190*/  STS.128 [R0], R4 ;  /* 0x0000000400007388 */ /* 0x0001e80000000c00 */
[----:B------:R-:W-:Y:S01]  /*81a0*/  STS.128 [R0+0x10], R8 ;  /* 0x0000100800007388 */ /* 0x000fe20000000c00 */
[----:B--2---:R-:W-:-:S03]  /*81b0*/  LOP3.LUT R51, R22, 0x3e0, RZ, 0xc0, !PT ;  /* 0x000003e016337812 */ /* 0x004fc600078ec0ff */
[----:B------:R-:W-:Y:S04]  /*81c0*/  STS.128 [R0+0x20], R12 ;  /* 0x0000200c00007388 */ /* 0x000fe80000000c00 */
[----:B------:R-:W-:Y:S04]  /*81d0*/  STS.128 [R0+0x30], R16 ;  /* 0x0000301000007388 */ /* 0x000fe80000000c00 */
[----:B------:R-:W-:Y:S01]  /*81e0*/  STS.128 [R0+0x40], R24 ;  /* 0x0000401800007388 */ /* 0x000fe20000000c00 */
[----:B------:R-:W-:-:S03]  /*81f0*/  NOP ;  /* 0x0000000000007918 */ /* 0x000fc60000000000 */
[----:B------:R-:W-:Y:S01]  /*8200*/  LDS R21, [R49] ;  /* 0x0000000031157984 */ /* 0x000fe20000000800 */
[----:B0-----:R-:W-:Y:S02]  /*8210*/  LOP3.LUT R4, R22, 0x1f, RZ, 0xc0, !PT ;  /* 0x0000001f16047812 */ /* 0x001fe400078ec0ff */
[----:B---3--:R-:W-:Y:S01]  /*8220*/  LOP3.LUT R6, R20, 0x3e0, RZ, 0xc0, !PT ;  /* 0x000003e014067812 */ /* 0x008fe200078ec0ff */
[----:B------:R-:W-:Y:S02]  /*8230*/  LDS R23, [R49+0x80] ;  /* 0x0000800031177984 */ /* 0x000fe40000000800 */
[----:B------:R-:W-:Y:S02]  /*8240*/  IMAD R55, R51, 0x14, R4 ;  /* 0x0000001433377824 */ /* 0x000fe400078e0204 */
[----:B------:R-:W-:Y:S01]  /*8250*/  LDS R5, [R49+0x100] ;  /* 0x0001000031057984 */ /* 0x000fe20000000800 */
[----:B----4-:R-:W-:Y:S02]  /*8260*/  IMAD R4, R3, 0x1180, RZ ;  /* 0x0000118003047824 */ /* 0x010fe400078e02ff */
[C---:B------:R-:W-:Y:S01]  /*8270*/  VIADD R51, R55.reuse, 0x60 ;  /* 0x0000006037337836 */ /* 0x040fe20000000000 */
[----:B------:R-:W-:Y:S01]  /*8280*/  LDS R7, [R49+0x180] ;  /* 0x0001800031077984 */ /* 0x000fe20000000800 */
[----:B------:R-:W-:-:S03]  /*8290*/  VIADD R57, R55, 0x80 ;  /* 0x0000008037397836 */ /* 0x000fc60000000000 */
        /* <DEDUP_REMOVED lines=18> */
[----:B0-----:R-:W-:-:S02]  /*83c0*/  LOP3.LUT R49, R20, 0x1f, RZ, 0xc0, !PT ;  /* 0x0000001f14317812 */ /* 0x001fc400078ec0ff */
[----:B------:R-:W-:-:S03]  /*83d0*/  IADD3 R3, P0, PT, R4, R55, RZ ;  /* 0x0000003704037210 */ /* 0x000fc60007f1e0ff */
[----:B------:R-:W-:Y:S02]  /*83e0*/  IMAD R6, R6, 0x14, R49 ;  /* 0x0000001406067824 */ /* 0x000fe400078e0231 */
[----:B------:R-:W-:Y:S02]  /*83f0*/  VIADD R49, R55, 0x20 ;  /* 0x0000002037317836 */ /* 0x000fe40000000000 */
[----:B------:R-:W-:Y:S01]  /*8400*/  IMAD.X R4, RZ, RZ, RZ, P0 ;  /* 0x000000ffff047224 */ /* 0x000fe200000e06ff */
[----:B-1----:R-:W-:Y:S01]  /*8410*/  LEA R2, P0, R3, UR6, 0x2 ;  /* 0x0000000603027c11 */ /* 0x002fe2000f8010ff */
[----:B------:R-:W-:-:S03]  /*8420*/  VIADD R53, R6, 0xc0 ;  /* 0x000000c006357836 */ /* 0x000fc60000000000 */
[----:B------:R-:W-:Y:S01]  /*8430*/  LEA.HI.X R3, R3, UR7, R4, 0x2, P0 ;  /* 0x0000000703037c11 */ /* 0x000fe200080f1404 */
[----:B------:R-:W0:Y:S02]  /*8440*/  LDS R0, [UR4+0x4600] ;  /* 0x00460004ff007984 */ /* 0x000e240008000800 */
[-C--:B0-----:R-:W-:Y:S02]  /*8450*/  ISETP.GE.AND P5, PT, R55, R0.reuse, PT ;  /* 0x000000003700720c */ /* 0x081fe40003fa6270 */
[-C--:B------:R-:W-:Y:S01]  /*8460*/  ISETP.GE.AND P4, PT, R49, R0.reuse, PT ;  /* 0x000000003100720c */ /* 0x080fe20003f86270 */
[C---:B------:R-:W-:Y:S01]  /*8470*/  VIADD R49, R6.reuse, 0x40 ;  /* 0x0000004006317836 */ /* 0x040fe20000000000 */
[-C--:B------:R-:W-:Y:S01]  /*8480*/  ISETP.GE.AND P3, PT, R51, R0.reuse, PT ;  /* 0x000000003300720c */ /* 0x080fe20003f66270 */
[C---:B------:R-:W-:Y:S01]  /*8490*/  VIADD R51, R6.reuse, 0xa0 ;  /* 0x000000a006337836 */ /* 0x040fe20000000000 */
[-C--:B------:R-:W-:Y:S02]  /*84a0*/  ISETP.GE.AND P2, PT, R57, R0.reuse, PT ;  /* 0x000000003900720c */ /* 0x080fe40003f46270 */
[-C--:B------:R-:W-:Y:S01]  /*84b0*/  ISETP.GE.AND P1, PT, R49, R0.reuse, PT ;  /* 0x000000003100720c */ /* 0x080fe20003f26270 */
[----:B------:R-:W-:Y:S01]  /*84c0*/  VIADD R49, R55, 0xe0 ;  /* 0x000000e037317836 */ /* 0x000fe20000000000 */
[-C--:B------:R-:W-:Y:S01]  /*84d0*/  ISETP.GE.AND P0, PT, R51, R0.reuse, PT ;  /* 0x000000003300720c */ /* 0x080fe20003f06270 */
[----:B------:R-:W-:Y:S01]  /*84e0*/  VIADD R51, R55, 0x100 ;  /* 0x0000010037337836 */ /* 0x000fe20000000000 */
[-C--:B------:R-:W-:Y:S01]  /*84f0*/  ISETP.GE.AND P6, PT, R53, R0.reuse, PT ;  /* 0x000000003500720c */ /* 0x080fe20003fc6270 */
        /* <DEDUP_REMOVED lines=8> */
[----:B------:R-:W-:Y:S02]  /*8580*/  VIADD R49, R6, 0x160 ;  /* 0x0000016006317836 */ /* 0x000fe40000000000 */
[----:B0-----:R-:W-:Y:S01]  /*8590*/  VIADD R21, R55, 0x180 ;  /* 0x0000018037157836 */ /* 0x001fe20000000000 */
[----:B------:R-:W-:Y:S01]  /*85a0*/  @!P2 STG.E desc[UR8][R2.64+0x200], R9 ;  /* 0x000200090200a986 */ /* 0x000fe2000c101908 */
[----:B------:R-:W-:Y:S01]  /*85b0*/  ISETP.GE.AND P2, PT, R51, R0, PT ;  /* 0x000000003300720c */ /* 0x000fe20003f46270 */
[----:B-1----:R-:W-:-:S02]  /*85c0*/  VIADD R23, R55, 0x1a0 ;  /* 0x000001a037177836 */ /* 0x002fc40000000000 */
[----:B------:R0:W-:Y:S01]  /*85d0*/  @!P1 STG.E desc[UR8][R2.64+0x100], R5 ;  /* 0x0001000502009986 */ /* 0x0001e2000c101908 */
[-C--:B------:R-:W-:Y:S01]  /*85e0*/  ISETP.GE.AND P1, PT, R49, R0.reuse, PT ;  /* 0x000000003100720c */ /* 0x080fe20003f26270 */
[----:B--2---:R-:W-:Y:S02]  /*85f0*/  VIADD R7, R55, 0x1c0 ;  /* 0x000001c037077836 */ /* 0x004fe40000000000 */
[----:B------:R1:W-:Y:S01]  /*8600*/  @!P0 STG.E desc[UR8][R2.64+0x280], R11 ;  /* 0x0002800b02008986 */ /* 0x0003e2000c101908 */
[-C--:B------:R-:W-:Y:S01]  /*8610*/  ISETP.GE.AND P0, PT, R21, R0.reuse, PT ;  /* 0x000000001500720c */ /* 0x080fe20003f06270 */
[----:B------:R-:W-:Y:S02]  /*8620*/  VIADD R55, R55, 0x1e0 ;  /* 0x000001e037377836 */ /* 0x000fe40000000000 */
[----:B------:R1:W-:Y:S01]  /*8630*/  @!P5 STG.E desc[UR8][R2.64+0x380], R15 ;  /* 0x0003800f0200d986 */ /* 0x0003e2000c101908 */
[----:B------:R-:W-:Y:S01]  /*8640*/  ISETP.GE.AND P5, PT, R7, R0, PT ;  /* 0x000000000700720c */ /* 0x000fe20003fa6270 */
[----:B------:R-:W-:-:S02]  /*8650*/  VIADD R7, R6, 0x240 ;  /* 0x0000024006077836 */ /* 0x000fc40000000000 */
[----:B0-----:R-:W-:Y:S01]  /*8660*/  VIADD R5, R6, 0x220 ;  /* 0x0000022006057836 */ /* 0x001fe20000000000 */
        /* <DEDUP_REMOVED lines=21> */
.L_x_305:
[----:B------:R-:W-:Y:S01]  /*87c0*/  BSSY B1, `(.L_x_330) ;  /* 0x0000006000017945 */ /* 0x000fe20003800000 */
[----:B------:R-:W-:Y:S01]  /*87d0*/  PLOP3.LUT P0, PT, P0, PT, PT, 0x8, 0x80 ;  /* 0x000000000080781c */ /* 0x000fe2000070e170 */
[----:B------:R-:W-:-:S12]  /*87e0*/  IMAD.MOV.U32 R61, RZ, RZ, -0x1 ;  /* 0xffffffffff3d7424 */ /* 0x000fd800078e00ff */
[----:B------:R-:W-:Y:S05]  /*87f0*/  WARPSYNC.COLLECTIVE R61, `(.L_x_331) ;  /* 0x000000003d087348 */ /* 0x000fea0003c00000 */
[----:B------:R-:W-:Y:S01]  /*8800*/  VOTE.ANY P0, P0 ;  /* 0x0000000000ff7806 */ /* 0x000fe20000000100 */
[----:B------:R-:W-:-:S12]  /*8810*/  ENDCOLLECTIVE ;  /* 0x000000000000791b */ /* 0x000fd80003800000 */
.L_x_331:
[----:B------:R-:W-:Y:S05]  /*8820*/  BSYNC B1 ;  /* 0x0000000000017941 */ /* 0x000fea0003800000 */
.L_x_330:
[----:B------:R-:W-:Y:S05]  /*8830*/  BRA `(.L_x_332) ;  /* 0xffffff9c00bc7947 */ /* 0x000fea000383ffff */
.L_x_307:
        /* <DEDUP_REMOVED lines=10> */
.L_x_334:
[----:B------:R-:W-:Y:S05]  /*88e0*/  BSYNC B1 ;  /* 0x0000000000017941 */ /* 0x000fea0003800000 */
.L_x_333:
        /* <DEDUP_REMOVED lines=12> */
.L_x_335:
[----:B------:R-:W-:Y:S02]  /*89b0*/  IMAD.MOV.U32 R54, RZ, RZ, R45 ;  /* 0x000000ffff367224 */ /* 0x000fe400078e002d */
[----:B------:R-:W-:-:S07]  /*89c0*/  IMAD.MOV.U32 R52, RZ, RZ, R65 ;  /* 0x000000ffff347224 */ /* 0x000fce00078e0041 */
[----:B------:R-:W-:Y:S05]  /*89d0*/  WARPSYNC.COLLECTIVE R61, `(.L_x_336) ;  /* 0x000000003d087348 */ /* 0x000fea0003c00000 */
[----:B------:R0:W1:Y:S02]  /*89e0*/  SHFL.DOWN P0, R65, R54, R55, R66 ;  /* 0x0800003736417389 */ /* 0x0000640000000042 */
[----:B01----:R-:W-:Y:S05]  /*89f0*/  ENDCOLLECTIVE ;  /* 0x000000000000791b */ /* 0x003fea0003800000 */
.L_x_336:
        /* <DEDUP_REMOVED lines=13> */
.L_x_337:
[----:B------:R-:W-:Y:S01]  /*8ad0*/  IMAD.MOV.U32 R54, RZ, RZ, R62 ;  /* 0x000000ffff367224 */ /* 0x000fe200078e003e */
[----:B------:R-:W-:-:S07]  /*8ae0*/  SEL R44, R65, RZ, !P4 ;  /* 0x000000ff412c7207 */ /* 0x000fce0006000000 */
[----:B------:R-:W-:Y:S05]  /*8af0*/  WARPSYNC.COLLECTIVE R61, `(.L_x_338) ;  /* 0x000000003d087348 */ /* 0x000fea0003c00000 */
[----:B------:R0:W1:Y:S02]  /*8b00*/  SHFL.DOWN P0, R65, R54, R55, R66 ;  /* 0x0800003736417389 */ /* 0x0000640000000042 */
[----:B01----:R-:W-:Y:S05]  /*8b10*/  ENDCOLLECTIVE ;  /* 0x000000000000791b */ /* 0x003fea0003800000 */
.L_x_338:
[----:B------:R-:W-:-:S05]  /*8b20*/  LOP3.LUT P2, R45, R53, RZ, R44, 0xfa, !PT ;  /* 0x000000ff352d7212 */ /* 0x000fca000784fa2c */
[----:B------:R-:W-:Y:S02]  /*8b30*/  IMAD.MOV.U32 R54, RZ, RZ, R45 ;  /* 0x000000ffff367224 */ /* 0x000fe400078e002d */
[----:B------:R-:W-:Y:S02]  /*8b40*/  IMAD.MOV.U32 R55, RZ, RZ, 0x4 ;  /* 0x00000004ff377424 */ /* 0x000fe400078e00ff */
[----:B------:R-:W-:-:S07]  /*8b50*/  IMAD.MOV.U32 R67, RZ, RZ, R65 ;  /* 0x000000ffff437224 */ /* 0x000fce00078e0041 */
[----:B------:R-:W-:Y:S05]  /*8b60*/  WARPSYNC.COLLECTIVE R61, `(.L_x_339) ;  /* 0x000000003d087348 */ /* 0x000fea0003c00000 */
[----:B------:R0:W1:Y:S02]  /*8b70*/  SHFL.DOWN P0, R65, R54, R55, R66 ;  /* 0x0800003736417389 */ /* 0x0000640000000042 */
[----:B01----:R-:W-:Y:S05]  /*8b80*/  ENDCOLLECTIVE ;  /* 0x000000000000791b */ /* 0x003fea0003800000 */
.L_x_339:
        /* <DEDUP_REMOVED lines=8> */
.L_x_340:
        /* <DEDUP_REMOVED lines=8> */
.L_x_341:
        /* <DEDUP_REMOVED lines=9> */
.L_x_342:
[----:B------:R-:W-:-:S05]  /*8d20*/  LOP3.LUT P2, R67, R53, RZ, R44, 0xfa, !PT ;  /* 0x000000ff35437212 */ /* 0x000fca000784fa2c */
[----:B------:R-:W-:Y:S02]  /*8d30*/  IMAD.MOV.U32 R54, RZ, RZ, R67 ;  /* 0x000000ffff367224 */ /* 0x000fe400078e0043 */
[----:B------:R-:W-:Y:S02]  /*8d40*/  IMAD.MOV.U32 R55, RZ, RZ, 0x10 ;  /* 0x00000010ff377424 */ /* 0x000fe400078e00ff */
[----:B------:R-:W-:-:S07]  /*8d50*/  IMAD.MOV.U32 R69, RZ, RZ, R65 ;  /* 0x000000ffff457224 */ /* 0x000fce00078e0041 */
[----:B------:R-:W-:Y:S05]  /*8d60*/  WARPSYNC.COLLECTIVE R61, `(.L_x_343) ;  /* 0x000000003d087348 */ /* 0x000fea0003c00000 */
[----:B------:R0:W1:Y:S02]  /*8d70*/  SHFL.DOWN P0, R65, R54, R55, R66 ;  /* 0x0800003736417389 */ /* 0x0000640000000042 */
[----:B01----:R-:W-:Y:S05]  /*8d80*/  ENDCOLLECTIVE ;  /* 0x000000000000791b */ /* 0x003fea0003800000 */
.L_x_343:
[----:B------:R-:W-:-:S05]  /*8d90*/  FADD R69, R62, R69 ;  /* 0x000000453e457221 */ /* 0x000fca0000000000 */
[----:B------:R-:W-:-:S05]  /*8da0*/  @!P4 FSEL R62, R69, R62, !P3 ;  /* 0x0000003e453ec208 */ /* 0x000fca0005800000 */
[----:B------:R-:W-:Y:S02]  /*8db0*/  IMAD.MOV.U32 R54, RZ, RZ, R62 ;  /* 0x000000ffff367224 */ /* 0x000fe400078e003e */
[----:B------:R-:W-:-:S07]  /*8dc0*/  IMAD.MOV.U32 R52, RZ, RZ, R65 ;  /* 0x000000ffff347224 */ /* 0x000fce00078e0041 */
[----:B------:R-:W-:Y:S05]  /*8dd0*/  WARPSYNC.COLLECTIVE R61, `(.L_x_344) ;  /* 0x000000003d087348 */ /* 0x000fea0003c00000 */
[----:B------:R0:W1:Y:S02]  /*8de0*/  SHFL.DOWN P0, R65, R54, R55, R66 ;  /* 0x0800003736417389 */ /* 0x0000640000000042 */
[----:B01----:R-:W-:Y:S05]  /*8df0*/  ENDCOLLECTIVE ;  /* 0x000000000000791b */ /* 0x003fea0003800000 */
.L_x_344:
        /* <DEDUP_REMOVED lines=12> */
.L_x_345:
[----:B------:R-:W-:Y:S01]  /*8ec0*/  IMAD.X R60, RZ, RZ, R45, P2 ;  /* 0x000000ffff3c7224 */ /* 0x000fe200010e062d */
[----:B------:R-:W-:Y:S06]  /*8ed0*/  BRA `(.L_x_346) ;  /* 0xffffff9c00087947 */ /* 0x000fec000383ffff */
.L_x_309:
[----:B------:R-:W-:Y:S01]  /*8ee0*/  BSSY B1, `(.L_x_347) ;  /* 0x0000006000017945 */ /* 0x000fe20003800000 */
[----:B------:R-:W-:Y:S01]  /*8ef0*/  PLOP3.LUT P0, PT, P0, PT, PT, 0x8, 0x80 ;  /* 0x000000000080781c */ /* 0x000fe2000070e170 */
[----:B------:R-:W-:-:S12]  /*8f00*/  IMAD.MOV.U32 R61, RZ, RZ, -0x1 ;  /* 0xffffffffff3d7424 */ /* 0x000fd800078e00ff */
[----:B------:R-:W-:Y:S05]  /*8f10*/  WARPSYNC.COLLECTIVE R61, `(.L_x_348) ;  /* 0x000000003d087348 */ /* 0x000fea0003c00000 */
[----:B------:R-:W-:Y:S01]  /*8f20*/  VOTE.ANY P0, P0 ;  /* 0x0000000000ff7806 */ /* 0x000fe20000000100 */
[----:B------:R-:W-:-:S12]  /*8f30*/  ENDCOLLECTIVE ;  /* 0x000000000000791b */ /* 0x000fd80003800000 */
.L_x_348:
[----:B------:R-:W-:Y:S05]  /*8f40*/  BSYNC B1 ;  /* 0x0000000000017941 */ /* 0x000fea0003800000 */
.L_x_347:
[----:B------:R-:W-:Y:S05]  /*8f50*/  BRA `(.L_x_349) ;  /* 0xffffff9c007c7947 */ /* 0x000fea000383ffff */
.L_x_311:
[----:B------:R-:W-:Y:S01]  /*8f60*/  BSSY B1, `(.L_x_350) ;  /* 0x0000006000017945 */ /* 0x000fe20003800000 */
[----:B------:R-:W-:Y:S01]  /*8f70*/  PLOP3.LUT P0, PT, P0, PT, PT, 0x8, 0x80 ;  /* 0x000000000080781c */ /* 0x000fe2000070e170 */
[----:B------:R-:W-:-:S12]  /*8f80*/  IMAD.MOV.U32 R61, RZ, RZ, -0x1 ;  /* 0xffffffffff3d7424 */ /* 0x000fd800078e00ff */
[----:B------:R-:W-:Y:S05]  /*8f90*/  WARPSYNC.COLLECTIVE R61, `(.L_x_351) ;  /* 0x000000003d087348 */ /* 0x000fea0003c00000 */
[----:B------:R-:W-:Y:S01]  /*8fa0*/  VOTE.ANY R61, PT, P0 ;  /* 0x00000000003d7806 */ /* 0x000fe200000e0100 */
[----:B------:R-:W-:Y:S06]  /*8fb0*/  ENDCOLLECTIVE ;  /* 0x000000000000791b */ /* 0x000fec0003800000 */
.L_x_351:
[----:B------:R-:W-:Y:S05]  /*8fc0*/  BSYNC B1 ;  /* 0x0000000000017941 */ /* 0x000fea0003800000 */
.L_x_350:
        /* <DEDUP_REMOVED lines=12> */
.L_x_352:
[----:B------:R-:W-:Y:S02]  /*9090*/  IMAD.MOV.U32 R54, RZ, RZ, R45 ;  /* 0x000000ffff367224 */ /* 0x000fe400078e002d */
[----:B------:R-:W-:-:S07]  /*90a0*/  IMAD.MOV.U32 R67, RZ, RZ, R65 ;  /* 0x000000ffff437224 */ /* 0x000fce00078e0041 */
[----:B------:R-:W-:Y:S05]  /*90b0*/  WARPSYNC.COLLECTIVE R61, `(.L_x_353) ;  /* 0x000000003d087348 */ /* 0x000fea0003c00000 */
[----:B------:R0:W1:Y:S02]  /*90c0*/  SHFL.DOWN P0, R65, R54, R55, R66 ;  /* 0x0800003736417389 */ /* 0x0000640000000042 */
[----:B01----:R-:W-:Y:S05]  /*90d0*/  ENDCOLLECTIVE ;  /* 0x000000000000791b */ /* 0x003fea0003800000 */
.L_x_353:
        /* <DEDUP_REMOVED lines=13> */
.L_x_354:
[----:B------:R-:W-:Y:S01]  /*91b0*/  IMAD.MOV.U32 R54, RZ, RZ, R67 ;  /* 0x000000ffff367224 */ /* 0x000fe200078e0043 */
[----:B------:R-:W-:-:S07]  /*91c0*/  SEL R44, R65, RZ, !P3 ;  /* 0x000000ff412c7207 */ /* 0x000fce0005800000 */
[----:B------:R-:W-:Y:S05]  /*91d0*/  WARPSYNC.COLLECTIVE R61, `(.L_x_355) ;  /* 0x000000003d087348 */ /* 0x000fea0003c00000 */
[----:B------:R0:W1:Y:S02]  /*91e0*/  SHFL.DOWN P0, R65, R54, R55, R66 ;  /* 0x0800003736417389 */ /* 0x0000640000000042 */
[----:B01----:R-:W-:Y:S05]  /*91f0*/  ENDCOLLECTIVE ;  /* 0x000000000000791b */ /* 0x003fea0003800000 */
.L_x_355:
        /* <DEDUP_REMOVED lines=11> */
.L_x_356:
[----:B------:R-:W-:Y:S01]  /*92b0*/  IMAD.MOV.U32 R54, RZ, RZ, R67 ;  /* 0x000000ffff367224 */ /* 0x000fe200078e0043 */
[----:B------:R-:W-:-:S07]  /*92c0*/  SEL R44, R65, RZ, !P1 ;  /* 0x000000ff412c7207 */ /* 0x000fce0004800000 */
[----:B------:R-:W-:Y:S05]  /*92d0*/  WARPSYNC.COLLECTIVE R61, `(.L_x_357) ;  /* 0x000000003d087348 */ /* 0x000fea0003c00000 */
[----:B------:R0:W1:Y:S02]  /*92e0*/  SHFL.DOWN P0, R65, R54, R55, R66 ;  /* 0x0800003736417389 */ /* 0x0000640000000042 */
[----:B01----:R-:W-:Y:S05]  /*92f0*/  ENDCOLLECTIVE ;  /* 0x000000000000791b */ /* 0x003fea0003800000 */
.L_x_357:
        /* <DEDUP_REMOVED lines=8> */
.L_x_358:
        /* <DEDUP_REMOVED lines=8> */
.L_x_359:
        /* <DEDUP_REMOVED lines=8> */
.L_x_360:
[----:B------:R-:W-:-:S05]  /*9480*/  FADD R44, R67, R44 ;  /* 0x0000002c432c7221 */ /* 0x000fca0000000000 */
[----:B------:R-:W-:-:S05]  /*9490*/  @!P2 FSEL R67, R44, R67, !P3 ;  /* 0x000000432c43a208 */ /* 0x000fca0005800000 */
[----:B------:R-:W-:Y:S02]  /*94a0*/  IMAD.MOV.U32 R54, RZ, RZ, R67 ;  /* 0x000000ffff367224 */ /* 0x000fe400078e0043 */
[----:B------:R-:W-:-:S07]  /*94b0*/  IMAD.MOV.U32 R44, RZ, RZ, R65 ;  /* 0x000000ffff2c7224 */ /* 0x000fce00078e0041 */
[----:B------:R-:W-:Y:S05]  /*94c0*/  WARPSYNC.COLLECTIVE R61, `(.L_x_361) ;  /* 0x000000003d087348 */ /* 0x000fea0003c00000 */
[----:B------:R0:W1:Y:S02]  /*94d0*/  SHFL.DOWN P0, R65, R54, R55, R66 ;  /* 0x0800003736417389 */ /* 0x0000640000000042 */
[----:B01----:R-:W-:Y:S05]  /*94e0*/  ENDCOLLECTIVE ;  /* 0x000000000000791b */ /* 0x003fea0003800000 */
.L_x_361:
        /* <DEDUP_REMOVED lines=13> */
.L_x_362:
[----:B------:R-:W-:Y:S05]  /*95c0*/  BRA `(.L_x_363) ;  /* 0xffffff9800cc7947 */ /* 0x000fea000383ffff */
.L_x_320:
[----:B------:R-:W-:Y:S01]  /*95d0*/  BSSY B0, `(.L_x_364) ;  /* 0x0000006000007945 */ /* 0x000fe20003800000 */
[----:B------:R-:W-:Y:S01]  /*95e0*/  PLOP3.LUT P0, PT, P0, PT, PT, 0x8, 0x80 ;  /* 0x000000000080781c */ /* 0x000fe2000070e170 */
[----:B------:R-:W-:-:S12]  /*95f0*/  IMAD.MOV.U32 R61, RZ, RZ, -0x1 ;  /* 0xffffffffff3d7424 */ /* 0x000fd800078e00ff */
[----:B------:R-:W-:Y:S05]  /*9600*/  WARPSYNC.COLLECTIVE R61, `(.L_x_365) ;  /* 0x000000003d087348 */ /* 0x000fea0003c00000 */
[----:B------:R-:W-:Y:S01]  /*9610*/  VOTE.ANY P0, P0 ;  /* 0x0000000000ff7806 */ /* 0x000fe20000000100 */
[----:B------:R-:W-:-:S12]  /*9620*/  ENDCOLLECTIVE ;  /* 0x000000000000791b */ /* 0x000fd80003800000 */
.L_x_365:
[----:B------:R-:W-:Y:S05]  /*9630*/  BSYNC B0 ;  /* 0x0000000000007941 */ /* 0x000fea0003800000 */
.L_x_364:
[----:B------:R-:W-:Y:S05]  /*9640*/  BRA `(.L_x_366) ;  /* 0xffffffd800c87947 */ /* 0x000fea000383ffff */
.L_x_322:
[----:B------:R-:W-:Y:S01]  /*9650*/  BSSY B0, `(.L_x_367) ;  /* 0x0000006000007945 */ /* 0x000fe20003800000 */
[----:B------:R-:W-:Y:S01]  /*9660*/  PLOP3.LUT P0, PT, P0, PT, PT, 0x8, 0x80 ;  /* 0x000000000080781c */ /* 0x000fe2000070e170 */
[----:B------:R-:W-:-:S12]  /*9670*/  IMAD.MOV.U32 R61, RZ, RZ, -0x1 ;  /* 0xffffffffff3d7424 */ /* 0x000fd800078e00ff */
[----:B------:R-:W-:Y:S05]  /*9680*/  WARPSYNC.COLLECTIVE R61, `(.L_x_368) ;  /* 0x000000003d087348 */ /* 0x000fea0003c00000 */
[----:B------:R-:W-:Y:S01]  /*9690*/  VOTE.ANY R61, PT, P0 ;  /* 0x00000000003d7806 */ /* 0x000fe200000e0100 */
[----:B------:R-:W-:Y:S06]  /*96a0*/  ENDCOLLECTIVE ;  /* 0x000000000000791b */ /* 0x000fec0003800000 */
.L_x_368:
[----:B------:R-:W-:Y:S05]  /*96b0*/  BSYNC B0 ;  /* 0x0000000000007941 */ /* 0x000fea0003800000 */
.L_x_367:
        /* <DEDUP_REMOVED lines=12> */
.L_x_369:
[----:B------:R-:W-:Y:S02]  /*9780*/  IMAD.MOV.U32 R54, RZ, RZ, R25 ;  /* 0x000000ffff367224 */ /* 0x000fe400078e0019 */
[----:B------:R-:W-:-:S07]  /*9790*/  IMAD.MOV.U32 R40, RZ, RZ, R65 ;  /* 0x000000ffff287224 */ /* 0x000fce00078e0041 */
[----:B------:R-:W-:Y:S05]  /*97a0*/  WARPSYNC.COLLECTIVE R61, `(.L_x_370) ;  /* 0x000000003d087348 */ /* 0x000fea0003c00000 */
[----:B------:R0:W1:Y:S02]  /*97b0*/  SHFL.DOWN P0, R65, R54, R55, R66 ;  /* 0x0800003736417389 */ /* 0x0000640000000042 */
[----:B01----:R-:W-:Y:S05]  /*97c0*/  ENDCOLLECTIVE ;  /* 0x000000000000791b */ /* 0x003fea0003800000 */
.L_x_370:
        /* <DEDUP_REMOVED lines=13> */
.L_x_371:
[----:B------:R-:W-:Y:S02]  /*98a0*/  IMAD.MOV.U32 R54, RZ, RZ, R37 ;  /* 0x000000ffff367224 */ /* 0x000fe400078e0025 */
[----:B------:R-:W-:-:S07]  /*98b0*/  IMAD.MOV.U32 R30, RZ, RZ, R65 ;  /* 0x000000ffff1e7224 */ /* 0x000fce00078e0041 */
[----:B------:R-:W-:Y:S05]  /*98c0*/  WARPSYNC.COLLECTIVE R61, `(.L_x_372) ;  /* 0x000000003d087348 */ /* 0x000fea0003c00000 */
[----:B------:R0:W1:Y:S02]  /*98d0*/  SHFL.DOWN P0, R65, R54, R55, R66 ;  /* 0x0800003736417389 */ /* 0x0000640000000042 */
[----:B01----:R-:W-:Y:S05]  /*98e0*/  ENDCOLLECTIVE ;  /* 0x000000000000791b */ /* 0x003fea0003800000 */
.L_x_372:
        /* <DEDUP_REMOVED lines=12> */
.L_x_373:
[----:B------:R-:W-:Y:S02]  /*99b0*/  IMAD.MOV.U32 R54, RZ, RZ, R37 ;  /* 0x000000ffff367224 */ /* 0x000fe400078e0025 */
[----:B------:R-:W-:-:S07]  /*99c0*/  IMAD.MOV.U32 R24, RZ, RZ, R65 ;  /* 0x000000ffff187224 */ /* 0x000fce00078e0041 */
[----:B------:R-:W-:Y:S05]  /*99d0*/  WARPSYNC.COLLECTIVE R61, `(.L_x_374) ;  /* 0x000000003d087348 */ /* 0x000fea0003c00000 */
[----:B------:R0:W1:Y:S02]  /*99e0*/  SHFL.DOWN P0, R65, R54, R55, R66 ;  /* 0x0800003736417389 */ /* 0x0000640000000042 */
[----:B01----:R-:W-:Y:S05]  /*99f0*/  ENDCOLLECTIVE ;  /* 0x000000000000791b */ /* 0x003fea0003800000 */
.L_x_374:
        /* <DEDUP_REMOVED lines=10> */
.L_x_375:
[----:B------:R-:W-:Y:S02]  /*9aa0*/  IMAD.MOV.U32 R54, RZ, RZ, R37 ;  /* 0x000000ffff367224 */ /* 0x000fe400078e0025 */
[----:B------:R-:W-:-:S07]  /*9ab0*/  IMAD.MOV.U32 R24, RZ, RZ, R65 ;  /* 0x000000ffff187224 */ /* 0x000fce00078e0041 */
[----:B------:R-:W-:Y:S05]  /*9ac0*/  WARPSYNC.COLLECTIVE R61, `(.L_x_376) ;  /* 0x000000003d087348 */ /* 0x000fea0003c00000 */
[----:B------:R0:W1:Y:S02]  /*9ad0*/  SHFL.DOWN P0, R65, R54, R55, R66 ;  /* 0x0800003736417389 */ /* 0x0000640000000042 */
[----:B01----:R-:W-:Y:S05]  /*9ae0*/  ENDCOLLECTIVE ;  /* 0x000000000000791b */ /* 0x003fea0003800000 */
.L_x_376:
        /* <DEDUP_REMOVED lines=14> */
.L_x_377:
[----:B------:R-:W-:Y:S02]  /*9bd0*/  IMAD.MOV.U32 R54, RZ, RZ, R37 ;  /* 0x000000ffff367224 */ /* 0x000fe400078e0025 */
[----:B------:R-:W-:-:S07]  /*9be0*/  IMAD.MOV.U32 R24, RZ, RZ, R65 ;  /* 0x000000ffff187224 */ /* 0x000fce00078e0041 */
[----:B------:R-:W-:Y:S05]  /*9bf0*/  WARPSYNC.COLLECTIVE R61, `(.L_x_378) ;  /* 0x000000003d087348 */ /* 0x000fea0003c00000 */
[----:B------:R0:W1:Y:S02]  /*9c00*/  SHFL.DOWN P0, R65, R54, R55, R66 ;  /* 0x0800003736417389 */ /* 0x0000640000000042 */
[----:B01----:R-:W-:Y:S05]  /*9c10*/  ENDCOLLECTIVE ;  /* 0x000000000000791b */ /* 0x003fea0003800000 */
.L_x_378:
        /* <DEDUP_REMOVED lines=11> */
.L_x_379:
[----:B------:R-:W-:Y:S05]  /*9cd0*/  BRA `(.L_x_380) ;  /* 0xffffffd800187947 */ /* 0x000fea000383ffff */
.L_x_324:
[----:B------:R-:W-:Y:S01]  /*9ce0*/  BSSY B0, `(.L_x_381) ;  /* 0x0000006000007945 */ /* 0x000fe20003800000 */
[----:B------:R-:W-:Y:S01]  /*9cf0*/  PLOP3.LUT P0, PT, P0, PT, PT, 0x8, 0x80 ;  /* 0x000000000080781c */ /* 0x000fe2000070e170 */
[----:B------:R-:W-:-:S12]  /*9d00*/  IMAD.MOV.U32 R61, RZ, RZ, -0x1 ;  /* 0xffffffffff3d7424 */ /* 0x000fd800078e00ff */
[----:B------:R-:W-:Y:S05]  /*9d10*/  WARPSYNC.COLLECTIVE R61, `(.L_x_382) ;  /* 0x000000003d087348 */ /* 0x000fea0003c00000 */
[----:B------:R-:W-:Y:S01]  /*9d20*/  VOTE.ANY P0, P0 ;  /* 0x0000000000ff7806 */ /* 0x000fe20000000100 */
[----:B------:R-:W-:-:S12]  /*9d30*/  ENDCOLLECTIVE ;  /* 0x000000000000791b */ /* 0x000fd80003800000 */
.L_x_382:
[----:B------:R-:W-:Y:S05]  /*9d40*/  BSYNC B0 ;  /* 0x0000000000007941 */ /* 0x000fea0003800000 */
.L_x_381:
[----:B------:R-:W-:Y:S05]  /*9d50*/  BRA `(.L_x_383) ;  /* 0xffffffd800887947 */ /* 0x000fea000383ffff */
.L_x_326:
[----:B------:R-:W-:Y:S01]  /*9d60*/  BSSY B0, `(.L_x_384) ;  /* 0x0000006000007945 */ /* 0x000fe20003800000 */
[----:B------:R-:W-:Y:S01]  /*9d70*/  PLOP3.LUT P0, PT, P0, PT, PT, 0x8, 0x80 ;  /* 0x000000000080781c */ /* 0x000fe2000070e170 */
[----:B------:R-:W-:-:S12]  /*9d80*/  IMAD.MOV.U32 R61, RZ, RZ, -0x1 ;  /* 0xffffffffff3d7424 */ /* 0x000fd800078e00ff */
[----:B------:R-:W-:Y:S05]  /*9d90*/  WARPSYNC.COLLECTIVE R61, `(.L_x_385) ;  /* 0x000000003d087348 */ /* 0x000fea0003c00000 */
[----:B------:R-:W-:Y:S01]  /*9da0*/  VOTE.ANY R61, PT, P0 ;  /* 0x00000000003d7806 */ /* 0x000fe200000e0100 */
[----:B------:R-:W-:Y:S06]  /*9db0*/  ENDCOLLECTIVE ;  /* 0x000000000000791b */ /* 0x000fec0003800000 */
.L_x_385:
[----:B------:R-:W-:Y:S05]  /*9dc0*/  BSYNC B0 ;  /* 0x0000000000007941 */ /* 0x000fea0003800000 */
.L_x_384:
        /* <DEDUP_REMOVED lines=11> */
.L_x_386:
[----:B------:R-:W-:Y:S02]  /*9e80*/  IMAD.MOV.U32 R54, RZ, RZ, R25 ;  /* 0x000000ffff367224 */ /* 0x000fe400078e0019 */
[----:B------:R-:W-:-:S07]  /*9e90*/  IMAD.MOV.U32 R46, RZ, RZ, R65 ;  /* 0x000000ffff2e7224 */ /* 0x000fce00078e0041 */
[----:B------:R-:W-:Y:S05]  /*9ea0*/  WARPSYNC.COLLECTIVE R61, `(.L_x_387) ;  /* 0x000000003d087348 */ /* 0x000fea0003c00000 */
[----:B------:R0:W1:Y:S02]  /*9eb0*/  SHFL.DOWN P0, R65, R54, R55, R66 ;  /* 0x0800003736417389 */ /* 0x0000640000000042 */
[----:B01----:R-:W-:Y:S05]  /*9ec0*/  ENDCOLLECTIVE ;  /* 0x000000000000791b */ /* 0x003fea0003800000 */
.L_x_387:
        /* <DEDUP_REMOVED lines=13> */
.L_x_388:
[----:B------:R-:W-:Y:S02]  /*9fa0*/  IMAD.MOV.U32 R54, RZ, RZ, R43 ;  /* 0x000000ffff367224 */ /* 0x000fe400078e002b */
[----:B------:R-:W-:-:S07]  /*9fb0*/  IMAD.MOV.U32 R42, RZ, RZ, R65 ;  /* 0x000000ffff2a7224 */ /* 0x000fce00078e0041 */
[----:B------:R-:W-:Y:S05]  /*9fc0*/  WARPSYNC.COLLECTIVE R61, `(.L_x_389) ;  /* 0x000000003d087348 */ /* 0x000fea0003c00000 */
[----:B------:R0:W1:Y:S02]  /*9fd0*/  SHFL.DOWN P0, R65, R54, R55, R66 ;  /* 0x0800003736417389 */ /* 0x0000640000000042 */
[----:B01----:R-:W-:Y:S05]  /*9fe0*/  ENDCOLLECTIVE ;  /* 0x000000000000791b */ /* 0x003fea0003800000 */
.L_x_389:
        /* <DEDUP_REMOVED lines=11> */
.L_x_390:
[----:B------:R-:W-:Y:S02]  /*a0a0*/  IMAD.MOV.U32 R54, RZ, RZ, R43 ;  /* 0x000000ffff367224 */ /* 0x000fe400078e002b */
[----:B------:R-:W-:-:S07]  /*a0b0*/  IMAD.MOV.U32 R24, RZ, RZ, R65 ;  /* 0x000000ffff187224 */ /* 0x000fce00078e0041 */
[----:B------:R-:W-:Y:S05]  /*a0c0*/  WARPSYNC.COLLECTIVE R61, `(.L_x_391) ;  /* 0x000000003d087348 */ /* 0x000fea0003c00000 */
[----:B------:R0:W1:Y:S02]  /*a0d0*/  SHFL.DOWN P0, R65, R54, R55, R66 ;  /* 0x0800003736417389 */ /* 0x0000640000000042 */
[----:B01----:R-:W-:Y:S05]  /*a0e0*/  ENDCOLLECTIVE ;  /* 0x000000000000791b */ /* 0x003fea0003800000 */
.L_x_391:
        /* <DEDUP_REMOVED lines=11> */
.L_x_392:
[----:B------:R-:W-:Y:S02]  /*a1a0*/  IMAD.MOV.U32 R54, RZ, RZ, R43 ;  /* 0x000000ffff367224 */ /* 0x000fe400078e002b */
[----:B------:R-:W-:-:S07]  /*a1b0*/  IMAD.MOV.U32 R24, RZ, RZ, R65 ;  /* 0x000000ffff187224 */ /* 0x000fce00078e0041 */
[----:B------:R-:W-:Y:S05]  /*a1c0*/  WARPSYNC.COLLECTIVE R61, `(.L_x_393) ;  /* 0x000000003d087348 */ /* 0x000fea0003c00000 */
[----:B------:R0:W1:Y:S02]  /*a1d0*/  SHFL.DOWN P0, R65, R54, R55, R66 ;  /* 0x0800003736417389 */ /* 0x0000640000000042 */
[----:B01----:R-:W-:Y:S05]  /*a1e0*/  ENDCOLLECTIVE ;  /* 0x000000000000791b */ /* 0x003fea0003800000 */
.L_x_393:
        /* <DEDUP_REMOVED lines=11> */
.L_x_394:
[----:B------:R-:W-:Y:S02]  /*a2a0*/  IMAD.MOV.U32 R54, RZ, RZ, R43 ;  /* 0x000000ffff367224 */ /* 0x000fe400078e002b */
[----:B------:R-:W-:-:S07]  /*a2b0*/  IMAD.MOV.U32 R24, RZ, RZ, R65 ;  /* 0x000000ffff187224 */ /* 0x000fce00078e0041 */
[----:B------:R-:W-:Y:S05]  /*a2c0*/  WARPSYNC.COLLECTIVE R61, `(.L_x_395) ;  /* 0x000000003d087348 */ /* 0x000fea0003c00000 */
[----:B------:R0:W1:Y:S02]  /*a2d0*/  SHFL.DOWN P0, R65, R54, R55, R66 ;  /* 0x0800003736417389 */ /* 0x0000640000000042 */
[----:B01----:R-:W-:Y:S05]  /*a2e0*/  ENDCOLLECTIVE ;  /* 0x000000000000791b */ /* 0x003fea0003800000 */
.L_x_395:
        /* <DEDUP_REMOVED lines=13> */
.L_x_396:
[----:B------:R-:W-:Y:S05]  /*a3c0*/  BRA `(.L_x_397) ;  /* 0xffffffd400d87947 */ /* 0x000fea000383ffff */
.L_x_398:
        /* <DEDUP_REMOVED lines=11> */
.L_x_1012:


//--------------------- .text._ZN3cub18CUB_300001_SM_10006detail11scan_by_key25DeviceScanByKeyInitKernelINS0_24ReduceByKeyScanTileStateIfiLb1EEEPijEEvT_T0_PN4cuda3std3__415iterator_traitsIS8_vE10value_typeET1_i --------------------------
	.section	.text._ZN3cub18CUB_300001_SM_10006detail11scan_by_key25DeviceScanByKeyInitKernelINS0_24ReduceByKeyScanTileStateIfiLb1EEEPijEEvT_T0_PN4cuda3std3__415iterator_traitsIS8_vE10value_typeET1_i,"ax",@progbits
	.align	128
        .global         _ZN3cub18CUB_300001_SM_10006detail11scan_by_key25DeviceScanByKeyInitKernelINS0_24ReduceByKeyScanTileStateIfiLb1EEEPijEEvT_T0_PN4cuda3std3__415iterator_traitsIS8_vE10value_typeET1_i
        .type           _ZN3cub18CUB_300001_SM_10006detail11scan_by_key25DeviceScanByKeyInitKernelINS0_24ReduceByKeyScanTileStateIfiLb1EEEPijEEvT_T0_PN4cuda3std3__415iterator_traitsIS8_vE10value_typeET1_i,@function
        .size           _ZN3cub18CUB_300001_SM_10006detail11scan_by_key25DeviceScanByKeyInitKernelINS0_24ReduceByKeyScanTileStateIfiLb1EEEPijEEvT_T0_PN4cuda3std3__415iterator_traitsIS8_vE10value_typeET1_i,(.L_x_1013 - _ZN3cub18CUB_300001_SM_10006detail11scan_by_key25DeviceScanByKeyInitKernelINS0_24ReduceByKeyScanTileStateIfiLb1EEEPijEEvT_T0_PN4cuda3std3__415iterator_traitsIS8_vE10value_typeET1_i)
        .other          _ZN3cub18CUB_300001_SM_10006detail11scan_by_key25DeviceScanByKeyInitKernelINS0_24ReduceByKeyScanTileStateIfiLb1EEEPijEEvT_T0_PN4cuda3std3__415iterator_traitsIS8_vE10value_typeET1_i,@"STO_CUDA_ENTRY STV_DEFAULT"
_ZN3cub18CUB_300001_SM_10006detail11scan_by_key25DeviceScanByKeyInitKernelINS0_24ReduceByKeyScanTileStateIfiLb1EEEPijEEvT_T0_PN4cuda3std3__415iterator_traitsIS8_vE10value_typeET1_i:
.text._ZN3cub18CUB_300001_SM_10006detail11scan_by_key25DeviceScanByKeyInitKernelINS0_24ReduceByKeyScanTileStateIfiLb1EEEPijEEvT_T0_PN4cuda3std3__415iterator_traitsIS8_vE10value_typeET1_i:
        /* <DEDUP_REMOVED lines=31> */
.L_x_399:
        /* <DEDUP_REMOVED lines=9> */
.L_x_1013:


//--------------------- .text._ZN3cub18CUB_300001_SM_10006detail11EmptyKernelIvEEvv --------------------------
	.section	.text._ZN3cub18CUB_300001_SM_10006detail11EmptyKernelIvEEvv,"ax",@progbits
	.align	128
        .global         _ZN3cub18CUB_300001_SM_10006detail11EmptyKernelIvEEvv
        .type           _ZN3cub18CUB_300001_SM_10006detail11EmptyKernelIvEEvv,@function
        .size           _ZN3cub18CUB_300001_SM_10006detail11EmptyKernelIvEEvv,(.L_x_1014 - _ZN3cub18CUB_300001_SM_10006detail11EmptyKernelIvEEvv)
        .other          _ZN3cub18CUB_300001_SM_10006detail11EmptyKernelIvEEvv,@"STO_CUDA_ENTRY STV_DEFAULT"
_ZN3cub18CUB_300001_SM_10006detail11EmptyKernelIvEEvv:
.text._ZN3cub18CUB_300001_SM_10006detail11EmptyKernelIvEEvv:
[----:B------:R-:W-:Y:S01]  /*0000*/  LDC R1, c[0x0][0x37c] ;  /* 0x0000df00ff017b82 */ /* 0x000fe20000000800 */
[----:B------:R-:W-:Y:S05]  /*0010*/  EXIT ;  /* 0x000000000000794d */ /* 0x000fea0003800000 */
.L_x_400:
        /* <DEDUP_REMOVED lines=14> */
.L_x_1014:


//--------------------- .text._ZN6thrust24THRUST_300001_SM_1000_NS8cuda_cub4core6detail13_kernel_agentINS1_15__reduce_by_key16ReduceByKeyAgentIPiPfS7_S8_N4cuda3std3__48equal_toIiEENSB_4plusIfEEPllEEJS7_S8_S7_S8_SG_N3cub18CUB_300001_SM_100024ReduceByKeyScanTileStateIflLb1EEESD_SF_llEEEvDpT0_ --------------------------
	.section	.text._ZN6thrust24THRUST_300001_SM_1000_NS8cuda_cub4core6detail13_kernel_agentINS1_15__reduce_by_key16ReduceByKeyAgentIPiPfS7_S8_N4cuda3std3__48equal_toIiEENSB_4plusIfEEPllEEJS7_S8_S7_S8_SG_N3cub18CUB_300001_SM_100024ReduceByKeyScanTileStateIflLb1EEESD_SF_llEEEvDpT0_,"ax",@progbits
	.align	128
        .global         _ZN6thrust24THRUST_300001_SM_1000_NS8cuda_cub4core6detail13_kernel_agentINS1_15__reduce_by_key16ReduceByKeyAgentIPiPfS7_S8_N4cuda3std3__48equal_toIiEENSB_4plusIfEEPllEEJS7_S8_S7_S8_SG_N3cub18CUB_300001_SM_100024ReduceByKeyScanTileStateIflLb1EEESD_SF_llEEEvDpT0_
        .type           _ZN6thrust24THRUST_300001_SM_1000_NS8cuda_cub4core6detail13_kernel_agentINS1_15__reduce_by_key16ReduceByKeyAgentIPiPfS7_S8_N4cuda3std3__48equal_toIiEENSB_4plusIfEEPllEEJS7_S8_S7_S8_SG_N3cub18CUB_300001_SM_100024ReduceByKeyScanTileStateIflLb1EEESD_SF_llEEEvDpT0_,@function
        .size           _ZN6thrust24THRUST_300001_SM_1000_NS8cuda_cub4core6detail13_kernel_agentINS1_15__reduce_by_key16ReduceByKeyAgentIPiPfS7_S8_N4cuda3std3__48equal_toIiEENSB_4plusIfEEPllEEJS7_S8_S7_S8_SG_N3cub18CUB_300001_SM_100024ReduceByKeyScanTileStateIflLb1EEESD_SF_llEEEvDpT0_,(.L_x_1015 - _ZN6thrust24THRUST_300001_SM_1000_NS8cuda_cub4core6detail13_kernel_agentINS1_15__reduce_by_key16ReduceByKeyAgentIPiPfS7_S8_N4cuda3std3__48equal_toIiEENSB_4plusIfEEPllEEJS7_S8_S7_S8_SG_N3cub18CUB_300001_SM_100024ReduceByKeyScanTileStateIflLb1EEESD_SF_llEEEvDpT0_)
        .other          _ZN6thrust24THRUST_300001_SM_1000_NS8cuda_cub4core6detail13_kernel_agentINS1_15__reduce_by_key16ReduceByKeyAgentIPiPfS7_S8_N4cuda3std3__48equal_toIiEENSB_4plusIfEEPllEEJS7_S8_S7_S8_SG_N3cub18CUB_300001_SM_100024ReduceByKeyScanTileStateIflLb1EEESD_SF_llEEEvDpT0_,@"STO_CUDA_ENTRY STV_DEFAULT"
_ZN6thrust24THRUST_300001_SM_1000_NS8cuda_cub4core6detail13_kernel_agentINS1_15__reduce_by_key16ReduceByKeyAgentIPiPfS7_S8_N4cuda3std3__48equal_toIiEENSB_4plusIfEEPllEEJS7_S8_S7_S8_SG_N3cub18CUB_300001_SM_100024ReduceByKeyScanTileStateIflLb1EEESD_SF_llEEEvDpT0_:
.text._ZN6thrust24THRUST_300001_SM_1000_NS8cuda_cub4core6detail13_kernel_agentINS1_15__reduce_by_key16ReduceByKeyAgentIPiPfS7_S8_N4cuda3std3__48equal_toIiEENSB_4plusIfEEPllEEJS7_S8_S7_S8_SG_N3cub18CUB_300001_SM_100024ReduceByKeyScanTileStateIflLb1EEESD_SF_llEEEvDpT0_:
[----:B------:R-:W-:Y:S01]  /*0000*/  LDC R1, c[0x0][0x37c] ;  /* 0x0000df00ff017b82 */ /* 0x000fe20000000800 */
[----:B------:R-:W0:Y:S01]  /*0010*/  S2R R0, SR_CTAID.X ;  /* 0x0000000000007919 */ /* 0x000e220000002500 */
[----:B------:R-:W1:Y:S01]  /*0020*/  LDCU.64 UR4, c[0x0][0x3b8] ;  /* 0x00007700ff0477ac */ /* 0x000e620008000a00 */
[----:B------:R-:W2:Y:S01]  /*0030*/  LDCU.64 UR8, c[0x0][0x358] ;  /* 0x00006b00ff0877ac */ /* 0x000ea20008000a00 */
[----:B0-----:R-:W-:-:S03]  /*0040*/  IMAD.WIDE.U32 R4, R0, 0x900, RZ ;  /* 0x0000090000047825 */ /* 0x001fc600078e00ff */
[----:B-1----:R-:W-:-:S04]  /*0050*/  IADD3 R3, P1, PT, -R4, UR4, RZ ;  /* 0x0000000404037c10 */ /* 0x002fc8000ff3e1ff */
[----:B------:R-:W-:Y:S02]  /*0060*/  ISETP.GE.U32.AND P0, PT, R3, 0x901, PT ;  /* 0x000009010300780c */ /* 0x000fe40003f06070 */
[----:B------:R-:W-:-:S04]  /*0070*/  IADD3.X R26, PT, PT, ~R5, UR5, RZ, P1, !PT ;  /* 0x00000005051a7c10 */ /* 0x000fc80008ffe5ff */
[----:B------:R-:W-:-:S13]  /*0080*/  ISETP.GE.AND.EX P0, PT, R26, RZ, PT, P0 ;  /* 0x000000ff1a00720c */ /* 0x000fda0003f06300 */
[----:B--2---:R-:W-:Y:S05]  /*0090*/  @!P0 BRA `(.L_x_401) ;  /* 0x00000058008c8947 */ /* 0x004fea0003800000 */
[----:B------:R-:W-:-:S13]  /*00a0*/  ISETP.NE.AND P0, PT, R0, RZ, PT ;  /* 0x000000ff0000720c */ /* 0x000fda0003f05270 */
[----:B------:R-:W-:Y:S05]  /*00b0*/  @P0 BRA `(.L_x_402) ;  /* 0x0000002000c00947 */ /* 0x000fea0003800000 */
[----:B------:R-:W0:Y:S01]  /*00c0*/  S2R R0, SR_TID.X ;  /* 0x0000000000007919 */ /* 0x000e220000002100 */
[----:B------:R-:W1:Y:S01]  /*00d0*/  LDCU.64 UR4, c[0x0][0x380] ;  /* 0x00007000ff0477ac */ /* 0x000e620008000a00 */
        /* <DEDUP_REMOVED lines=8> */
[----:B------:R-:W-:Y:S01]  /*0160*/  IADD3.X R3, PT, PT, R5, UR5, RZ, P0, !PT ;  /* 0x0000000505037c10 */ /* 0x000fe200087fe4ff */
[----:B------:R-:W0:Y:S04]  /*0170*/  LDCU.64 UR4, c[0x0][0x388] ;  /* 0x00007100ff0477ac */ /* 0x000e280008000a00 */
[----:B------:R-:W2:Y:S04]  /*0180*/  LDG.E.CONSTANT R6, desc[UR8][R2.64] ;  /* 0x0000000802067981 */ /* 0x000ea8000c1e9900 */
[----:B------:R-:W3:Y:S04]  /*0190*/  LDG.E.CONSTANT R7, desc[UR8][R2.64+0x80] ;  /* 0x0000800802077981 */ /* 0x000ee8000c1e9900 */
[----:B------:R-:W4:Y:S04]  /*01a0*/  LDG.E.CONSTANT R8, desc[UR8][R2.64+0x100] ;  /* 0x0001000802087981 */ /* 0x000f28000c1e9900 */
[----:B------:R-:W5:Y:S04]  /*01b0*/  LDG.E.CONSTANT R9, desc[UR8][R2.64+0x180] ;  /* 0x0001800802097981 */ /* 0x000f68000c1e9900 */
[----:B------:R-:W5:Y:S04]  /*01c0*/  LDG.E.CONSTANT R11, desc[UR8][R2.64+0x200] ;  /* 0x00020008020b7981 */ /* 0x000f68000c1e9900 */
[----:B------:R-:W5:Y:S04]  /*01d0*/  LDG.E.CONSTANT R13, desc[UR8][R2.64+0x280] ;  /* 0x00028008020d7981 */ /* 0x000f68000c1e9900 */
[----:B------:R-:W5:Y:S04]  /*01e0*/  LDG.E.CONSTANT R15, desc[UR8][R2.64+0x300] ;  /* 0x00030008020f7981 */ /* 0x000f68000c1e9900 */
[----:B------:R-:W5:Y:S04]  /*01f0*/  LDG.E.CONSTANT R17, desc[UR8][R2.64+0x380] ;  /* 0x0003800802117981 */ /* 0x000f68000c1e9900 */
[----:B------:R1:W5:Y:S01]  /*0200*/  LDG.E.CONSTANT R19, desc[UR8][R2.64+0x400] ;  /* 0x0004000802137981 */ /* 0x000362000c1e9900 */
[----:B0-----:R-:W-:-:S04]  /*0210*/  IADD3 R4, P0, PT, R4, UR4, RZ ;  /* 0x0000000404047c10 */ /* 0x001fc8000ff1e0ff */
[----:B------:R-:W-:-:S05]  /*0220*/  IADD3.X R5, PT, PT, R5, UR5, RZ, P0, !PT ;  /* 0x0000000505057c10 */ /* 0x000fca00087fe4ff */
[----:B------:R-:W5:Y:S04]  /*0230*/  LDG.E.CONSTANT R21, desc[UR8][R4.64] ;  /* 0x0000000804157981 */ /* 0x000f68000c1e9900 */
[----:B------:R-:W5:Y:S04]  /*0240*/  LDG.E.CONSTANT R25, desc[UR8][R4.64+0x80] ;  /* 0x0000800804197981 */ /* 0x000f68000c1e9900 */
[----:B------:R-:W5:Y:S04]  /*0250*/  LDG.E.CONSTANT R29, desc[UR8][R4.64+0x100] ;  /* 0x00010008041d7981 */ /* 0x000f68000c1e9900 */
[----:B------:R-:W5:Y:S04]  /*0260*/  LDG.E.CONSTANT R31, desc[UR8][R4.64+0x180] ;  /* 0x00018008041f7981 */ /* 0x000f68000c1e9900 */
[----:B------:R-:W5:Y:S04]  /*0270*/  LDG.E.CONSTANT R33, desc[UR8][R4.64+0x200] ;  /* 0x0002000804217981 */ /* 0x000f68000c1e9900 */
[----:B------:R-:W5:Y:S04]  /*0280*/  LDG.E.CONSTANT R35, desc[UR8][R4.64+0x280] ;  /* 0x0002800804237981 */ /* 0x000f68000c1e9900 */
[----:B------:R-:W5:Y:S04]  /*0290*/  LDG.E.CONSTANT R37, desc[UR8][R4.64+0x300] ;  /* 0x0003000804257981 */ /* 0x000f68000c1e9900 */
[----:B------:R-:W5:Y:S04]  /*02a0*/  LDG.E.CONSTANT R39, desc[UR8][R4.64+0x380] ;  /* 0x0003800804277981 */ /* 0x000f68000c1e9900 */
[----:B------:R0:W5:Y:S01]  /*02b0*/  LDG.E.CONSTANT R41, desc[UR8][R4.64+0x400] ;  /* 0x0004000804297981 */ /* 0x000162000c1e9900 */
[----:B------:R-:W1:Y:S01]  /*02c0*/  S2UR UR5, SR_CgaCtaId ;  /* 0x00000000000579c3 */ /* 0x000e620000008800 */
[----:B------:R-:W-:Y:S01]  /*02d0*/  SHF.R.U32.HI R42, RZ, 0x5, R0 ;  /* 0x00000005ff2a7819 */ /* 0x000fe20000011600 */
[----:B------:R-:W-:Y:S01]  /*02e0*/  UMOV UR4, 0x400 ;  /* 0x0000040000047882 */ /* 0x000fe20000000000 */
[----:B------:R-:W0:Y:S01]  /*02f0*/  S2R R23, SR_LANEID ;  /* 0x0000000000177919 */ /* 0x000e220000000000 */
[----:B------:R-:W-:Y:S01]  /*0300*/  ISETP.NE.AND P1, PT, R0, RZ, PT ;  /* 0x000000ff0000720c */ /* 0x000fe20003f25270 */
[----:B------:R-:W-:Y:S01]  /*0310*/  IMAD.MOV.U32 R38, RZ, RZ, RZ ;  /* 0x000000ffff267224 */ /* 0x000fe200078e00ff */
[----:B-1----:R-:W-:-:S03]  /*0320*/  ULEA UR5, UR5, UR4, 0x18 ;  /* 0x0000000405057291 */ /* 0x002fc6000f8ec0ff */
[----:B------:R-:W-:-:S03]  /*0330*/  UMOV UR4, URZ ;  /* 0x000000ff00047c82 */ /* 0x000fc60008000000 */
[----:B------:R-:W-:Y:S01]  /*0340*/  LEA R26, R0, UR5, 0x2 ;  /* 0x00000005001a7c11 */ /* 0x000fe2000f8e10ff */
        /* <DEDUP_REMOVED lines=11> */
[----:B------:R-:W-:Y:S01]  /*0400*/  STS [R24+0x400], R19 ;  /* 0x0004001318007388 */ /* 0x000fe20000000800 */
[----:B------:R-:W-:-:S03]  /*0410*/  NOP ;  /* 0x0000000000007918 */ /* 0x000fc60000000000 */
[----:B------:R-:W-:Y:S04]  /*0420*/  LDS R27, [R4+0x20] ;  /* 0x00002000041b7984 */ /* 0x000fe80000000800 */
[----:B------:R-:W-:Y:S04]  /*0430*/  LDS R2, [R4] ;  /* 0x0000000004027984 */ /* 0x000fe80000000800 */
[----:B------:R-:W0:Y:S04]  /*0440*/  LDS R8, [R4+0x4] ;  /* 0x0000040004087984 */ /* 0x000e280000000800 */
[----:B------:R-:W1:Y:S04]  /*0450*/  LDS R10, [R4+0x8] ;  /* 0x00000800040a7984 */ /* 0x000e680000000800 */
[----:B------:R-:W2:Y:S04]  /*0460*/  LDS R12, [R4+0xc] ;  /* 0x00000c00040c7984 */ /* 0x000ea80000000800 */
[----:B------:R-:W3:Y:S04]  /*0470*/  LDS R14, [R4+0x10] ;  /* 0x00001000040e7984 */ /* 0x000ee80000000800 */
[----:B------:R-:W4:Y:S04]  /*0480*/  LDS R16, [R4+0x14] ;  /* 0x0000140004107984 */ /* 0x000f280000000800 */
[----:B------:R-:W-:Y:S04]  /*0490*/  LDS R18, [R4+0x18] ;  /* 0x0000180004127984 */ /* 0x000fe80000000800 */
[----:B------:R-:W-:Y:S01]  /*04a0*/  LDS R20, [R4+0x1c] ;  /* 0x00001c0004147984 */ /* 0x000fe20000000800 */
[----:B------:R-:W-:Y:S01]  /*04b0*/  BAR.SYNC.DEFER_BLOCKING 0x0 ;  /* 0x0000000000007b1d */ /* 0x000fe20000010000 */
[----:B0-----:R-:W-:-:S02]  /*04c0*/  ISETP.NE.AND P2, PT, R2, R8, PT ;  /* 0x000000080200720c */ /* 0x001fc40003f45270 */
[----:B-1----:R-:W-:Y:S02]  /*04d0*/  ISETP.NE.AND P3, PT, R8, R10, PT ;  /* 0x0000000a0800720c */ /* 0x002fe40003f65270 */
[----:B------:R-:W-:Y:S02]  /*04e0*/  SEL R5, RZ, 0x1, !P2 ;  /* 0x00000001ff057807 */ /* 0x000fe40005000000 */
[----:B--2---:R-:W-:Y:S01]  /*04f0*/  ISETP.NE.AND P5, PT, R10, R12, PT ;  /* 0x0000000c0a00720c */ /* 0x004fe20003fa5270 */
[----:B------:R-:W-:Y:S01]  /*0500*/  STS [R24], R21 ;  /* 0x0000001518007388 */ /* 0x000fe20000000800 */
[----:B---3--:R-:W-:Y:S02]  /*0510*/  ISETP.NE.AND P4, PT, R12, R14, PT ;  /* 0x0000000e0c00720c */ /* 0x008fe40003f85270 */
[----:B------:R-:W-:Y:S01]  /*0520*/  SEL R40, RZ, 0x1, !P5 ;  /* 0x00000001ff287807 */ /* 0x000fe20006800000 */
[----:B------:R-:W-:Y:S01]  /*0530*/  STS [R24+0x80], R25 ;  /* 0x0000801918007388 */ /* 0x000fe20000000800 */
[----:B------:R-:W-:-:S03]  /*0540*/  P2R R46, PR, RZ, 0x20 ;  /* 0x00000020ff2e7803 */ /* 0x000fc60000000000 */
[----:B------:R-:W-:Y:S04]  /*0550*/  STS [R24+0x100], R29 ;  /* 0x0001001d18007388 */ /* 0x000fe80000000800 */
[----:B------:R-:W-:Y:S04]  /*0560*/  STS [R24+0x180], R31 ;  /* 0x0001801f18007388 */ /* 0x000fe80000000800 */
[----:B------:R-:W-:Y:S04]  /*0570*/  STS [R24+0x200], R33 ;  /* 0x0002002118007388 */ /* 0x000fe80000000800 */
[----:B------:R0:W-:Y:S04]  /*0580*/  STS [R24+0x280], R35 ;  /* 0x0002802318007388 */ /* 0x0001e80000000800 */
[----:B------:R-:W-:Y:S04]  /*0590*/  STS [R24+0x300], R37 ;  /* 0x0003002518007388 */ /* 0x000fe80000000800 */
[----:B------:R1:W-:Y:S01]  /*05a0*/  STS [R24+0x380], R39 ;  /* 0x0003802718007388 */ /* 0x0003e20000000800 */
[----:B0-----:R-:W-:-:S03]  /*05b0*/  SEL R35, RZ, 0x1, !P4 ;  /* 0x00000001ff237807 */ /* 0x001fc60006000000 */
[----:B------:R-:W-:Y:S01]  /*05c0*/  STS [R24+0x400], R41 ;  /* 0x0004002918007388 */ /* 0x000fe20000000800 */
[----:B------:R-:W-:-:S03]  /*05d0*/  NOP ;  /* 0x0000000000007918 */ /* 0x000fc60000000000 */
[----:B------:R-:W-:Y:S01]  /*05e0*/  LDS R6, [R4+0x20] ;  /* 0x0000200004067984 */ /* 0x000fe20000000800 */
[----:B-1----:R-:W-:Y:S02]  /*05f0*/  SEL R39, RZ, 0x1, !P3 ;  /* 0x00000001ff277807 */ /* 0x002fe40005800000 */
[----:B----4-:R-:W-:Y:S01]  /*0600*/  ISETP.NE.AND P3, PT, R14, R16, PT ;  /* 0x000000100e00720c */ /* 0x010fe20003f65270 */
[----:B------:R-:W-:Y:S04]  /*0610*/  LDS R3, [R4] ;  /* 0x0000000004037984 */ /* 0x000fe80000000800 */
[----:B------:R-:W-:Y:S04]  /*0620*/  LDS R9, [R4+0x4] ;  /* 0x0000040004097984 */ /* 0x000fe80000000800 */
[----:B------:R-:W-:Y:S04]  /*0630*/  LDS R11, [R4+0x8] ;  /* 0x00000800040b7984 */ /* 0x000fe80000000800 */
[----:B------:R-:W-:Y:S04]  /*0640*/  LDS R13, [R4+0xc] ;  /* 0x00000c00040d7984 */ /* 0x000fe80000000800 */
[----:B------:R-:W-:Y:S04]  /*0650*/  LDS R15, [R4+0x10] ;  /* 0x00001000040f7984 */ /* 0x000fe80000000800 */
[----:B------:R-:W-:Y:S04]  /*0660*/  LDS R17, [R4+0x14] ;  /* 0x0000140004117984 */ /* 0x000fe80000000800 */
[----:B------:R-:W-:Y:S04]  /*0670*/  LDS R19, [R4+0x18] ;  /* 0x0000180004137984 */ /* 0x000fe80000000800 */
[----:B------:R-:W-:Y:S01]  /*0680*/  LDS R21, [R4+0x1c] ;  /* 0x00001c0004157984 */ /* 0x000fe20000000800 */
[----:B------:R-:W-:Y:S06]  /*0690*/  BAR.SYNC.DEFER_BLOCKING 0x0 ;  /* 0x0000000000007b1d */ /* 0x000fec0000010000 */
[----:B------:R-:W-:Y:S02]  /*06a0*/  STS [R26+0x4d8], R27 ;  /* 0x0004d81b1a007388 */ /* 0x000fe40000000800 */
[----:B------:R-:W-:Y:S06]  /*06b0*/  BAR.SYNC.DEFER_BLOCKING 0x0 ;  /* 0x0000000000007b1d */ /* 0x000fec0000010000 */
[----:B------:R-:W0:Y:S02]  /*06c0*/  @P1 LDS R22, [R26+0x4d4] ;  /* 0x0004d4001a161984 */ /* 0x000e240000000800 */
[----:B0-----:R-:W-:-:S04]  /*06d0*/  @P1 ISETP.NE.AND P0, PT, R22, R2, PT ;  /* 0x000000021600120c */ /* 0x001fc80003f05270 */
[----:B------:R-:W-:-:S04]  /*06e0*/  @P1 SEL R38, RZ, 0x1, !P0 ;  /* 0x00000001ff261807 */ /* 0x000fc80004000000 */
[----:B------:R-:W-:-:S04]  /*06f0*/  IADD3 R4, P0, PT, R38, R5, RZ ;  /* 0x0000000526047210 */ /* 0x000fc80007f1e0ff */
[----:B------:R-:W-:Y:S01]  /*0700*/  IADD3 R39, P1, PT, R4, R39, RZ ;  /* 0x0000002704277210 */ /* 0x000fe20007f3e0ff */
[----:B------:R-:W-:Y:S01]  /*0710*/  IMAD.X R34, RZ, RZ, UR4, P0 ;  /* 0x00000004ff227e24 */ /* 0x000fe200080e06ff */
[----:B------:R-:W-:Y:S02]  /*0720*/  SEL R4, RZ, 0x1, !P3 ;  /* 0x00000001ff047807 */ /* 0x000fe40005800000 */
[----:B------:R-:W-:Y:S01]  /*0730*/  IADD3 R40, P0, PT, R39, R40, RZ ;  /* 0x0000002827287210 */ /* 0x000fe20007f1e0ff */
[----:B------:R-:W-:-:S03]  /*0740*/  IMAD.X R36, RZ, RZ, R34, P1 ;  /* 0x000000ffff247224 */ /* 0x000fc600008e0622 */
[----:B------:R-:W-:Y:S01]  /*0750*/  IADD3 R35, P1, PT, R40, R35, RZ ;  /* 0x0000002328237210 */ /* 0x000fe20007f3e0ff */
[----:B------:R-:W-:Y:S01]  /*0760*/  IMAD.X R32, RZ, RZ, R36, P0 ;  /* 0x000000ffff207224 */ /* 0x000fe200000e0624 */
[----:B------:R-:W-:-:S03]  /*0770*/  ISETP.NE.AND P0, PT, R16, R18, PT ;  /* 0x000000121000720c */ /* 0x000fc60003f05270 */
[----:B------:R-:W-:Y:S01]  /*0780*/  IMAD.X R31, RZ, RZ, R32, P1 ;  /* 0x000000ffff1f7224 */ /* 0x000fe200008e0620 */
[----:B------:R-:W-:Y:S02]  /*0790*/  IADD3 R37, P1, PT, R35, R4, RZ ;  /* 0x0000000423257210 */ /* 0x000fe40007f3e0ff */
[----:B------:R-:W-:-:S03]  /*07a0*/  SEL R4, RZ, 0x1, !P0 ;  /* 0x00000001ff047807 */ /* 0x000fc60004000000 */
[----:B------:R-:W-:Y:S01]  /*07b0*/  IMAD.X R26, RZ, RZ, R31, P1 ;  /* 0x000000ffff1a7224 */ /* 0x000fe200008e061f */
[----:B------:R-:W-:-:S05]  /*07c0*/  IADD3 R33, P1, PT, R37, R4, RZ ;  /* 0x0000000425217210 */ /* 0x000fca0007f3e0ff */
[----:B------:R-:W-:Y:S01]  /*07d0*/  IMAD.X R28, RZ, RZ, R26, P1 ;  /* 0x000000ffff1c7224 */ /* 0x000fe200008e061a */
[----:B------:R-:W-:-:S04]  /*07e0*/  ISETP.NE.AND P1, PT, R18, R20, PT ;  /* 0x000000141200720c */ /* 0x000fc80003f25270 */
[----:B------:R-:W-:-:S04]  /*07f0*/  SEL R4, RZ, 0x1, !P1 ;  /* 0x00000001ff047807 */ /* 0x000fc80004800000 */
[----:B------:R-:W-:Y:S01]  /*0800*/  IADD3 R29, P6, PT, R33, R4, RZ ;  /* 0x00000004211d7210 */ /* 0x000fe20007fde0ff */
[----:B------:R-:W-:-:S04]  /*0810*/  FADD R4, R3, R9 ;  /* 0x0000000903047221 */ /* 0x000fc80000000000 */
[----:B------:R-:W-:Y:S01]  /*0820*/  IMAD.X R30, RZ, RZ, R28, P6 ;  /* 0x000000ffff1e7224 */ /* 0x000fe200030e061c */
[----:B------:R-:W-:Y:S02]  /*0830*/  FSEL R4, R9, R4, P2 ;  /* 0x0000000409047208 */ /* 0x000fe40001000000 */
[----:B------:R-:W-:-:S03]  /*0840*/  ISETP.NE.AND P6, PT, R8, R10, PT ;  /* 0x0000000a0800720c */ /* 0x000fc60003fc5270 */
[----:B------:R-:W-:-:S05]  /*0850*/  FADD R4, R11, R4 ;  /* 0x000000040b047221 */ /* 0x000fca0000000000 */
[----:B------:R-:W-:Y:S02]  /*0860*/  FSEL R4, R11, R4, P6 ;  /* 0x000000040b047208 */ /* 0x000fe40003000000 */
[----:B------:R-:W-:-:S03]  /*0870*/  ISETP.NE.AND P6, PT, R20, R27, PT ;  /* 0x0000001b1400720c */ /* 0x000fc60003fc5270 */
[----:B------:R-:W-:-:S05]  /*0880*/  FADD R4, R13, R4 ;  /* 0x000000040d047221 */ /* 0x000fca0000000000 */
[----:B------:R-:W-:Y:S02]  /*0890*/  FSEL R4, R13, R4, P5 ;  /* 0x000000040d047208 */ /* 0x000fe40002800000 */
[----:B------:R-:W-:-:S03]  /*08a0*/  ISETP.GE.AND P5, PT, R23, 0x1, PT ;  /* 0x000000011700780c */ /* 0x000fc60003fa6270 */
        /* <DEDUP_REMOVED lines=8> */
[----:B------:R-:W-:-:S03]  /*0930*/  SEL R4, RZ, 0x1, !P6 ;  /* 0x00000001ff047807 */ /* 0x000fc60007000000 */
[----:B------:R-:W-:Y:S01]  /*0940*/  @!P6 FADD R6, R6, R5 ;  /* 0x000000050606e221 */ /* 0x000fe20000000000 */
[----:B------:R-:W-:-:S04]  /*0950*/  IADD3 R7, P6, PT, R29, R4, RZ ;  /* 0x000000041d077210 */ /* 0x000fc80007fde0ff */
[----:B------:R-:W0:Y:S01]  /*0960*/  SHFL.UP PT, R5, R6, 0x1, RZ ;  /* 0x0420000006057989 */ /* 0x000e2200000e00ff */
[----:B------:R-:W-:Y:S01]  /*0970*/  IMAD.X R24, RZ, RZ, R30, P6 ;  /* 0x000000ffff187224 */ /* 0x000fe200030e061e */
[----:B------:R-:W-:Y:S02]  /*0980*/  ISETP.NE.U32.AND P6, PT, R7, RZ, PT ;  /* 0x000000ff0700720c */ /* 0x000fe40003fc5070 */
[----:B------:R-:W1:Y:S02]  /*0990*/  SHFL.UP PT, R4, R7, 0x1, RZ ;  /* 0x0420000007047989 */ /* 0x000e6400000e00ff */
[----:B------:R-:W-:Y:S01]  /*09a0*/  ISETP.NE.AND.EX P6, PT, R24, RZ, PT, P6 ;  /* 0x000000ff1800720c */ /* 0x000fe20003fc5360 */
[----:B0-----:R-:W-:Y:S01]  /*09b0*/  FADD R5, R6, R5 ;  /* 0x0000000506057221 */ /* 0x001fe20000000000 */
[----:B-1----:R-:W-:-:S04]  /*09c0*/  SEL R4, R4, RZ, P5 ;  /* 0x000000ff04047207 */ /* 0x002fc80002800000 */
[----:B------:R-:W-:Y:S02]  /*09d0*/  @P5 FSEL R6, R5, R6, !P6 ;  /* 0x0000000605065208 */ /* 0x000fe40007000000 */
[----:B------:R-:W0:Y:S01]  /*09e0*/  SHFL.UP PT, R5, R24, 0x1, RZ ;  /* 0x0420000018057989 */ /* 0x000e2200000e00ff */
[----:B------:R-:W-:-:S05]  /*09f0*/  IADD3 R25, P6, PT, R4, R7, RZ ;  /* 0x0000000704197210 */ /* 0x000fca0007fde0ff */
[----:B------:R-:W1:Y:S01]  /*0a00*/  SHFL.UP PT, R4, R25, 0x2, RZ ;  /* 0x0440000019047989 */ /* 0x000e6200000e00ff */
[----:B0-----:R-:W-:Y:S02]  /*0a10*/  SEL R5, R5, RZ, P5 ;  /* 0x000000ff05057207 */ /* 0x001fe40002800000 */
[----:B------:R-:W-:-:S03]  /*0a20*/  ISETP.GE.AND P5, PT, R23, 0x2, PT ;  /* 0x000000021700780c */ /* 0x000fc60003fa6270 */
[----:B------:R-:W-:Y:S01]  /*0a30*/  IMAD.X R44, R5, 0x1, R24, P6 ;  /* 0x00000001052c7824 */ /* 0x000fe200030e0618 */
[----:B------:R-:W-:Y:S01]  /*0a40*/  ISETP.NE.U32.AND P6, PT, R25, RZ, PT ;  /* 0x000000ff1900720c */ /* 0x000fe20003fc5070 */
[----:B------:R-:W0:Y:S01]  /*0a50*/  SHFL.UP PT, R5, R6, 0x2, RZ ;  /* 0x0440000006057989 */ /* 0x000e2200000e00ff */
[----:B-1----:R-:W-:Y:S02]  /*0a60*/  SEL R4, R4, RZ, P5 ;  /* 0x000000ff04047207 */ /* 0x002fe40002800000 */
[----:B------:R-:W-:Y:S01]  /*0a70*/  ISETP.NE.AND.EX P6, PT, R44, RZ, PT, P6 ;  /* 0x000000ff2c00720c */ /* 0x000fe20003fc5360 */
[----:B0-----:R-:W-:-:S05]  /*0a80*/  FADD R5, R6, R5 ;  /* 0x0000000506057221 */ /* 0x001fca0000000000 */
        /* <DEDUP_REMOVED lines=36> */
[----:B------:R-:W-:Y:S02]  /*0cd0*/  FSEL R48, R5, R6, !P6 ;  /* 0x0000000605307208 */ /* 0x000fe40007000000 */
[----:B------:R-:W0:Y:S01]  /*0ce0*/  SHFL.UP PT, R5, R24, 0x10, RZ ;  /* 0x0600000018057989 */ /* 0x000e2200000e00ff */
[----:B------:R-:W-:Y:S02]  /*0cf0*/  IADD3 R4, P6, PT, R4, R7, RZ ;  /* 0x0000000704047210 */ /* 0x000fe40007fde0ff */
[----:B------:R-:W-:Y:S02]  /*0d00*/  FSEL R43, R6, R48, !P5 ;  /* 0x00000030062b7208 */ /* 0x000fe40006800000 */
[----:B0-----:R-:W-:Y:S02]  /*0d10*/  SEL R5, R5, RZ, P5 ;  /* 0x000000ff05057207 */ /* 0x001fe40002800000 */
[----:B------:R-:W-:-:S03]  /*0d20*/  ISETP.NE.AND P5, PT, R23, RZ, PT ;  /* 0x000000ff1700720c */ /* 0x000fc60003fa5270 */
[----:B------:R-:W-:Y:S01]  /*0d30*/  IMAD.X R5, R5, 0x1, R24, P6 ;  /* 0x0000000105057824 */ /* 0x000fe200030e0618 */
[----:B------:R-:W-:-:S13]  /*0d40*/  ISETP.NE.AND P6, PT, R23, 0x1f, PT ;  /* 0x0000001f1700780c */ /* 0x000fda0003fc5270 */
[----:B------:R-:W-:-:S05]  /*0d50*/  @!P6 LEA R41, R42, UR5, 0x4 ;  /* 0x000000052a29ec11 */ /* 0x000fca000f8e20ff */
[----:B------:R-:W-:Y:S04]  /*0d60*/  @!P6 STS [R41+0x8], R48 ;  /* 0x000008302900e388 */ /* 0x000fe80000000800 */
[----:B------:R-:W-:Y:S01]  /*0d70*/  @!P6 STS.64 [R41], R4 ;  /* 0x000000042900e388 */ /* 0x000fe20000000a00 */
[----:B------:R-:W-:Y:S06]  /*0d80*/  BAR.SYNC.DEFER_BLOCKING 0x0 ;  /* 0x0000000000007b1d */ /* 0x000fec0000010000 */
[----:B------:R-:W-:Y:S04]  /*0d90*/  SHFL.UP PT, R5, R5, 0x1, RZ ;  /* 0x0420000005057989 */ /* 0x000fe800000e00ff */
[----:B------:R-:W-:Y:S04]  /*0da0*/  LDS.64 R24, [UR5+0x10] ;  /* 0x00001005ff187984 */ /* 0x000fe80008000a00 */
[----:B------:R-:W0:Y:S04]  /*0db0*/  LDS.64 R6, [UR5] ;  /* 0x00000005ff067984 */ /* 0x000e280008000a00 */
[----:B------:R-:W-:Y:S04]  /*0dc0*/  LDS R44, [UR5+0x8] ;  /* 0x00000805ff2c7984 */ /* 0x000fe80008000800 */
[----:B------:R-:W1:Y:S04]  /*0dd0*/  LDS R45, [UR5+0x18] ;  /* 0x00001805ff2d7984 */ /* 0x000e680008000800 */
[----:B------:R-:W-:Y:S01]  /*0de0*/  LDS R41, [UR5+0x28] ;  /* 0x00002805ff297984 */ /* 0x000fe20008000800 */
[----:B0-----:R-:W-:-:S05]  /*0df0*/  IADD3 R47, P6, PT, R6, R24, RZ ;  /* 0x00000018062f7210 */ /* 0x001fca0007fde0ff */
[----:B------:R-:W-:Y:S01]  /*0e00*/  IMAD.X R53, R7, 0x1, R25, P6 ;  /* 0x0000000107357824 */ /* 0x000fe200030e0619 */
[----:B------:R-:W-:-:S04]  /*0e10*/  ISETP.NE.U32.AND P6, PT, R24, RZ, PT ;  /* 0x000000ff1800720c */ /* 0x000fc80003fc5070 */
[----:B------:R-:W-:Y:S02]  /*0e20*/  ISETP.NE.AND.EX P6, PT, R25, RZ, PT, P6 ;  /* 0x000000ff1900720c */ /* 0x000fe40003fc5360 */
[----:B------:R-:W0:Y:S11]  /*0e30*/  LDS.64 R24, [UR5+0x20] ;  /* 0x00002005ff187984 */ /* 0x000e360008000a00 */
[----:B-1----:R-:W-:Y:S01]  /*0e40*/  @!P6 FADD R45, R44, R45 ;  /* 0x0000002d2c2de221 */ /* 0x002fe20000000000 */
[----:B0-----:R-:W-:-:S05]  /*0e50*/  IADD3 R49, P6, PT, R24, R47, RZ ;  /* 0x0000002f18317210 */ /* 0x001fca0007fde0ff */
[----:B------:R-:W-:Y:S01]  /*0e60*/  IMAD.X R51, R25, 0x1, R53, P6 ;  /* 0x0000000119337824 */ /* 0x000fe200030e0635 */
[----:B------:R-:W-:-:S04]  /*0e70*/  ISETP.NE.AND P6, PT, R42, 0x2, PT ;  /* 0x000000022a00780c */ /* 0x000fc80003fc5270 */
[----:B------:R-:W-:Y:S02]  /*0e80*/  SEL R48, R47, R6, !P6 ;  /* 0x000000062f307207 */ /* 0x000fe40007000000 */
[----:B------:R-:W-:Y:S02]  /*0e90*/  SEL R50, R53, R7, !P6 ;  /* 0x0000000735327207 */ /* 0x000fe40007000000 */
[----:B------:R-:W0:Y:S01]  /*0ea0*/  LDS.64 R6, [UR5+0x30] ;  /* 0x00003005ff067984 */ /* 0x000e220008000a00 */
[----:B------:R-:W-:Y:S02]  /*0eb0*/  FSEL R44, R45, R44, !P6 ;  /* 0x0000002c2d2c7208 */ /* 0x000fe40007000000 */
[----:B------:R-:W-:Y:S02]  /*0ec0*/  ISETP.NE.U32.AND P6, PT, R24, RZ, PT ;  /* 0x000000ff1800720c */ /* 0x000fe40003fc5070 */
[----:B------:R-:W1:Y:S02]  /*0ed0*/  LDS R24, [UR5+0x38] ;  /* 0x00003805ff187984 */ /* 0x000e640008000800 */
[----:B------:R-:W-:-:S13]  /*0ee0*/  ISETP.NE.AND.EX P6, PT, R25, RZ, PT, P6 ;  /* 0x000000ff1900720c */ /* 0x000fda0003fc5360 */
[----:B------:R-:W-:Y:S01]  /*0ef0*/  @!P6 FADD R41, R45, R41 ;  /* 0x000000292d29e221 */ /* 0x000fe20000000000 */
[----:B0-----:R-:W-:-:S05]  /*0f00*/  IADD3 R25, P6, PT, R6, R49, RZ ;  /* 0x0000003106197210 */ /* 0x001fca0007fde0ff */
[----:B------:R-:W-:Y:S01]  /*0f10*/  IMAD.X R47, R7, 0x1, R51, P6 ;  /* 0x00000001072f7824 */ /* 0x000fe200030e0633 */
[----:B------:R-:W-:-:S04]  /*0f20*/  ISETP.NE.AND P6, PT, R42, 0x3, PT ;  /* 0x000000032a00780c */ /* 0x000fc80003fc5270 */
[----:B------:R-:W-:Y:S02]  /*0f30*/  SEL R48, R49, R48, !P6 ;  /* 0x0000003031307207 */ /* 0x000fe40007000000 */
[----:B------:R-:W-:Y:S02]  /*0f40*/  SEL R50, R51, R50, !P6 ;  /* 0x0000003233327207 */ /* 0x000fe40007000000 */
[----:B------:R-:W-:Y:S02]  /*0f50*/  FSEL R44, R41, R44, !P6 ;  /* 0x0000002c292c7208 */ /* 0x000fe40007000000 */
        /* <DEDUP_REMOVED lines=8> */
[----:B------:R-:W-:Y:S01]  /*0fe0*/  SEL R50, R47, R50, !P6 ;  /* 0x000000322f327207 */ /* 0x000fe20007000000 */
[----:B------:R-:W0:Y:S01]  /*0ff0*/  LDS R25, [UR5+0x48] ;  /* 0x00004805ff197984 */ /* 0x000e220008000800 */
[----:B------:R-:W-:Y:S02]  /*1000*/  FSEL R44, R24, R44, !P6 ;  /* 0x0000002c182c7208 */ /* 0x000fe40007000000 */
[----:B------:R-:W-:-:S04]  /*1010*/  ISETP.NE.U32.AND P6, PT, R6, RZ, PT ;  /* 0x000000ff0600720c */ /* 0x000fc80003fc5070 */
[----:B------:R-:W-:Y:S02]  /*1020*/  ISETP.NE.AND.EX P6, PT, R7, RZ, PT, P6 ;  /* 0x000000ff0700720c */ /* 0x000fe40003fc5360 */
[----:B------:R-:W1:Y:S11]  /*1030*/  LDS.64 R6, [UR5+0x50] ;  /* 0x00005005ff067984 */ /* 0x000e760008000a00 */
[----:B0-----:R-:W-:Y:S01]  /*1040*/  @!P6 FADD R25, R24, R25 ;  /* 0x000000191819e221 */ /* 0x001fe20000000000 */
[----:B-1----:R-:W-:-:S05]  /*1050*/  IADD3 R47, P6, PT, R6, R41, RZ ;  /* 0x00000029062f7210 */ /* 0x002fca0007fde0ff */
        /* <DEDUP_REMOVED lines=14> */
[----:B------:R-:W-:Y:S02]  /*1140*/  FSEL R47, R41, R44, !P6 ;  /* 0x0000002c292f7208 */ /* 0x000fe40007000000 */
[----:B------:R-:W0:Y:S01]  /*1150*/  LDS R44, [UR5+0x68] ;  /* 0x00006805ff2c7984 */ /* 0x000e220008000800 */
[----:B------:R-:W-:Y:S02]  /*1160*/  SEL R48, R49, R48, !P6 ;  /* 0x0000003031307207 */ /* 0x000fe40007000000 */
[----:B------:R-:W-:Y:S02]  /*1170*/  ISETP.NE.U32.AND P6, PT, R6, RZ, PT ;  /* 0x000000ff0600720c */ /* 0x000fe40003fc5070 */
[----:B------:R-:W-:Y:S02]  /*1180*/  SHFL.UP PT, R6, R43, 0x1, RZ ;  /* 0x042000002b067989 */ /* 0x000fe400000e00ff */
[----:B------:R-:W-:-:S02]  /*1190*/  ISETP.NE.AND.EX P6, PT, R7, RZ, PT, P6 ;  /* 0x000000ff0700720c */ /* 0x000fc40003fc5360 */
[----:B------:R-:W-:Y:S11]  /*11a0*/  LDS R43, [UR5+0x78] ;  /* 0x00007805ff2b7984 */ /* 0x000ff60008000800 */
[----:B0-----:R-:W-:Y:S01]  /*11b0*/  @!P6 FADD R44, R41, R44 ;  /* 0x0000002c292ce221 */ /* 0x001fe20000000000 */
[----:B------:R-:W-:-:S02]  /*11c0*/  ISETP.NE.AND P6, PT, R42, 0x7, PT ;  /* 0x000000072a00780c */ /* 0x000fc40003fc5270 */
[----:B------:R-:W0:Y:S01]  /*11d0*/  SHFL.UP PT, R42, R4, 0x1, RZ ;  /* 0x04200000042a7989 */ /* 0x000e2200000e00ff */
[----:B------:R-:W-:Y:S02]  /*11e0*/  SEL R41, R5, RZ, P5 ;  /* 0x000000ff05297207 */ /* 0x000fe40002800000 */
[----:B------:R-:W-:Y:S02]  /*11f0*/  SEL R7, R25, R24, !P6 ;  /* 0x0000001819077207 */ /* 0x000fe40007000000 */
[----:B------:R-:W-:Y:S02]  /*1200*/  SEL R24, R45, R48, !P6 ;  /* 0x000000302d187207 */ /* 0x000fe40007000000 */
[----:B------:R-:W-:Y:S02]  /*1210*/  FSEL R47, R44, R47, !P6 ;  /* 0x0000002f2c2f7208 */ /* 0x000fe40007000000 */
[----:B------:R-:W-:-:S04]  /*1220*/  ISETP.NE.U32.AND P6, PT, R7, RZ, PT ;  /* 0x000000ff0700720c */ /* 0x000fc80003fc5070 */
[----:B------:R-:W-:-:S13]  /*1230*/  ISETP.NE.AND.EX P6, PT, R24, RZ, PT, P6 ;  /* 0x000000ff1800720c */ /* 0x000fda0003fc5360 */
[----:B------:R-:W-:Y:S01]  /*1240*/  @!P6 FADD R47, RZ, R47 ;  /* 0x0000002fff2fe221 */ /* 0x000fe20000000000 */
[----:B------:R-:W-:-:S04]  /*1250*/  ISETP.GE.U32.AND P6, PT, R0, 0x20, PT ;  /* 0x000000200000780c */ /* 0x000fc80003fc6070 */
[----:B------:R-:W-:Y:S02]  /*1260*/  SEL R7, R7, RZ, P6 ;  /* 0x000000ff07077207 */ /* 0x000fe40003000000 */
[----:B------:R-:W-:Y:S02]  /*1270*/  SEL R24, R24, RZ, P6 ;  /* 0x000000ff18187207 */ /* 0x000fe40003000000 */
[----:B------:R-:W-:Y:S02]  /*1280*/  FSEL R47, R47, RZ, P6 ;  /* 0x000000ff2f2f7208 */ /* 0x000fe40003000000 */
[C---:B0-----:R-:W-:Y:S02]  /*1290*/  ISETP.NE.U32.AND P6, PT, R42.reuse, RZ, PT ;  /* 0x000000ff2a00720c */ /* 0x041fe40003fc5070 */
[----:B------:R-:W-:Y:S02]  /*12a0*/  SEL R42, R42, RZ, P5 ;  /* 0x000000ff2a2a7207 */ /* 0x000fe40002800000 */
[----:B------:R-:W-:-:S02]  /*12b0*/  ISETP.NE.AND.EX P6, PT, R5, RZ, PT, P6 ;  /* 0x000000ff0500720c */ /* 0x000fc40003fc5360 */
[----:B------:R-:W0:Y:S11]  /*12c0*/  LDS.64 R4, [UR5+0x70] ;  /* 0x00007005ff047984 */ /* 0x000e360008000a00 */
[----:B------:R-:W-:Y:S01]  /*12d0*/  @!P6 FADD R6, R6, R47 ;  /* 0x0000002f0606e221 */ /* 0x000fe20000000000 */
[----:B------:R-:W-:-:S04]  /*12e0*/  IADD3 R42, P6, PT, R42, R7, RZ ;  /* 0x000000072a2a7210 */ /* 0x000fc80007fde0ff */
[----:B------:R-:W-:Y:S01]  /*12f0*/  FSEL R23, R47, R6, !P5 ;  /* 0x000000062f177208 */ /* 0x000fe20006800000 */
[----:B------:R-:W-:Y:S01]  /*1300*/  IMAD.X R41, R41, 0x1, R24, P6 ;  /* 0x0000000129297824 */ /* 0x000fe200030e0618 */
[----:B------:R-:W-:Y:S02]  /*1310*/  ISETP.NE.U32.AND P6, PT, R38, RZ, PT ;  /* 0x000000ff2600720c */ /* 0x000fe40003fc5070 */
[----:B------:R-:W-:Y:S02]  /*1320*/  ISETP.NE.AND P5, PT, R8, R10, PT ;  /* 0x0000000a0800720c */ /* 0x000fe40003fa5270 */
[----:B------:R-:W-:Y:S02]  /*1330*/  ISETP.NE.AND.EX P6, PT, RZ, UR4, PT, P6 ;  /* 0x00000004ff007c0c */ /* 0x000fe4000bfc5360 */
[----:B------:R-:W-:-:S05]  /*1340*/  SEL R47, RZ, 0x1, !P2 ;  /* 0x00000001ff2f7807 */ /* 0x000fca0005000000 */
[----:B------:R-:W-:-:S06]  /*1350*/  IMAD.IADD R47, R38, 0x1, R47 ;  /* 0x00000001262f7824 */ /* 0x000fcc00078e022f */
[----:B------:R-:W-:-:S04]  /*1360*/  @!P6 FADD R3, R3, R23 ;  /* 0x000000170303e221 */ /* 0x000fc80000000000 */
[----:B------:R-:W-:Y:S01]  /*1370*/  @!P2 FADD R9, R9, R3 ;  /* 0x000000030909a221 */ /* 0x000fe20000000000 */
[----:B0-----:R-:W-:-:S03]  /*1380*/  IADD3 R6, P2, PT, R4, R25, RZ ;  /* 0x0000001904067210 */ /* 0x001fc60007f5e0ff */
[----:B------:R-:W-:Y:S01]  /*1390*/  @!P5 FADD R11, R11, R9 ;  /* 0x000000090b0bd221 */ /* 0x000fe20000000000 */
[----:B------:R-:W-:Y:S01]  /*13a0*/  ISETP.NE.AND P5, PT, R46, RZ, PT ;  /* 0x000000ff2e00720c */ /* 0x000fe20003fa5270 */
[----:B------:R-:W-:Y:S01]  /*13b0*/  IMAD.X R7, R5, 0x1, R45, P2 ;  /* 0x0000000105077824 */ /* 0x000fe200010e062d */
[----:B------:R-:W-:-:S04]  /*13c0*/  ISETP.NE.U32.AND P2, PT, R4, RZ, PT ;  /* 0x000000ff0400720c */ /* 0x000fc80003f45070 */
[----:B------:R-:W-:-:S07]  /*13d0*/  ISETP.NE.AND.EX P2, PT, R5, RZ, PT, P2 ;  /* 0x000000ff0500720c */ /* 0x000fce0003f45320 */
[----:B------:R-:W-:Y:S01]  /*13e0*/  @!P5 FADD R13, R13, R11 ;  /* 0x0000000b0d0dd221 */ /* 0x000fe20000000000 */
[----:B------:R-:W-:-:S03]  /*13f0*/  ISETP.NE.AND P5, PT, R0, RZ, PT ;  /* 0x000000ff0000720c */ /* 0x000fc60003fa5270 */
[----:B------:R-:W-:Y:S02]  /*1400*/  @!P4 FADD R15, R15, R13 ;  /* 0x0000000d0f0fc221 */ /* 0x000fe40000000000 */
[----:B------:R-:W-:Y:S01]  /*1410*/  @!P2 FADD R43, R44, R43 ;  /* 0x0000002b2c2ba221 */ /* 0x000fe20000000000 */
[----:B------:R-:W-:Y:S01]  /*1420*/  ISETP.GE.U32.AND P2, PT, R6, 0x101, PT ;  /* 0x000001010600780c */ /* 0x000fe20003f46070 */
[----:B------:R-:W-:Y:S01]  /*1430*/  @!P3 FADD R17, R17, R15 ;  /* 0x0000000f1111b221 */ /* 0x000fe20000000000 */
[----:B------:R-:W-:Y:S02]  /*1440*/  IADD3 R44, P3, PT, R38, R42, RZ ;  /* 0x0000002a262c7210 */ /* 0x000fe40007f7e0ff */
[C---:B------:R-:W-:Y:S01]  /*1450*/  IADD3 R38, P4, PT, R42.reuse, R47, RZ ;  /* 0x0000002f2a267210 */ /* 0x040fe20007f9e0ff */
[----:B------:R-:W-:Y:S01]  /*1460*/  @!P0 FADD R19, R19, R17 ;  /* 0x0000001113138221 */ /* 0x000fe20000000000 */
[----:B------:R-:W-:Y:S01]  /*1470*/  ISETP.GE.AND.EX P2, PT, R7, RZ, PT, P2 ;  /* 0x000000ff0700720c */ /* 0x000fe20003f46320 */
[----:B------:R-:W0:Y:S01]  /*1480*/  @!P5 LDC.64 R24, c[0x0][0x3a8] ;  /* 0x0000ea00ff18db82 */ /* 0x000e220000000a00 */
[----:B------:R-:W-:Y:S01]  /*1490*/  @!P5 IMAD.MOV.U32 R4, RZ, RZ, R43 ;  /* 0x000000ffff04d224 */ /* 0x000fe200078e002b */
[----:B------:R-:W-:Y:S01]  /*14a0*/  IADD3 R40, P0, PT, R42, R40, RZ ;  /* 0x000000282a287210 */ /* 0x000fe20007f1e0ff */
[----:B------:R-:W-:-:S02]  /*14b0*/  @!P5 IMAD.MOV.U32 R5, RZ, RZ, 0x65 ;  /* 0x00000065ff05d424 */ /* 0x000fc400078e00ff */
[----:B------:R-:W-:Y:S01]  /*14c0*/  @!P1 FADD R21, R21, R19 ;  /* 0x0000001315159221 */ /* 0x000fe20000000000 */
[----:B------:R-:W-:Y:S01]  /*14d0*/  IMAD.X R43, R41, 0x1, R34, P4 ;  /* 0x00000001292b7824 */ /* 0x000fe200020e0622 */
[C---:B------:R-:W-:Y:S01]  /*14e0*/  IADD3 R35, P4, PT, R42.reuse, R35, RZ ;  /* 0x000000232a237210 */ /* 0x040fe20007f9e0ff */
[----:B0-----:R0:W-:Y:S01]  /*14f0*/  @!P5 ST.E.128.STRONG.GPU desc[UR8][R24.64+0x200], R4 ;  /* 0x000200041800d985 */ /* 0x0011e2000c10fd08 */
[----:B------:R-:W-:-:S05]  /*1500*/  IADD3 R39, P5, PT, R42, R39, RZ ;  /* 0x000000272a277210 */ /* 0x000fca0007fbe0ff */
[----:B------:R-:W-:Y:S01]  /*1510*/  IMAD.X R36, R41, 0x1, R36, P5 ;  /* 0x0000000129247824 */ /* 0x000fe200028e0624 */
[----:B------:R-:W-:-:S05]  /*1520*/  IADD3 R37, P5, PT, R42, R37, RZ ;  /* 0x000000252a257210 */ /* 0x000fca0007fbe0ff */
[C---:B------:R-:W-:Y:S02]  /*1530*/  IMAD.X R26, R41.reuse, 0x1, R26, P5 ;  /* 0x00000001291a7824 */ /* 0x040fe400028e061a */
[C---:B0-----:R-:W-:Y:S01]  /*1540*/  IMAD.X R5, R41.reuse, 0x1, R32, P0 ;  /* 0x0000000129057824 */ /* 0x041fe200000e0620 */
[C---:B------:R-:W-:Y:S01]  /*1550*/  IADD3 R33, P0, PT, R42.reuse, R33, RZ ;  /* 0x000000212a217210 */ /* 0x040fe20007f1e0ff */
[C---:B------:R-:W-:Y:S01]  /*1560*/  IMAD.X R4, R41.reuse, 0x1, R31, P4 ;  /* 0x0000000129047824 */ /* 0x040fe200020e061f */
[----:B------:R-:W-:Y:S02]  /*1570*/  IADD3 R29, P4, PT, R42, R29, RZ ;  /* 0x0000001d2a1d7210 */ /* 0x000fe40007f9e0ff */
[C---:B------:R-:W-:Y:S01]  /*1580*/  IADD3.X R31, PT, PT, R41.reuse, UR4, RZ, P3, !PT ;  /* 0x00000004291f7c10 */ /* 0x040fe20009ffe4ff */
[C---:B------:R-:W-:Y:S02]  /*1590*/  IMAD.X R28, R41.reuse, 0x1, R28, P0 ;  /* 0x00000001291c7824 */ /* 0x040fe400000e061c */
[----:B------:R-:W-:Y:S01]  /*15a0*/  IMAD.X R30, R41, 0x1, R30, P4 ;  /* 0x00000001291e7824 */ /* 0x000fe200020e061e */
[----:B------:R-:W-:Y:S07]  /*15b0*/  @!P2 BRA `(.L_x_403) ;  /* 0x0000000400b4a947 */ /* 0x000fee0003800000 */
[----:B------:R-:W-:Y:S01]  /*15c0*/  BAR.SYNC.DEFER_BLOCKING 0x0 ;  /* 0x0000000000007b1d */ /* 0x000fe20000010000 */
[----:B------:R-:W-:Y:S02]  /*15d0*/  ISETP.NE.AND P2, PT, R2, R8, PT ;  /* 0x000000080200720c */ /* 0x000fe40003f45270 */
[----:B------:R-:W-:Y:S02]  /*15e0*/  @P6 LEA R42, R42, UR5, 0x3 ;  /* 0x000000052a2a6c11 */ /* 0x000fe4000f8e18ff */
[----:B------:R-:W-:Y:S02]  /*15f0*/  ISETP.NE.AND P0, PT, R8, R10, PT ;  /* 0x0000000a0800720c */ /* 0x000fe40003f05270 */
[----:B------:R-:W-:Y:S02]  /*1600*/  ISETP.NE.AND P1, PT, R10, R12, PT ;  /* 0x0000000c0a00720c */ /* 0x000fe40003f25270 */
[----:B------:R-:W-:Y:S02]  /*1610*/  ISETP.NE.AND P5, PT, R14, R16, PT ;  /* 0x000000100e00720c */ /* 0x000fe40003fa5270 */
[----:B------:R-:W-:-:S02]  /*1620*/  ISETP.NE.AND P4, PT, R16, R18, PT ;  /* 0x000000121000720c */ /* 0x000fc40003f85270 */
[----:B------:R-:W-:Y:S02]  /*1630*/  ISETP.NE.AND P3, PT, R18, R20, PT ;  /* 0x000000141200720c */ /* 0x000fe40003f65270 */
[----:B------:R-:W-:-:S03]  /*1640*/  @P2 LEA R44, R44, UR5, 0x3 ;  /* 0x000000052c2c2c11 */ /* 0x000fc6000f8e18ff */
[----:B------:R-:W-:Y:S02]  /*1650*/  @P0 LEA R38, R38, UR5, 0x3 ;  /* 0x0000000526260c11 */ /* 0x000fe4000f8e18ff */
[----:B------:R-:W-:Y:S02]  /*1660*/  @P1 LEA R39, R39, UR5, 0x3 ;  /* 0x0000000527271c11 */ /* 0x000fe4000f8e18ff */
[----:B------:R-:W-:Y:S01]  /*1670*/  @P5 LEA R35, R35, UR5, 0x3 ;  /* 0x0000000523235c11 */ /* 0x000fe2000f8e18ff */
[----:B------:R0:W-:Y:S01]  /*1680*/  @P6 STS.64 [R42], R22 ;  /* 0x000000162a006388 */ /* 0x0001e20000000a00 */
[----:B------:R-:W-:Y:S02]  /*1690*/  ISETP.NE.AND P6, PT, R12, R14, PT ;  /* 0x0000000e0c00720c */ /* 0x000fe40003fc5270 */
[----:B------:R-:W-:Y:S01]  /*16a0*/  @P4 LEA R37, R37, UR5, 0x3 ;  /* 0x0000000525254c11 */ /* 0x000fe2000f8e18ff */
[----:B------:R0:W-:Y:S01]  /*16b0*/  @P2 STS.64 [R44], R2 ;  /* 0x000000022c002388 */ /* 0x0001e20000000a00 */
[----:B------:R-:W-:-:S02]  /*16c0*/  ISETP.NE.AND P2, PT, R20, R27, PT ;  /* 0x0000001b1400720c */ /* 0x000fc40003f45270 */
[----:B------:R-:W-:Y:S01]  /*16d0*/  @P3 LEA R33, R33, UR5, 0x3 ;  /* 0x0000000521213c11 */ /* 0x000fe2000f8e18ff */
[----:B------:R0:W-:Y:S01]  /*16e0*/  @P0 STS.64 [R38], R8 ;  /* 0x0000000826000388 */ /* 0x0001e20000000a00 */
[----:B------:R-:W-:-:S03]  /*16f0*/  ISETP.GT.U32.AND P0, PT, R6, R0, PT ;  /* 0x000000000600720c */ /* 0x000fc60003f04070 */
[----:B------:R0:W-:Y:S01]  /*1700*/  @P1 STS.64 [R39], R10 ;  /* 0x0000000a27001388 */ /* 0x0001e20000000a00 */
[----:B------:R-:W-:Y:S02]  /*1710*/  ISETP.GT.U32.AND.EX P0, PT, R7, RZ, PT, P0 ;  /* 0x000000ff0700720c */ /* 0x000fe40003f04100 */
[----:B------:R-:W-:-:S03]  /*1720*/  @P6 LEA R40, R40, UR5, 0x3 ;  /* 0x0000000528286c11 */ /* 0x000fc6000f8e18ff */
[----:B------:R-:W-:Y:S02]  /*1730*/  @P2 LEA R29, R29, UR5, 0x3 ;  /* 0x000000051d1d2c11 */ /* 0x000fe4000f8e18ff */
[----:B------:R0:W-:Y:S04]  /*1740*/  @P6 STS.64 [R40], R12 ;  /* 0x0000000c28006388 */ /* 0x0001e80000000a00 */
[----:B------:R0:W-:Y:S04]  /*1750*/  @P5 STS.64 [R35], R14 ;  /* 0x0000000e23005388 */ /* 0x0001e80000000a00 */
[----:B------:R0:W-:Y:S04]  /*1760*/  @P4 STS.64 [R37], R16 ;  /* 0x0000001025004388 */ /* 0x0001e80000000a00 */
[----:B------:R0:W-:Y:S04]  /*1770*/  @P3 STS.64 [R33], R18 ;  /* 0x0000001221003388 */ /* 0x0001e80000000a00 */
[----:B------:R0:W-:Y:S01]  /*1780*/  @P2 STS.64 [R29], R20 ;  /* 0x000000141d002388 */ /* 0x0001e20000000a00 */
[----:B------:R-:W-:Y:S06]  /*1790*/  BAR.SYNC.DEFER_BLOCKING 0x0 ;  /* 0x0000000000007b1d */ /* 0x000fec0000010000 */
[----:B------:R-:W-:Y:S05]  /*17a0*/  @!P0 EXIT ;  /* 0x000000000000894d */ /* 0x000fea0003800000 */
[----:B0-----:R-:W-:Y:S01]  /*17b0*/  IMAD.MOV.U32 R21, RZ, RZ, R0 ;  /* 0x000000ffff157224 */ /* 0x001fe200078e0000 */
[----:B------:R-:W0:Y:S01]  /*17c0*/  LDCU.128 UR16, c[0x0][0x390] ;  /* 0x00007200ff1077ac */ /* 0x000e220008000c00 */
[----:B------:R-:W-:Y:S01]  /*17d0*/  IMAD.MOV.U32 R20, RZ, RZ, RZ ;  /* 0x000000ffff147224 */ /* 0x000fe200078e00ff */
[----:B------:R-:W-:Y:S02]  /*17e0*/  BSSY.RECONVERGENT B0, `(.L_x_404) ;  /* 0x000002a000007945 */ /* 0x000fe40003800200 */
[----:B------:R-:W-:Y:S02]  /*17f0*/  LOP3.LUT R3, RZ, R21, RZ, 0x33, !PT ;  /* 0x00000015ff037212 */ /* 0x000fe400078e33ff */
[----:B------:R-:W-:Y:S02]  /*1800*/  LOP3.LUT R2, RZ, R20, RZ, 0x33, !PT ;  /* 0x00000014ff027212 */ /* 0x000fe400078e33ff */
[----:B------:R-:W-:-:S04]  /*1810*/  IADD3 R3, P0, PT, R3, R6, RZ ;  /* 0x0000000603037210 */ /* 0x000fc80007f1e0ff */
[C---:B------:R-:W-:Y:S01]  /*1820*/  LOP3.LUT R4, R3.reuse, 0x300, RZ, 0xc0, !PT ;  /* 0x0000030003047812 */ /* 0x040fe200078ec0ff */
[----:B------:R-:W-:Y:S01]  /*1830*/  IMAD.X R2, R2, 0x1, R7, P0 ;  /* 0x0000000102027824 */ /* 0x000fe200000e0607 */
[----:B------:R-:W-:Y:S02]  /*1840*/  ISETP.GE.U32.AND P0, PT, R3, 0x300, PT ;  /* 0x000003000300780c */ /* 0x000fe40003f06070 */
[----:B------:R-:W-:Y:S02]  /*1850*/  ISETP.NE.U32.AND P1, PT, R4, 0x300, PT ;  /* 0x000003000400780c */ /* 0x000fe40003f25070 */
[----:B------:R-:W-:Y:S02]  /*1860*/  ISETP.GE.U32.AND.EX P0, PT, R2, RZ, PT, P0 ;  /* 0x000000ff0200720c */ /* 0x000fe40003f06100 */
[----:B------:R-:W-:-:S13]  /*1870*/  ISETP.NE.AND.EX P1, PT, RZ, RZ, PT, P1 ;  /* 0x000000ffff00720c */ /* 0x000fda0003f25310 */
[----:B0-----:R-:W-:Y:S05]  /*1880*/  @!P1 BRA `(.L_x_405) ;  /* 0x00000000007c9947 */ /* 0x001fea0003800000 */
[----:B------:R-:W0:Y:S01]  /*1890*/  LDCU.128 UR12, c[0x0][0x390] ;  /* 0x00007200ff0c77ac */ /* 0x000e220008000c00 */
[----:B------:R-:W-:Y:S01]  /*18a0*/  SHF.R.U64 R14, R3, 0x8, R2 ;  /* 0x00000008030e7819 */ /* 0x000fe20000001202 */
[C---:B------:R-:W-:Y:S01]  /*18b0*/  IMAD.SHL.U32 R10, R21.reuse, 0x4, RZ ;  /* 0x00000004150a7824 */ /* 0x040fe200078e00ff */
[----:B------:R-:W-:Y:S01]  /*18c0*/  SHF.L.U64.HI R11, R21, 0x2, R20 ;  /* 0x00000002150b7819 */ /* 0x000fe20000010214 */
[----:B------:R-:W-:Y:S01]  /*18d0*/  IMAD.MOV.U32 R15, RZ, RZ, RZ ;  /* 0x000000ffff0f7224 */ /* 0x000fe200078e00ff */
[----:B------:R-:W-:Y:S01]  /*18e0*/  LEA R0, R0, UR5, 0x3 ;  /* 0x0000000500007c11 */ /* 0x000fe2000f8e18ff */
[----:B------:R-:W-:-:S05]  /*18f0*/  VIADD R14, R14, 0x1 ;  /* 0x000000010e0e7836 */ /* 0x000fca0000000000 */
[----:B------:R-:W-:-:S04]  /*1900*/  LOP3.LUT R14, R14, 0x3, RZ, 0xc0, !PT ;  /* 0x000000030e0e7812 */ /* 0x000fc800078ec0ff */
[----:B------:R-:W-:Y:S02]  /*1910*/  LEA R21, P3, R14, R21, 0x8 ;  /* 0x000000150e157211 */ /* 0x000fe400078640ff */
[C---:B0-----:R-:W-:Y:S02]  /*1920*/  IADD3 R12, P1, PT, R10.reuse, UR14, RZ ;  /* 0x0000000e0a0c7c10 */ /* 0x041fe4000ff3e0ff */
[----:B------:R-:W-:Y:S02]  /*1930*/  IADD3 R10, P2, PT, R10, UR12, RZ ;  /* 0x0000000c0a0a7c10 */ /* 0x000fe4000ff5e0ff */
[C---:B------:R-:W-:Y:S02]  /*1940*/  IADD3.X R13, PT, PT, R11.reuse, UR15, RZ, P1, !PT ;  /* 0x0000000f0b0d7c10 */ /* 0x040fe40008ffe4ff */
[----:B------:R-:W-:Y:S02]  /*1950*/  IADD3.X R11, PT, PT, R11, UR13, RZ, P2, !PT ;  /* 0x0000000d0b0b7c10 */ /* 0x000fe400097fe4ff */
[----:B------:R-:W-:-:S07]  /*1960*/  LEA.HI.X R20, R14, R20, R15, 0x8, P3 ;  /* 0x000000140e147211 */ /* 0x000fce00018f440f */
.L_x_406:
[----:B0-----:R0:W1:Y:S01]  /*1970*/  LDS.64 R8, [R0] ;  /* 0x0000000000087984 */ /* 0x0010620000000a00 */
[----:B------:R-:W-:Y:S01]  /*1980*/  IMAD.MOV.U32 R2, RZ, RZ, R10 ;  /* 0x000000ffff027224 */ /* 0x000fe200078e000a */
[----:B------:R-:W-:Y:S01]  /*1990*/  IADD3 R14, P1, PT, R14, -0x1, RZ ;  /* 0xffffffff0e0e7810 */ /* 0x000fe20007f3e0ff */
[----:B------:R-:W-:Y:S01]  /*19a0*/  IMAD.MOV.U32 R3, RZ, RZ, R11 ;  /* 0x000000ffff037224 */ /* 0x000fe200078e000b */
[----:B------:R-:W-:Y:S01]  /*19b0*/  IADD3 R10, P3, PT, R10, 0x400, RZ ;  /* 0x000004000a0a7810 */ /* 0x000fe20007f7e0ff */
[----:B------:R-:W-:Y:S01]  /*19c0*/  IMAD.MOV.U32 R4, RZ, RZ, R12 ;  /* 0x000000ffff047224 */ /* 0x000fe200078e000c */
[----:B------:R-:W-:Y:S01]  /*19d0*/  IADD3.X R15, PT, PT, R15, -0x1, RZ, P1, !PT ;  /* 0xffffffff0f0f7810 */ /* 0x000fe20000ffe4ff */
[----:B------:R-:W-:Y:S01]  /*19e0*/  IMAD.MOV.U32 R5, RZ, RZ, R13 ;  /* 0x000000ffff057224 */ /* 0x000fe200078e000d */
[----:B------:R-:W-:Y:S01]  /*19f0*/  ISETP.NE.U32.AND P1, PT, R14, RZ, PT ;  /* 0x000000ff0e00720c */ /* 0x000fe20003f25070 */
[----:B0-----:R-:W-:Y:S01]  /*1a00*/  VIADD R0, R0, 0x800 ;  /* 0x0000080000007836 */ /* 0x001fe20000000000 */
[----:B------:R-:W-:Y:S01]  /*1a10*/  IADD3 R12, P2, PT, R12, 0x400, RZ ;  /* 0x000004000c0c7810 */ /* 0x000fe20007f5e0ff */
[----:B------:R-:W-:Y:S01]  /*1a20*/  IMAD.X R11, RZ, RZ, R11, P3 ;  /* 0x000000ffff0b7224 */ /* 0x000fe200018e060b */
[----:B------:R-:W-:-:S03]  /*1a30*/  ISETP.NE.AND.EX P1, PT, R15, RZ, PT, P1 ;  /* 0x000000ff0f00720c */ /* 0x000fc60003f25310 */
[----:B------:R-:W-:Y:S01]  /*1a40*/  IMAD.X R13, RZ, RZ, R13, P2 ;  /* 0x000000ffff0d7224 */ /* 0x000fe200010e060d */
[----:B-1----:R0:W-:Y:S04]  /*1a50*/  STG.E desc[UR8][R2.64], R8 ;  /* 0x0000000802007986 */ /* 0x0021e8000c101908 */
[----:B------:R0:W-:Y:S05]  /*1a60*/  STG.E desc[UR8][R4.64], R9 ;  /* 0x0000000904007986 */ /* 0x0001ea000c101908 */
[----:B------:R-:W-:Y:S05]  /*1a70*/  @P1 BRA `(.L_x_406) ;  /* 0xfffffffc00bc1947 */ /* 0x000fea000383ffff */
.L_x_405:
[----:B------:R-:W-:Y:S05]  /*1a80*/  BSYNC.RECONVERGENT B0 ;  /* 0x0000000000007941 */ /* 0x000fea0003800200 */
.L_x_404:
[----:B------:R-:W-:Y:S05]  /*1a90*/  @!P0 EXIT ;  /* 0x000000000000894d */ /* 0x000fea0003800000 */
.L_x_407:
[C---:B------:R-:W-:Y:S01]  /*1aa0*/  LEA R0, R21.reuse, UR5, 0x3 ;  /* 0x0000000515007c11 */ /* 0x040fe2000f8e18ff */
[C---:B----4-:R-:W-:Y:S01]  /*1ab0*/  IMAD.SHL.U32 R10, R21.reuse, 0x4, RZ ;  /* 0x00000004150a7824 */ /* 0x050fe200078e00ff */
[C---:B0-----:R-:W-:Y:S01]  /*1ac0*/  SHF.L.U64.HI R3, R21.reuse, 0x2, R20 ;  /* 0x0000000215037819 */ /* 0x041fe20000010214 */
[----:B------:R-:W-:Y:S02]  /*1ad0*/  VIADD R21, R21, 0x400 ;  /* 0x0000040015157836 */ /* 0x000fe40000000000 */
[----:B------:R-:W0:Y:S01]  /*1ae0*/  LDS.64 R12, [R0] ;  /* 0x00000000000c7984 */ /* 0x000e220000000a00 */
[C---:B------:R-:W-:Y:S01]  /*1af0*/  IADD3 R8, P0, PT, R10.reuse, UR16, RZ ;  /* 0x000000100a087c10 */ /* 0x040fe2000ff1e0ff */
[----:B------:R-:W-:Y:S01]  /*1b00*/  IMAD.MOV.U32 R20, RZ, RZ, RZ ;  /* 0x000000ffff147224 */ /* 0x000fe200078e00ff */
[C---:B------:R-:W-:Y:S01]  /*1b10*/  LOP3.LUT R4, R10.reuse, 0xfffffffc, RZ, 0xc0, !PT ;  /* 0xfffffffc0a047812 */ /* 0x040fe200078ec0ff */
[----:B------:R-:W1:Y:S01]  /*1b20*/  LDS.64 R14, [R0+0x800] ;  /* 0x00080000000e7984 */ /* 0x000e620000000a00 */
[----:B------:R-:W-:-:S02]  /*1b30*/  IADD3 R10, P1, PT, R10, UR18, RZ ;  /* 0x000000120a0a7c10 */ /* 0x000fc4000ff3e0ff */
[C---:B------:R-:W-:Y:S01]  /*1b40*/  IADD3.X R9, PT, PT, R3.reuse, UR17, RZ, P0, !PT ;  /* 0x0000001103097c10 */ /* 0x040fe200087fe4ff */
[----:B------:R-:W2:Y:S01]  /*1b50*/  LDS.64 R16, [R0+0x1000] ;  /* 0x0010000000107984 */ /* 0x000ea20000000a00 */
[C---:B------:R-:W-:Y:S02]  /*1b60*/  LOP3.LUT R5, R3.reuse, 0x3, RZ, 0xc0, !PT ;  /* 0x0000000303057812 */ /* 0x040fe400078ec0ff */
[C---:B------:R-:W-:Y:S01]  /*1b70*/  IADD3 R2, P0, PT, R4.reuse, UR16, RZ ;  /* 0x0000001004027c10 */ /* 0x040fe2000ff1e0ff */
[----:B------:R-:W3:Y:S01]  /*1b80*/  LDS.64 R18, [R0+0x1800] ;  /* 0x0018000000127984 */ /* 0x000ee20000000a00 */
[----:B------:R-:W-:Y:S02]  /*1b90*/  IADD3.X R11, PT, PT, R3, UR19, RZ, P1, !PT ;  /* 0x00000013030b7c10 */ /* 0x000fe40008ffe4ff */
[----:B------:R-:W-:Y:S02]  /*1ba0*/  IADD3 R4, P1, PT, R4, UR18, RZ ;  /* 0x0000001204047c10 */ /* 0x000fe4000ff3e0ff */
[----:B------:R-:W-:-:S02]  /*1bb0*/  IADD3.X R3, PT, PT, R5, UR17, RZ, P0, !PT ;  /* 0x0000001105037c10 */ /* 0x000fc400087fe4ff */
[----:B------:R-:W-:Y:S02]  /*1bc0*/  IADD3.X R5, PT, PT, R5, UR19, RZ, P1, !PT ;  /* 0x0000001305057c10 */ /* 0x000fe40008ffe4ff */
[----:B------:R-:W-:-:S04]  /*1bd0*/  ISETP.GT.U32.AND P0, PT, R6, R21, PT ;  /* 0x000000150600720c */ /* 0x000fc80003f04070 */
[----:B------:R-:W-:Y:S01]  /*1be0*/  ISETP.GT.U32.AND.EX P0, PT, R7, RZ, PT, P0 ;  /* 0x000000ff0700720c */ /* 0x000fe20003f04100 */
[----:B0-----:R4:W-:Y:S04]  /*1bf0*/  STG.E desc[UR8][R8.64], R12 ;  /* 0x0000000c08007986 */ /* 0x0019e8000c101908 */
[----:B------:R4:W-:Y:S04]  /*1c00*/  STG.E desc[UR8][R10.64], R13 ;  /* 0x0000000d0a007986 */ /* 0x0009e8000c101908 */
[----:B-1----:R4:W-:Y:S04]  /*1c10*/  STG.E desc[UR8][R2.64+0x400], R14 ;  /* 0x0004000e02007986 */ /* 0x0029e8000c101908 */
[----:B------:R4:W-:Y:S04]  /*1c20*/  STG.E desc[UR8][R4.64+0x400], R15 ;  /* 0x0004000f04007986 */ /* 0x0009e8000c101908 */
[----:B--2---:R4:W-:Y:S04]  /*1c30*/  STG.E desc[UR8][R2.64+0x800], R16 ;  /* 0x0008001002007986 */ /* 0x0049e8000c101908 */
[----:B------:R4:W-:Y:S04]  /*1c40*/  STG.E desc[UR8][R4.64+0x800], R17 ;  /* 0x0008001104007986 */ /* 0x0009e8000c101908 */
[----:B---3--:R4:W-:Y:S04]  /*1c50*/  STG.E desc[UR8][R2.64+0xc00], R18 ;  /* 0x000c001202007986 */ /* 0x0089e8000c101908 */
[----:B------:R4:W-:Y:S01]  /*1c60*/  STG.E desc[UR8][R4.64+0xc00], R19 ;  /* 0x000c001304007986 */ /* 0x0009e2000c101908 */
[----:B------:R-:W-:Y:S05]  /*1c70*/  @P0 BRA `(.L_x_407) ;  /* 0xfffffffc00880947 */ /* 0x000fea000383ffff */
[----:B------:R-:W-:Y:S05]  /*1c80*/  EXIT ;  /* 0x000000000000794d */ /* 0x000fea0003800000 */
.L_x_403:
[----:B------:R-:W-:Y:S01]  /*1c90*/  BSSY.RECONVERGENT B0, `(.L_x_408) ;  /* 0x000000e000007945 */ /* 0x000fe20003800200 */
[----:B------:R-:W-:Y:S02]  /*1ca0*/  ISETP.NE.AND P1, PT, R20, R27, PT ;  /* 0x0000001b1400720c */ /* 0x000fe40003f25270 */
[----:B------:R-:W-:Y:S02]  /*1cb0*/  ISETP.NE.AND P4, PT, R2, R8, PT ;  /* 0x000000080200720c */ /* 0x000fe40003f85270 */
[----:B------:R-:W-:Y:S01]  /*1cc0*/  ISETP.NE.AND P0, PT, R8, R10, PT ;  /* 0x0000000a0800720c */ /* 0x000fe20003f05270 */
[----:B------:R-:W-:-:S12]  /*1cd0*/  @!P6 BRA `(.L_x_409) ;  /* 0x000000000024e947 */ /* 0x000fd80003800000 */
[----:B------:R-:W0:Y:S01]  /*1ce0*/  LDCU.128 UR4, c[0x0][0x390] ;  /* 0x00007200ff0477ac */ /* 0x000e220008000c00 */
[C---:B------:R-:W-:Y:S01]  /*1cf0*/  IMAD.SHL.U32 R24, R42.reuse, 0x4, RZ ;  /* 0x000000042a187824 */ /* 0x040fe200078e00ff */
[----:B------:R-:W-:-:S04]  /*1d00*/  SHF.L.U64.HI R41, R42, 0x2, R41 ;  /* 0x000000022a297819 */ /* 0x000fc80000010229 */
[C---:B0-----:R-:W-:Y:S02]  /*1d10*/  IADD3 R6, P2, PT, R24.reuse, UR4, RZ ;  /* 0x0000000418067c10 */ /* 0x041fe4000ff5e0ff */
[----:B------:R-:W-:Y:S02]  /*1d20*/  IADD3 R24, P3, PT, R24, UR6, RZ ;  /* 0x0000000618187c10 */ /* 0x000fe4000ff7e0ff */
[C---:B------:R-:W-:Y:S02]  /*1d30*/  IADD3.X R7, PT, PT, R41.reuse, UR5, RZ, P2, !PT ;  /* 0x0000000529077c10 */ /* 0x040fe400097fe4ff */
[----:B------:R-:W-:-:S03]  /*1d40*/  IADD3.X R25, PT, PT, R41, UR7, RZ, P3, !PT ;  /* 0x0000000729197c10 */ /* 0x000fc60009ffe4ff */
[----:B------:R0:W-:Y:S04]  /*1d50*/  STG.E desc[UR8][R6.64], R22 ;  /* 0x0000001606007986 */ /* 0x0001e8000c101908 */
[----:B------:R0:W-:Y:S02]  /*1d60*/  STG.E desc[UR8][R24.64], R23 ;  /* 0x0000001718007986 */ /* 0x0001e4000c101908 */
.L_x_409:
[----:B------:R-:W-:Y:S05]  /*1d70*/  BSYNC.RECONVERGENT B0 ;  /* 0x0000000000007941 */ /* 0x000fea0003800200 */
.L_x_408:
[----:B------:R-:W-:Y:S04]  /*1d80*/  BSSY.RECONVERGENT B0, `(.L_x_410) ;  /* 0x000000b000007945 */ /* 0x000fe80003800200 */
[----:B------:R-:W-:Y:S05]  /*1d90*/  @!P4 BRA `(.L_x_411) ;  /* 0x000000000024c947 */ /* 0x000fea0003800000 */
[----:B------:R-:W1:Y:S01]  /*1da0*/  LDCU.128 UR4, c[0x0][0x390] ;  /* 0x00007200ff0477ac */ /* 0x000e620008000c00 */
[C---:B0-----:R-:W-:Y:S01]  /*1db0*/  IMAD.SHL.U32 R22, R44.reuse, 0x4, RZ ;  /* 0x000000042c167824 */ /* 0x041fe200078e00ff */
[----:B------:R-:W-:-:S04]  /*1dc0*/  SHF.L.U64.HI R44, R44, 0x2, R31 ;  /* 0x000000022c2c7819 */ /* 0x000fc8000001021f */
[C---:B-1----:R-:W-:Y:S02]  /*1dd0*/  IADD3 R6, P2, PT, R22.reuse, UR4, RZ ;  /* 0x0000000416067c10 */ /* 0x042fe4000ff5e0ff */
[----:B------:R-:W-:Y:S02]  /*1de0*/  IADD3 R22, P3, PT, R22, UR6, RZ ;  /* 0x0000000616167c10 */ /* 0x000fe4000ff7e0ff */
[C---:B------:R-:W-:Y:S02]  /*1df0*/  IADD3.X R7, PT, PT, R44.reuse, UR5, RZ, P2, !PT ;  /* 0x000000052c077c10 */ /* 0x040fe400097fe4ff */
[----:B------:R-:W-:-:S03]  /*1e00*/  IADD3.X R23, PT, PT, R44, UR7, RZ, P3, !PT ;  /* 0x000000072c177c10 */ /* 0x000fc60009ffe4ff */
[----:B------:R1:W-:Y:S04]  /*1e10*/  STG.E desc[UR8][R6.64], R2 ;  /* 0x0000000206007986 */ /* 0x0003e8000c101908 */
[----:B------:R1:W-:Y:S02]  /*1e20*/  STG.E desc[UR8][R22.64], R3 ;  /* 0x0000000316007986 */ /* 0x0003e4000c101908 */
.L_x_411:
[----:B------:R-:W-:Y:S05]  /*1e30*/  BSYNC.RECONVERGENT B0 ;  /* 0x0000000000007941 */ /* 0x000fea0003800200 */
.L_x_410:
[----:B------:R-:W-:Y:S01]  /*1e40*/  BSSY.RECONVERGENT B0, `(.L_x_412) ;  /* 0x0000010000007945 */ /* 0x000fe20003800200 */
[----:B------:R-:W-:Y:S02]  /*1e50*/  ISETP.NE.AND P2, PT, R10, R12, PT ;  /* 0x0000000c0a00720c */ /* 0x000fe40003f45270 */
[----:B------:R-:W-:Y:S02]  /*1e60*/  ISETP.NE.AND P3, PT, R12, R14, PT ;  /* 0x0000000e0c00720c */ /* 0x000fe40003f65270 */
[----:B------:R-:W-:Y:S02]  /*1e70*/  ISETP.NE.AND P4, PT, R14, R16, PT ;  /* 0x000000100e00720c */ /* 0x000fe40003f85270 */
[----:B------:R-:W-:Y:S02]  /*1e80*/  ISETP.NE.AND P5, PT, R16, R18, PT ;  /* 0x000000121000720c */ /* 0x000fe40003fa5270 */
[----:B------:R-:W-:Y:S01]  /*1e90*/  ISETP.NE.AND P6, PT, R18, R20, PT ;  /* 0x000000141200720c */ /* 0x000fe20003fc5270 */
[----:B------:R-:W-:-:S12]  /*1ea0*/  @!P0 BRA `(.L_x_413) ;  /* 0x0000000000248947 */ /* 0x000fd80003800000 */
[----:B------:R-:W2:Y:S01]  /*1eb0*/  LDCU.128 UR4, c[0x0][0x390] ;  /* 0x00007200ff0477ac */ /* 0x000ea20008000c00 */
[C---:B01----:R-:W-:Y:S01]  /*1ec0*/  IMAD.SHL.U32 R6, R38.reuse, 0x4, RZ ;  /* 0x0000000426067824 */ /* 0x043fe200078e00ff */
[----:B------:R-:W-:-:S04]  /*1ed0*/  SHF.L.U64.HI R43, R38, 0x2, R43 ;  /* 0x00000002262b7819 */ /* 0x000fc8000001022b */
[----:B--2---:R-:W-:-:S04]  /*1ee0*/  IADD3 R2, P0, PT, R6, UR4, RZ ;  /* 0x0000000406027c10 */ /* 0x004fc8000ff1e0ff */
[----:B------:R-:W-:Y:S02]  /*1ef0*/  IADD3.X R3, PT, PT, R43, UR5, RZ, P0, !PT ;  /* 0x000000052b037c10 */ /* 0x000fe400087fe4ff */
[----:B------:R-:W-:-:S03]  /*1f00*/  IADD3 R6, P0, PT, R6, UR6, RZ ;  /* 0x0000000606067c10 */ /* 0x000fc6000ff1e0ff */
[----:B------:R2:W-:Y:S01]  /*1f10*/  STG.E desc[UR8][R2.64], R8 ;  /* 0x0000000802007986 */ /* 0x0005e2000c101908 */
[----:B------:R-:W-:-:S05]  /*1f20*/  IADD3.X R7, PT, PT, R43, UR7, RZ, P0, !PT ;  /* 0x000000072b077c10 */ /* 0x000fca00087fe4ff */
[----:B------:R2:W-:Y:S04]  /*1f30*/  STG.E desc[UR8][R6.64], R9 ;  /* 0x0000000906007986 */ /* 0x0005e8000c101908 */
.L_x_413:
[----:B------:R-:W-:Y:S05]  /*1f40*/  BSYNC.RECONVERGENT B0 ;  /* 0x0000000000007941 */ /* 0x000fea0003800200 */
.L_x_412:
[----:B------:R-:W-:Y:S04]  /*1f50*/  BSSY.RECONVERGENT B0, `(.L_x_414) ;  /* 0x000000b000007945 */ /* 0x000fe80003800200 */
[----:B------:R-:W-:Y:S05]  /*1f60*/  @!P2 BRA `(.L_x_415) ;  /* 0x000000000024a947 */ /* 0x000fea0003800000 */
[----:B------:R-:W3:Y:S01]  /*1f70*/  LDCU.128 UR4, c[0x0][0x390] ;  /* 0x00007200ff0477ac */ /* 0x000ee20008000c00 */
[C---:B012---:R-:W-:Y:S01]  /*1f80*/  IMAD.SHL.U32 R6, R39.reuse, 0x4, RZ ;  /* 0x0000000427067824 */ /* 0x047fe200078e00ff */
[----:B------:R-:W-:-:S04]  /*1f90*/  SHF.L.U64.HI R36, R39, 0x2, R36 ;  /* 0x0000000227247819 */ /* 0x000fc80000010224 */
[C---:B---3--:R-:W-:Y:S02]  /*1fa0*/  IADD3 R2, P0, PT, R6.reuse, UR4, RZ ;  /* 0x0000000406027c10 */ /* 0x048fe4000ff1e0ff */
[----:B------:R-:W-:Y:S02]  /*1fb0*/  IADD3 R6, P2, PT, R6, UR6, RZ ;  /* 0x0000000606067c10 */ /* 0x000fe4000ff5e0ff */
[C---:B------:R-:W-:Y:S02]  /*1fc0*/  IADD3.X R3, PT, PT, R36.reuse, UR5, RZ, P0, !PT ;  /* 0x0000000524037c10 */ /* 0x040fe400087fe4ff */
[----:B------:R-:W-:-:S03]  /*1fd0*/  IADD3.X R7, PT, PT, R36, UR7, RZ, P2, !PT ;  /* 0x0000000724077c10 */ /* 0x000fc600097fe4ff */
[----:B------:R3:W-:Y:S04]  /*1fe0*/  STG.E desc[UR8][R2.64], R10 ;  /* 0x0000000a02007986 */ /* 0x0007e8000c101908 */
[----:B------:R3:W-:Y:S02]  /*1ff0*/  STG.E desc[UR8][R6.64], R11 ;  /* 0x0000000b06007986 */ /* 0x0007e4000c101908 */
.L_x_415:
[----:B------:R-:W-:Y:S05]  /*2000*/  BSYNC.RECONVERGENT B0 ;  /* 0x0000000000007941 */ /* 0x000fea0003800200 */
.L_x_414:
[----:B------:R-:W-:Y:S04]  /*2010*/  BSSY.RECONVERGENT B0, `(.L_x_416) ;  /* 0x000000b000007945 */ /* 0x000fe80003800200 */
[----:B------:R-:W-:Y:S05]  /*2020*/  @!P3 BRA `(.L_x_417) ;  /* 0x000000000024b947 */ /* 0x000fea0003800000 */
[----:B------:R-:W4:Y:S01]  /*2030*/  LDCU.128 UR4, c[0x0][0x390] ;  /* 0x00007200ff0477ac */ /* 0x000f220008000c00 */
[C---:B0123--:R-:W-:Y:S01]  /*2040*/  IMAD.SHL.U32 R6, R40.reuse, 0x4, RZ ;  /* 0x0000000428067824 */ /* 0x04ffe200078e00ff */
[----:B------:R-:W-:-:S04]  /*2050*/  SHF.L.U64.HI R5, R40, 0x2, R5 ;  /* 0x0000000228057819 */ /* 0x000fc80000010205 */
[C---:B----4-:R-:W-:Y:S02]  /*2060*/  IADD3 R2, P0, PT, R6.reuse, UR4, RZ ;  /* 0x0000000406027c10 */ /* 0x050fe4000ff1e0ff */
[----:B------:R-:W-:Y:S02]  /*2070*/  IADD3 R6, P2, PT, R6, UR6, RZ ;  /* 0x0000000606067c10 */ /* 0x000fe4000ff5e0ff */
[C---:B------:R-:W-:Y:S02]  /*2080*/  IADD3.X R3, PT, PT, R5.reuse, UR5, RZ, P0, !PT ;  /* 0x0000000505037c10 */ /* 0x040fe400087fe4ff */
[----:B------:R-:W-:-:S03]  /*2090*/  IADD3.X R7, PT, PT, R5, UR7, RZ, P2, !PT ;  /* 0x0000000705077c10 */ /* 0x000fc600097fe4ff */
[----:B------:R4:W-:Y:S04]  /*20a0*/  STG.E desc[UR8][R2.64], R12 ;  /* 0x0000000c02007986 */ /* 0x0009e8000c101908 */
[----:B------:R4:W-:Y:S02]  /*20b0*/  STG.E desc[UR8][R6.64], R13 ;  /* 0x0000000d06007986 */ /* 0x0009e4000c101908 */
.L_x_417:
[----:B------:R-:W-:Y:S05]  /*20c0*/  BSYNC.RECONVERGENT B0 ;  /* 0x0000000000007941 */ /* 0x000fea0003800200 */
.L_x_416:
[----:B------:R-:W-:Y:S04]  /*20d0*/  BSSY.RECONVERGENT B0, `(.L_x_418) ;  /* 0x000000b000007945 */ /* 0x000fe80003800200 */
[----:B------:R-:W-:Y:S05]  /*20e0*/  @!P4 BRA `(.L_x_419) ;  /* 0x000000000024c947 */ /* 0x000fea0003800000 */
[----:B------:R-:W1:Y:S01]  /*20f0*/  LDCU.128 UR4, c[0x0][0x390] ;  /* 0x00007200ff0477ac */ /* 0x000e620008000c00 */
[C---:B------:R-:W-:Y:S01]  /*2100*/  IMAD.SHL.U32 R5, R35.reuse, 0x4, RZ ;  /* 0x0000000423057824 */ /* 0x040fe200078e00ff */
[----:B------:R-:W-:-:S04]  /*2110*/  SHF.L.U64.HI R35, R35, 0x2, R4 ;  /* 0x0000000223237819 */ /* 0x000fc80000010204 */
[C---:B-1234-:R-:W-:Y:S02]  /*2120*/  IADD3 R2, P0, PT, R5.reuse, UR4, RZ ;  /* 0x0000000405027c10 */ /* 0x05efe4000ff1e0ff */
[----:B------:R-:W-:Y:S02]  /*2130*/  IADD3 R4, P2, PT, R5, UR6, RZ ;  /* 0x0000000605047c10 */ /* 0x000fe4000ff5e0ff */
[C---:B------:R-:W-:Y:S02]  /*2140*/  IADD3.X R3, PT, PT, R35.reuse, UR5, RZ, P0, !PT ;  /* 0x0000000523037c10 */ /* 0x040fe400087fe4ff */
[----:B------:R-:W-:-:S03]  /*2150*/  IADD3.X R5, PT, PT, R35, UR7, RZ, P2, !PT ;  /* 0x0000000723057c10 */ /* 0x000fc600097fe4ff */
[----:B------:R1:W-:Y:S04]  /*2160*/  STG.E desc[UR8][R2.64], R14 ;  /* 0x0000000e02007986 */ /* 0x0003e8000c101908 */
[----:B------:R1:W-:Y:S02]  /*2170*/  STG.E desc[UR8][R4.64], R15 ;  /* 0x0000000f04007986 */ /* 0x0003e4000c101908 */
.L_x_419:
[----:B------:R-:W-:Y:S05]  /*2180*/  BSYNC.RECONVERGENT B0 ;  /* 0x0000000000007941 */ /* 0x000fea0003800200 */
.L_x_418:
[----:B------:R-:W-:Y:S04]  /*2190*/  BSSY.RECONVERGENT B0, `(.L_x_420) ;  /* 0x000000b000007945 */ /* 0x000fe80003800200 */
[----:B------:R-:W-:Y:S05]  /*21a0*/  @!P5 BRA `(.L_x_421) ;  /* 0x000000000024d947 */ /* 0x000fea0003800000 */
[----:B------:R-:W2:Y:S01]  /*21b0*/  LDCU.128 UR4, c[0x0][0x390] ;  /* 0x00007200ff0477ac */ /* 0x000ea20008000c00 */
[C---:B-1----:R-:W-:Y:S01]  /*21c0*/  IMAD.SHL.U32 R4, R37.reuse, 0x4, RZ ;  /* 0x0000000425047824 */ /* 0x042fe200078e00ff */
[----:B------:R-:W-:-:S04]  /*21d0*/  SHF.L.U64.HI R26, R37, 0x2, R26 ;  /* 0x00000002251a7819 */ /* 0x000fc8000001021a */
[C---:B--234-:R-:W-:Y:S02]  /*21e0*/  IADD3 R2, P0, PT, R4.reuse, UR4, RZ ;  /* 0x0000000404027c10 */ /* 0x05cfe4000ff1e0ff */
[----:B------:R-:W-:Y:S02]  /*21f0*/  IADD3 R4, P2, PT, R4, UR6, RZ ;  /* 0x0000000604047c10 */ /* 0x000fe4000ff5e0ff */
[C---:B------:R-:W-:Y:S02]  /*2200*/  IADD3.X R3, PT, PT, R26.reuse, UR5, RZ, P0, !PT ;  /* 0x000000051a037c10 */ /* 0x040fe400087fe4ff */
[----:B------:R-:W-:-:S03]  /*2210*/  IADD3.X R5, PT, PT, R26, UR7, RZ, P2, !PT ;  /* 0x000000071a057c10 */ /* 0x000fc600097fe4ff */
[----:B------:R1:W-:Y:S04]  /*2220*/  STG.E desc[UR8][R2.64], R16 ;  /* 0x0000001002007986 */ /* 0x0003e8000c101908 */
[----:B------:R1:W-:Y:S02]  /*2230*/  STG.E desc[UR8][R4.64], R17 ;  /* 0x0000001104007986 */ /* 0x0003e4000c101908 */
.L_x_421:
[----:B------:R-:W-:Y:S05]  /*2240*/  BSYNC.RECONVERGENT B0 ;  /* 0x0000000000007941 */ /* 0x000fea0003800200 */
.L_x_420:
        /* <DEDUP_REMOVED lines=11> */
.L_x_423:
[----:B------:R-:W-:Y:S05]  /*2300*/  BSYNC.RECONVERGENT B0 ;  /* 0x0000000000007941 */ /* 0x000fea0003800200 */
.L_x_422:
[----:B------:R-:W-:Y:S05]  /*2310*/  @!P1 EXIT ;  /* 0x000000000000994d */ /* 0x000fea0003800000 */
[----:B------:R-:W2:Y:S01]  /*2320*/  LDCU.128 UR4, c[0x0][0x390] ;  /* 0x00007200ff0477ac */ /* 0x000ea20008000c00 */
[C---:B-1----:R-:W-:Y:S01]  /*2330*/  IMAD.SHL.U32 R4, R29.reuse, 0x4, RZ ;  /* 0x000000041d047824 */ /* 0x042fe200078e00ff */
[----:B------:R-:W-:-:S04]  /*2340*/  SHF.L.U64.HI R30, R29, 0x2, R30 ;  /* 0x000000021d1e7819 */ /* 0x000fc8000001021e */
[C---:B--234-:R-:W-:Y:S02]  /*2350*/  IADD3 R2, P0, PT, R4.reuse, UR4, RZ ;  /* 0x0000000404027c10 */ /* 0x05cfe4000ff1e0ff */
[----:B------:R-:W-:Y:S02]  /*2360*/  IADD3 R4, P1, PT, R4, UR6, RZ ;  /* 0x0000000604047c10 */ /* 0x000fe4000ff3e0ff */
[C---:B------:R-:W-:Y:S02]  /*2370*/  IADD3.X R3, PT, PT, R30.reuse, UR5, RZ, P0, !PT ;  /* 0x000000051e037c10 */ /* 0x040fe400087fe4ff */
[----:B------:R-:W-:-:S03]  /*2380*/  IADD3.X R5, PT, PT, R30, UR7, RZ, P1, !PT ;  /* 0x000000071e057c10 */ /* 0x000fc60008ffe4ff */
[----:B------:R-:W-:Y:S04]  /*2390*/  STG.E desc[UR8][R2.64], R20 ;  /* 0x0000001402007986 */ /* 0x000fe8000c101908 */
[----:B------:R-:W-:Y:S01]  /*23a0*/  STG.E desc[UR8][R4.64], R21 ;  /* 0x0000001504007986 */ /* 0x000fe2000c101908 */
[----:B------:R-:W-:Y:S05]  /*23b0*/  EXIT ;  /* 0x000000000000794d */ /* 0x000fea0003800000 */
.L_x_402:
        /* <DEDUP_REMOVED lines=21> */
[----:B0-----:R-:W-:-:S02]  /*2510*/  IADD3 R4, P0, PT, R6, UR4, RZ ;  /* 0x0000000406047c10 */ /* 0x001fc4000ff1e0ff */
[----:B------:R-:W-:Y:S02]  /*2520*/  ISETP.NE.AND P1, PT, R41, RZ, PT ;  /* 0x000000ff2900720c */ /* 0x000fe40003f25270 */
[----:B------:R-:W-:-:S05]  /*2530*/  IADD3.X R5, PT, PT, R5, UR5, RZ, P0, !PT ;  /* 0x0000000505057c10 */ /* 0x000fca00087fe4ff */
[----:B------:R-:W5:Y:S04]  /*2540*/  LDG.E.CONSTANT R19, desc[UR8][R4.64] ;  /* 0x0000000804137981 */ /* 0x000f68000c1e9900 */
[----:B------:R-:W5:Y:S02]  /*2550*/  LDG.E.CONSTANT R25, desc[UR8][R4.64+0x80] ;  /* 0x0000800804197981 */ /* 0x000f64000c1e9900 */
[----:B-1----:R-:W0:Y:S02]  /*2560*/  @!P1 LDC.64 R2, c[0x0][0x380] ;  /* 0x0000e000ff029b82 */ /* 0x002e240000000a00 */
[----:B------:R-:W5:Y:S04]  /*2570*/  LDG.E.CONSTANT R27, desc[UR8][R4.64+0x100] ;  /* 0x00010008041b7981 */ /* 0x000f68000c1e9900 */
[----:B------:R-:W5:Y:S04]  /*2580*/  LDG.E.CONSTANT R29, desc[UR8][R4.64+0x180] ;  /* 0x00018008041d7981 */ /* 0x000f68000c1e9900 */
[----:B------:R-:W5:Y:S04]  /*2590*/  LDG.E.CONSTANT R31, desc[UR8][R4.64+0x200] ;  /* 0x00020008041f7981 */ /* 0x000f68000c1e9900 */
[----:B------:R-:W5:Y:S04]  /*25a0*/  LDG.E.CONSTANT R33, desc[UR8][R4.64+0x280] ;  /* 0x0002800804217981 */ /* 0x000f68000c1e9900 */
[----:B------:R-:W5:Y:S04]  /*25b0*/  LDG.E.CONSTANT R39, desc[UR8][R4.64+0x300] ;  /* 0x0003000804277981 */ /* 0x000f68000c1e9900 */
[----:B------:R-:W5:Y:S04]  /*25c0*/  LDG.E.CONSTANT R43, desc[UR8][R4.64+0x380] ;  /* 0x00038008042b7981 */ /* 0x000f68000c1e9900 */
[----:B------:R1:W5:Y:S01]  /*25d0*/  LDG.E.CONSTANT R45, desc[UR8][R4.64+0x400] ;  /* 0x00040008042d7981 */ /* 0x000362000c1e9900 */
[----:B------:R-:W-:-:S02]  /*25e0*/  IMAD.MOV.U32 R24, RZ, RZ, RZ ;  /* 0x000000ffff187224 */ /* 0x000fc400078e00ff */
[----:B0-----:R-:W-:-:S05]  /*25f0*/  @!P1 IMAD.WIDE.U32 R2, R0, 0x2400, R2 ;  /* 0x0000240000029825 */ /* 0x001fca00078e0002 */
[----:B------:R0:W5:Y:S01]  /*2600*/  @!P1 LDG.E.CONSTANT R24, desc[UR8][R2.64+-0x4] ;  /* 0xfffffc0802189981 */ /* 0x000162000c1e9900 */
[----:B------:R-:W1:Y:S01]  /*2610*/  S2UR UR5, SR_CgaCtaId ;  /* 0x00000000000579c3 */ /* 0x000e620000008800 */
[----:B------:R-:W-:Y:S01]  /*2620*/  SHF.R.U32.HI R37, RZ, 0x5, R41 ;  /* 0x00000005ff257819 */ /* 0x000fe20000011629 */
[----:B------:R-:W-:Y:S01]  /*2630*/  UMOV UR4, 0x400 ;  /* 0x0000040000047882 */ /* 0x000fe20000000000 */
[----:B------:R-:W0:Y:S01]  /*2640*/  S2R R40, SR_LANEID ;  /* 0x0000000000287919 */ /* 0x000e220000000000 */
[----:B------:R-:W-:Y:S01]  /*2650*/  ISETP.NE.AND P0, PT, R41, RZ, PT ;  /* 0x000000ff2900720c */ /* 0x000fe20003f05270 */
[----:B-1----:R-:W-:-:S06]  /*2660*/  ULEA UR4, UR5, UR4, 0x18 ;  /* 0x0000000405047291 */ /* 0x002fcc000f8ec0ff */
        /* <DEDUP_REMOVED lines=19> */
[----:B------:R-:W-:Y:S04]  /*27a0*/  LDS R14, [R3+0x10] ;  /* 0x00001000030e7984 */ /* 0x000fe80000000800 */
[----:B------:R-:W-:Y:S04]  /*27b0*/  LDS R12, [R3+0x14] ;  /* 0x00001400030c7984 */ /* 0x000fe80000000800 */
[----:B------:R-:W-:Y:S04]  /*27c0*/  LDS R10, [R3+0x18] ;  /* 0x00001800030a7984 */ /* 0x000fe80000000800 */
[----:B------:R-:W3:Y:S01]  /*27d0*/  LDS R8, [R3+0x1c] ;  /* 0x00001c0003087984 */ /* 0x000ee20000000800 */
[----:B------:R-:W-:Y:S01]  /*27e0*/  BAR.SYNC.DEFER_BLOCKING 0x0 ;  /* 0x0000000000007b1d */ /* 0x000fe20000010000 */
[----:B0-----:R-:W-:-:S02]  /*27f0*/  ISETP.NE.AND P2, PT, R22, R20, PT ;  /* 0x000000141600720c */ /* 0x001fc40003f45270 */
[----:B-1----:R-:W-:Y:S02]  /*2800*/  ISETP.NE.AND P4, PT, R20, R18, PT ;  /* 0x000000121400720c */ /* 0x002fe40003f85270 */
[----:B--2---:R-:W-:Y:S01]  /*2810*/  ISETP.NE.AND P5, PT, R18, R16, PT ;  /* 0x000000101200720c */ /* 0x004fe20003fa5270 */
[----:B------:R-:W-:Y:S04]  /*2820*/  STS [R6], R19 ;  /* 0x0000001306007388 */ /* 0x000fe80000000800 */
[----:B------:R-:W-:Y:S04]  /*2830*/  STS [R6+0x80], R25 ;  /* 0x0000801906007388 */ /* 0x000fe80000000800 */
[----:B------:R-:W-:Y:S04]  /*2840*/  STS [R6+0x100], R27 ;  /* 0x0001001b06007388 */ /* 0x000fe80000000800 */
[----:B------:R-:W-:Y:S01]  /*2850*/  STS [R6+0x180], R29 ;  /* 0x0001801d06007388 */ /* 0x000fe20000000800 */
[----:B---3--:R-:W-:-:S03]  /*2860*/  ISETP.NE.AND P6, PT, R10, R8, PT ;  /* 0x000000080a00720c */ /* 0x008fc60003fc5270 */
[----:B------:R-:W-:Y:S04]  /*2870*/  STS [R6+0x200], R31 ;  /* 0x0002001f06007388 */ /* 0x000fe80000000800 */
[----:B------:R-:W-:Y:S04]  /*2880*/  STS [R6+0x280], R33 ;  /* 0x0002802106007388 */ /* 0x000fe80000000800 */
[----:B------:R-:W-:Y:S04]  /*2890*/  STS [R6+0x300], R39 ;  /* 0x0003002706007388 */ /* 0x000fe80000000800 */
[----:B------:R-:W-:Y:S04]  /*28a0*/  STS [R6+0x380], R43 ;  /* 0x0003802b06007388 */ /* 0x000fe80000000800 */
[----:B------:R-:W-:Y:S01]  /*28b0*/  STS [R6+0x400], R45 ;  /* 0x0004002d06007388 */ /* 0x000fe20000000800 */
[----:B------:R-:W-:-:S03]  /*28c0*/  NOP ;  /* 0x0000000000007918 */ /* 0x000fc60000000000 */
[----:B------:R-:W-:Y:S04]  /*28d0*/  LDS R23, [R3] ;  /* 0x0000000003177984 */ /* 0x000fe80000000800 */
[----:B------:R-:W0:Y:S04]  /*28e0*/  LDS R21, [R3+0x4] ;  /* 0x0000040003157984 */ /* 0x000e280000000800 */
[----:B------:R-:W1:Y:S04]  /*28f0*/  LDS R19, [R3+0x8] ;  /* 0x0000080003137984 */ /* 0x000e680000000800 */
[----:B------:R-:W-:Y:S04]  /*2900*/  LDS R25, [R3+0x20] ;  /* 0x0000200003197984 */ /* 0x000fe80000000800 */
[----:B------:R-:W2:Y:S04]  /*2910*/  LDS R17, [R3+0xc] ;  /* 0x00000c0003117984 */ /* 0x000ea80000000800 */
[----:B------:R-:W3:Y:S04]  /*2920*/  LDS R15, [R3+0x10] ;  /* 0x00001000030f7984 */ /* 0x000ee80000000800 */
[----:B------:R-:W4:Y:S04]  /*2930*/  LDS R13, [R3+0x14] ;  /* 0x00001400030d7984 */ /* 0x000f280000000800 */
[----:B------:R-:W-:Y:S04]  /*2940*/  LDS R11, [R3+0x18] ;  /* 0x00001800030b7984 */ /* 0x000fe80000000800 */
[----:B------:R5:W-:Y:S01]  /*2950*/  LDS R9, [R3+0x1c] ;  /* 0x00001c0003097984 */ /* 0x000be20000000800 */
[----:B------:R-:W-:Y:S01]  /*2960*/  BAR.SYNC.DEFER_BLOCKING 0x0 ;  /* 0x0000000000007b1d */ /* 0x000fe20000010000 */
[----:B-----5:R-:W-:Y:S01]  /*2970*/  SEL R3, RZ, 0x1, !P2 ;  /* 0x00000001ff037807 */ /* 0x020fe20005000000 */
[----:B0-----:R-:W-:-:S05]  /*2980*/  FADD R2, R23, R21 ;  /* 0x0000001517027221 */ /* 0x001fca0000000000 */
[----:B------:R-:W-:Y:S02]  /*2990*/  FSEL R2, R21, R2, P2 ;  /* 0x0000000215027208 */ /* 0x000fe40001000000 */
[----:B------:R-:W-:-:S03]  /*29a0*/  ISETP.NE.AND P2, PT, R16, R14, PT ;  /* 0x0000000e1000720c */ /* 0x000fc60003f45270 */
[----:B-1----:R-:W-:-:S05]  /*29b0*/  FADD R2, R19, R2 ;  /* 0x0000000213027221 */ /* 0x002fca0000000000 */
[----:B------:R-:W-:Y:S01]  /*29c0*/  FSEL R2, R19, R2, P4 ;  /* 0x0000000213027208 */ /* 0x000fe20002000000 */
[----:B------:R-:W-:Y:S01]  /*29d0*/  STS [R4+0x4d8], R35 ;  /* 0x0004d82304007388 */ /* 0x000fe20000000800 */
[----:B------:R-:W-:Y:S03]  /*29e0*/  BAR.SYNC.DEFER_BLOCKING 0x0 ;  /* 0x0000000000007b1d */ /* 0x000fe60000010000 */
[----:B--2---:R-:W-:-:S05]  /*29f0*/  FADD R2, R17, R2 ;  /* 0x0000000211027221 */ /* 0x004fca0000000000 */
[----:B------:R-:W-:-:S05]  /*2a00*/  FSEL R2, R17, R2, P5 ;  /* 0x0000000211027208 */ /* 0x000fca0002800000 */
[----:B---3--:R-:W-:-:S05]  /*2a10*/  FADD R2, R15, R2 ;  /* 0x000000020f027221 */ /* 0x008fca0000000000 */
[----:B------:R-:W-:-:S05]  /*2a20*/  FSEL R2, R15, R2, P2 ;  /* 0x000000020f027208 */ /* 0x000fca0001000000 */
[----:B----4-:R-:W-:Y:S01]  /*2a30*/  FADD R2, R13, R2 ;  /* 0x000000020d027221 */ /* 0x010fe20000000000 */
[----:B------:R-:W0:Y:S02]  /*2a40*/  @P0 LDS R24, [R4+0x4d4] ;  /* 0x0004d40004180984 */ /* 0x000e240000000800 */
[----:B0-----:R-:W-:-:S04]  /*2a50*/  ISETP.NE.AND P0, PT, R24, R22, PT ;  /* 0x000000161800720c */ /* 0x001fc80003f05270 */
[----:B------:R-:W-:-:S04]  /*2a60*/  SEL R4, RZ, 0x1, !P0 ;  /* 0x00000001ff047807 */ /* 0x000fc80004000000 */
[----:B------:R-:W-:Y:S02]  /*2a70*/  IADD3 R5, P3, PT, R3, R4, RZ ;  /* 0x0000000403057210 */ /* 0x000fe40007f7e0ff */
[----:B------:R-:W-:Y:S02]  /*2a80*/  SEL R4, RZ, 0x1, !P4 ;  /* 0x00000001ff047807 */ /* 0x000fe40006000000 */
[----:B------:R-:W-:Y:S02]  /*2a90*/  ISETP.NE.AND P4, PT, R14, R12, PT ;  /* 0x0000000c0e00720c */ /* 0x000fe40003f85270 */
[----:B------:R-:W-:Y:S02]  /*2aa0*/  SEL R3, RZ, 0x1, !P5 ;  /* 0x00000001ff037807 */ /* 0x000fe40006800000 */
[----:B------:R-:W-:Y:S01]  /*2ab0*/  IADD3 R4, P5, PT, R5, R4, RZ ;  /* 0x0000000405047210 */ /* 0x000fe20007fbe0ff */
[----:B------:R-:W-:Y:S01]  /*2ac0*/  IMAD.X R5, RZ, RZ, RZ, P3 ;  /* 0x000000ffff057224 */ /* 0x000fe200018e06ff */
[----:B------:R-:W-:-:S02]  /*2ad0*/  FSEL R2, R13, R2, P4 ;  /* 0x000000020d027208 */ /* 0x000fc40002000000 */
[----:B------:R-:W-:Y:S01]  /*2ae0*/  IADD3 R6, P0, PT, R4, R3, RZ ;  /* 0x0000000304067210 */ /* 0x000fe20007f1e0ff */
[----:B------:R-:W-:Y:S01]  /*2af0*/  IMAD.X R5, RZ, RZ, R5, P5 ;  /* 0x000000ffff057224 */ /* 0x000fe200028e0605 */
[----:B------:R-:W-:Y:S01]  /*2b00*/  SEL R3, RZ, 0x1, !P4 ;  /* 0x00000001ff037807 */ /* 0x000fe20006000000 */
[C---:B------:R-:W-:Y:S01]  /*2b10*/  FADD R2, R11.reuse, R2 ;  /* 0x000000020b027221 */ /* 0x040fe20000000000 */
[----:B------:R-:W-:Y:S01]  /*2b20*/  ISETP.NE.AND P4, PT, R12, R10, PT ;  /* 0x0000000a0c00720c */ /* 0x000fe20003f85270 */
[----:B------:R-:W-:Y:S01]  /*2b30*/  IMAD.X R5, RZ, RZ, R5, P0 ;  /* 0x000000ffff057224 */ /* 0x000fe200000e0605 */
[----:B------:R-:W-:Y:S02]  /*2b40*/  SEL R4, RZ, 0x1, !P2 ;  /* 0x00000001ff047807 */ /* 0x000fe40005000000 */
[----:B------:R-:W-:Y:S02]  /*2b50*/  FSEL R2, R11, R2, P4 ;  /* 0x000000020b027208 */ /* 0x000fe40002000000 */
[----:B------:R-:W-:-:S02]  /*2b60*/  IADD3 R4, P3, P2, R3, R6, R4 ;  /* 0x0000000603047210 */ /* 0x000fc40007a7e004 */
[----:B------:R-:W-:Y:S01]  /*2b70*/  SEL R33, RZ, 0x1, !P4 ;  /* 0x00000001ff217807 */ /* 0x000fe20006000000 */
[C---:B------:R-:W-:Y:S01]  /*2b80*/  FADD R2, R9.reuse, R2 ;  /* 0x0000000209027221 */ /* 0x040fe20000000000 */
[----:B------:R-:W-:Y:S02]  /*2b90*/  ISETP.NE.AND P5, PT, R8, R35, PT ;  /* 0x000000230800720c */ /* 0x000fe40003fa5270 */
[----:B------:R-:W-:Y:S02]  /*2ba0*/  IADD3 R33, P0, PT, R4, R33, RZ ;  /* 0x0000002104217210 */ /* 0x000fe40007f1e0ff */
[----:B------:R-:W-:Y:S02]  /*2bb0*/  IADD3.X R36, PT, PT, RZ, R5, RZ, P3, P2 ;  /* 0x00000005ff247210 */ /* 0x000fe40001fe44ff */
[----:B------:R-:W-:Y:S02]  /*2bc0*/  SEL R3, RZ, 0x1, !P6 ;  /* 0x00000001ff037807 */ /* 0x000fe40007000000 */
[----:B------:R-:W-:Y:S01]  /*2bd0*/  SEL R6, RZ, 0x1, !P5 ;  /* 0x00000001ff067807 */ /* 0x000fe20006800000 */
[----:B------:R-:W-:Y:S01]  /*2be0*/  IMAD.X R34, RZ, RZ, R36, P0 ;  /* 0x000000ffff227224 */ /* 0x000fe200000e0624 */
[----:B------:R-:W-:-:S02]  /*2bf0*/  FSEL R2, R9, R2, P6 ;  /* 0x0000000209027208 */ /* 0x000fc40003000000 */
[----:B------:R-:W-:Y:S02]  /*2c00*/  IADD3 R6, P2, P3, R6, R33, R3 ;  /* 0x0000002106067210 */ /* 0x000fe40007b5e003 */
[C---:B------:R-:W-:Y:S01]  /*2c10*/  ISETP.NE.AND P4, PT, R40.reuse, 0x1f, PT ;  /* 0x0000001f2800780c */ /* 0x040fe20003f85270 */
[----:B------:R-:W-:Y:S01]  /*2c20*/  @!P5 FADD R25, R25, R2 ;  /* 0x000000021919d221 */ /* 0x000fe20000000000 */
[----:B------:R-:W-:Y:S01]  /*2c30*/  IADD3.X R5, PT, PT, RZ, R34, RZ, P2, P3 ;  /* 0x00000022ff057210 */ /* 0x000fe200017e64ff */
[----:B------:R-:W0:Y:S01]  /*2c40*/  SHFL.UP PT, R3, R6, 0x1, RZ ;  /* 0x0420000006037989 */ /* 0x000e2200000e00ff */
[----:B------:R-:W-:Y:S02]  /*2c50*/  ISETP.GE.AND P3, PT, R40, 0x1, PT ;  /* 0x000000012800780c */ /* 0x000fe40003f66270 */
[----:B------:R-:W-:Y:S01]  /*2c60*/  ISETP.NE.U32.AND P0, PT, R6, RZ, PT ;  /* 0x000000ff0600720c */ /* 0x000fe20003f05070 */
[----:B------:R-:W1:Y:S03]  /*2c70*/  SHFL.UP PT, R2, R5, 0x1, RZ ;  /* 0x0420000005027989 */ /* 0x000e6600000e00ff */
[----:B------:R-:W-:Y:S01]  /*2c80*/  ISETP.NE.AND.EX P0, PT, R5, RZ, PT, P0 ;  /* 0x000000ff0500720c */ /* 0x000fe20003f05300 */
[----:B------:R-:W2:Y:S02]  /*2c90*/  SHFL.UP PT, R4, R25, 0x1, RZ ;  /* 0x0420000019047989 */ /* 0x000ea400000e00ff */
[----:B------:R-:W-:-:S02]  /*2ca0*/  @!P4 LEA R45, R37, UR4, 0x4 ;  /* 0x00000004252dcc11 */ /* 0x000fc4000f8e20ff */
[----:B0-----:R-:W-:-:S04]  /*2cb0*/  SEL R3, R3, RZ, P3 ;  /* 0x000000ff03037207 */ /* 0x001fc80001800000 */
[----:B------:R-:W-:Y:S02]  /*2cc0*/  IADD3 R7, P2, PT, R3, R6, RZ ;  /* 0x0000000603077210 */ /* 0x000fe40007f5e0ff */
[----:B-1----:R-:W-:Y:S01]  /*2cd0*/  SEL R2, R2, RZ, P3 ;  /* 0x000000ff02027207 */ /* 0x002fe20001800000 */
[----:B--2---:R-:W-:-:S04]  /*2ce0*/  FADD R4, R25, R4 ;  /* 0x0000000419047221 */ /* 0x004fc80000000000 */
[----:B------:R-:W-:Y:S01]  /*2cf0*/  IMAD.X R26, R2, 0x1, R5, P2 ;  /* 0x00000001021a7824 */ /* 0x000fe200010e0605 */
[----:B------:R-:W-:Y:S01]  /*2d00*/  @P3 FSEL R25, R4, R25, !P0 ;  /* 0x0000001904193208 */ /* 0x000fe20004000000 */
[----:B------:R-:W0:Y:S01]  /*2d10*/  SHFL.UP PT, R2, R7, 0x2, RZ ;  /* 0x0440000007027989 */ /* 0x000e2200000e00ff */
[----:B------:R-:W-:Y:S02]  /*2d20*/  ISETP.GE.AND P3, PT, R40, 0x2, PT ;  /* 0x000000022800780c */ /* 0x000fe40003f66270 */
[----:B------:R-:W-:Y:S01]  /*2d30*/  ISETP.NE.U32.AND P0, PT, R7, RZ, PT ;  /* 0x000000ff0700720c */ /* 0x000fe20003f05070 */
[----:B------:R-:W1:Y:S03]  /*2d40*/  SHFL.UP PT, R3, R26, 0x2, RZ ;  /* 0x044000001a037989 */ /* 0x000e6600000e00ff */
[----:B------:R-:W-:Y:S01]  /*2d50*/  ISETP.NE.AND.EX P0, PT, R26, RZ, PT, P0 ;  /* 0x000000ff1a00720c */ /* 0x000fe20003f05300 */
[----:B------:R-:W2:Y:S01]  /*2d60*/  SHFL.UP PT, R4, R25, 0x2, RZ ;  /* 0x0440000019047989 */ /* 0x000ea200000e00ff */
[----:B0-----:R-:W-:-:S04]  /*2d70*/  SEL R2, R2, RZ, P3 ;  /* 0x000000ff02027207 */ /* 0x001fc80001800000 */
[----:B------:R-:W-:Y:S02]  /*2d80*/  IADD3 R5, P2, PT, R2, R7, RZ ;  /* 0x0000000702057210 */ /* 0x000fe40007f5e0ff */
[----:B-1----:R-:W-:Y:S01]  /*2d90*/  SEL R3, R3, RZ, P3 ;  /* 0x000000ff03037207 */ /* 0x002fe20001800000 */
[----:B--2---:R-:W-:Y:S02]  /*2da0*/  FADD R4, R25, R4 ;  /* 0x0000000419047221 */ /* 0x004fe40000000000 */
[----:B------:R-:W0:Y:S02]  /*2db0*/  SHFL.UP PT, R2, R5, 0x4, RZ ;  /* 0x0480000005027989 */ /* 0x000e2400000e00ff */
[----:B------:R-:W-:Y:S01]  /*2dc0*/  IMAD.X R6, R3, 0x1, R26, P2 ;  /* 0x0000000103067824 */ /* 0x000fe200010e061a */
[----:B------:R-:W-:Y:S02]  /*2dd0*/  @P3 FSEL R25, R4, R25, !P0 ;  /* 0x0000001904193208 */ /* 0x000fe40004000000 */
[----:B------:R-:W-:-:S02]  /*2de0*/  ISETP.GE.AND P3, PT, R40, 0x4, PT ;  /* 0x000000042800780c */ /* 0x000fc40003f66270 */
[----:B------:R-:W1:Y:S01]  /*2df0*/  SHFL.UP PT, R3, R6, 0x4, RZ ;  /* 0x0480000006037989 */ /* 0x000e6200000e00ff */
[----:B------:R-:W-:-:S03]  /*2e00*/  ISETP.NE.U32.AND P0, PT, R5, RZ, PT ;  /* 0x000000ff0500720c */ /* 0x000fc60003f05070 */
[----:B------:R-:W2:Y:S01]  /*2e10*/  SHFL.UP PT, R4, R25, 0x4, RZ ;  /* 0x0480000019047989 */ /* 0x000ea200000e00ff */
[----:B------:R-:W-:Y:S02]  /*2e20*/  ISETP.NE.AND.EX P0, PT, R6, RZ, PT, P0 ;  /* 0x000000ff0600720c */ /* 0x000fe40003f05300 */
[----:B0-----:R-:W-:-:S04]  /*2e30*/  SEL R2, R2, RZ, P3 ;  /* 0x000000ff02027207 */ /* 0x001fc80001800000 */
[----:B------:R-:W-:Y:S02]  /*2e40*/  IADD3 R7, P2, PT, R2, R5, RZ ;  /* 0x0000000502077210 */ /* 0x000fe40007f5e0ff */
[----:B-1----:R-:W-:-:S03]  /*2e50*/  SEL R3, R3, RZ, P3 ;  /* 0x000000ff03037207 */ /* 0x002fc60001800000 */
[----:B------:R-:W0:Y:S01]  /*2e60*/  SHFL.UP PT, R2, R7, 0x8, RZ ;  /* 0x0500000007027989 */ /* 0x000e2200000e00ff */
[----:B--2---:R-:W-:Y:S01]  /*2e70*/  FADD R4, R25, R4 ;  /* 0x0000000419047221 */ /* 0x004fe20000000000 */
[----:B------:R-:W-:-:S04]  /*2e80*/  IMAD.X R26, R3, 0x1, R6, P2 ;  /* 0x00000001031a7824 */ /* 0x000fc800010e0606 */
[----:B------:R-:W-:Y:S01]  /*2e90*/  @P3 FSEL R25, R4, R25, !P0 ;  /* 0x0000001904193208 */ /* 0x000fe20004000000 */
[----:B------:R-:W1:Y:S01]  /*2ea0*/  SHFL.UP PT, R3, R26, 0x8, RZ ;  /* 0x050000001a037989 */ /* 0x000e6200000e00ff */
[----:B------:R-:W-:Y:S02]  /*2eb0*/  ISETP.GE.AND P3, PT, R40, 0x8, PT ;  /* 0x000000082800780c */ /* 0x000fe40003f66270 */
[----:B------:R-:W-:Y:S01]  /*2ec0*/  ISETP.NE.U32.AND P0, PT, R7, RZ, PT ;  /* 0x000000ff0700720c */ /* 0x000fe20003f05070 */
[----:B------:R-:W2:Y:S03]  /*2ed0*/  SHFL.UP PT, R4, R25, 0x8, RZ ;  /* 0x0500000019047989 */ /* 0x000ea600000e00ff */
        /* <DEDUP_REMOVED lines=15> */
[----:B-1----:R-:W-:Y:S01]  /*2fd0*/  SEL R3, R3, RZ, P3 ;  /* 0x000000ff03037207 */ /* 0x002fe20001800000 */
[----:B--2---:R-:W-:-:S04]  /*2fe0*/  FADD R4, R25, R4 ;  /* 0x0000000419047221 */ /* 0x004fc80000000000 */
[----:B------:R-:W-:Y:S01]  /*2ff0*/  IMAD.X R3, R3, 0x1, R6, P2 ;  /* 0x0000000103037824 */ /* 0x000fe200010e0606 */
[----:B------:R-:W-:-:S04]  /*3000*/  FSEL R48, R4, R25, !P0 ;  /* 0x0000001904307208 */ /* 0x000fc80004000000 */
[----:B------:R-:W-:Y:S01]  /*3010*/  @!P4 STS.64 [R45], R2 ;  /* 0x000000022d00c388 */ /* 0x000fe20000000a00 */
[----:B------:R-:W-:-:S03]  /*3020*/  FSEL R25, R25, R48, !P3 ;  /* 0x0000003019197208 */ /* 0x000fc60005800000 */
[----:B------:R-:W-:Y:S01]  /*3030*/  @!P4 STS [R45+0x8], R48 ;  /* 0x000008302d00c388 */ /* 0x000fe20000000800 */
[----:B------:R-:W-:Y:S01]  /*3040*/  BAR.SYNC.DEFER_BLOCKING 0x0 ;  /* 0x0000000000007b1d */ /* 0x000fe20000010000 */
[----:B------:R-:W-:-:S05]  /*3050*/  ISETP.NE.AND P4, PT, R37, 0x2, PT ;  /* 0x000000022500780c */ /* 0x000fca0003f85270 */
[----:B------:R-:W-:Y:S04]  /*3060*/  SHFL.UP PT, R3, R3, 0x1, RZ ;  /* 0x0420000003037989 */ /* 0x000fe800000e00ff */
[----:B------:R-:W-:Y:S04]  /*3070*/  SHFL.UP PT, R25, R25, 0x1, RZ ;  /* 0x0420000019197989 */ /* 0x000fe800000e00ff */
[----:B------:R-:W0:Y:S04]  /*3080*/  LDS.64 R26, [UR4+0x10] ;  /* 0x00001004ff1a7984 */ /* 0x000e280008000a00 */
[----:B------:R-:W1:Y:S04]  /*3090*/  LDS.64 R4, [UR4] ;  /* 0x00000004ff047984 */ /* 0x000e680008000a00 */
[----:B------:R-:W2:Y:S04]  /*30a0*/  LDS.64 R6, [UR4+0x20] ;  /* 0x00002004ff067984 */ /* 0x000ea80008000a00 */
[----:B------:R-:W3:Y:S04]  /*30b0*/  LDS.64 R30, [UR4+0x30] ;  /* 0x00003004ff1e7984 */ /* 0x000ee80008000a00 */
[----:B------:R-:W-:Y:S04]  /*30c0*/  LDS R42, [UR4+0x8] ;  /* 0x00000804ff2a7984 */ /* 0x000fe80008000800 */
[----:B------:R-:W4:Y:S04]  /*30d0*/  LDS R39, [UR4+0x18] ;  /* 0x00001804ff277984 */ /* 0x000f280008000800 */
[----:B------:R-:W5:Y:S04]  /*30e0*/  LDS.64 R28, [UR4+0x40] ;  /* 0x00004004ff1c7984 */ /* 0x000f680008000a00 */
[----:B------:R-:W5:Y:S04]  /*30f0*/  LDS R32, [UR4+0x28] ;  /* 0x00002804ff207984 */ /* 0x000f680008000800 */
[----:B------:R-:W5:Y:S04]  /*3100*/  LDS R43, [UR4+0x38] ;  /* 0x00003804ff2b7984 */ /* 0x000f680008000800 */
[----:B------:R-:W5:Y:S01]  /*3110*/  LDS R38, [UR4+0x48] ;  /* 0x00004804ff267984 */ /* 0x000f620008000800 */
[----:B0-----:R-:W-:-:S02]  /*3120*/  ISETP.NE.U32.AND P0, PT, R26, RZ, PT ;  /* 0x000000ff1a00720c */ /* 0x001fc40003f05070 */
[----:B-1----:R-:W-:Y:S02]  /*3130*/  IADD3 R47, P2, PT, R4, R26, RZ ;  /* 0x0000001a042f7210 */ /* 0x002fe40007f5e0ff */
[----:B------:R-:W-:Y:S02]  /*3140*/  ISETP.NE.AND.EX P0, PT, R27, RZ, PT, P0 ;  /* 0x000000ff1b00720c */ /* 0x000fe40003f05300 */
[----:B------:R-:W-:Y:S01]  /*3150*/  SEL R44, R47, R4, !P4 ;  /* 0x000000042f2c7207 */ /* 0x000fe20006000000 */
[----:B------:R-:W-:Y:S01]  /*3160*/  IMAD.X R27, R5, 0x1, R27, P2 ;  /* 0x00000001051b7824 */ /* 0x000fe200010e061b */
[C---:B--2---:R-:W-:Y:S02]  /*3170*/  IADD3 R47, P5, PT, R6.reuse, R47, RZ ;  /* 0x0000002f062f7210 */ /* 0x044fe40007fbe0ff */
[----:B------:R-:W-:Y:S02]  /*3180*/  ISETP.NE.U32.AND P2, PT, R6, RZ, PT ;  /* 0x000000ff0600720c */ /* 0x000fe40003f45070 */
[----:B------:R-:W-:Y:S01]  /*3190*/  SEL R46, R27, R5, !P4 ;  /* 0x000000051b2e7207 */ /* 0x000fe20006000000 */
[C---:B------:R-:W-:Y:S01]  /*31a0*/  IMAD.X R45, R7.reuse, 0x1, R27, P5 ;  /* 0x00000001072d7824 */ /* 0x040fe200028e061b */
[----:B------:R-:W0:Y:S01]  /*31b0*/  LDS.64 R4, [UR4+0x50] ;  /* 0x00005004ff047984 */ /* 0x000e220008000a00 */
[----:B------:R-:W-:-:S02]  /*31c0*/  ISETP.NE.AND.EX P2, PT, R7, RZ, PT, P2 ;  /* 0x000000ff0700720c */ /* 0x000fc40003f45320 */
[----:B------:R-:W-:Y:S01]  /*31d0*/  ISETP.NE.AND P5, PT, R37, 0x3, PT ;  /* 0x000000032500780c */ /* 0x000fe20003fa5270 */
[----:B------:R-:W1:Y:S01]  /*31e0*/  LDS.64 R6, [UR4+0x60] ;  /* 0x00006004ff067984 */ /* 0x000e620008000a00 */
[----:B---3--:R-:W-:Y:S01]  /*31f0*/  ISETP.NE.U32.AND P3, PT, R30, RZ, PT ;  /* 0x000000ff1e00720c */ /* 0x008fe20003f65070 */
[----:B----4-:R-:W-:Y:S01]  /*3200*/  @!P0 FADD R39, R42, R39 ;  /* 0x000000272a278221 */ /* 0x010fe20000000000 */
[----:B------:R-:W-:Y:S01]  /*3210*/  SEL R44, R47, R44, !P5 ;  /* 0x0000002c2f2c7207 */ /* 0x000fe20006800000 */
[----:B------:R-:W2:Y:S01]  /*3220*/  LDS.64 R26, [UR4+0x70] ;  /* 0x00007004ff1a7984 */ /* 0x000ea20008000a00 */
[----:B------:R-:W-:Y:S02]  /*3230*/  IADD3 R47, P6, PT, R30, R47, RZ ;  /* 0x0000002f1e2f7210 */ /* 0x000fe40007fde0ff */
[C---:B------:R-:W-:Y:S01]  /*3240*/  ISETP.NE.AND.EX P3, PT, R31.reuse, RZ, PT, P3 ;  /* 0x000000ff1f00720c */ /* 0x040fe20003f65330 */
[----:B------:R-:W-:Y:S01]  /*3250*/  LDS R30, [UR4+0x68] ;  /* 0x00006804ff1e7984 */ /* 0x000fe20008000800 */
[----:B-----5:R-:W-:Y:S01]  /*3260*/  ISETP.NE.U32.AND P0, PT, R28, RZ, PT ;  /* 0x000000ff1c00720c */ /* 0x020fe20003f05070 */
[----:B------:R-:W-:Y:S01]  /*3270*/  IMAD.X R49, R31, 0x1, R45, P6 ;  /* 0x000000011f317824 */ /* 0x000fe200030e062d */
[----:B------:R-:W-:Y:S01]  /*3280*/  SEL R46, R45, R46, !P5 ;  /* 0x0000002e2d2e7207 */ /* 0x000fe20006800000 */
[----:B------:R-:W3:Y:S01]  /*3290*/  LDS R31, [UR4+0x58] ;  /* 0x00005804ff1f7984 */ /* 0x000ee20008000800 */
[C---:B------:R-:W-:Y:S01]  /*32a0*/  FSEL R45, R39.reuse, R42, !P4 ;  /* 0x0000002a272d7208 */ /* 0x040fe20006000000 */
[----:B------:R-:W-:Y:S01]  /*32b0*/  @!P2 FADD R32, R39, R32 ;  /* 0x000000202720a221 */ /* 0x000fe20000000000 */
[----:B------:R-:W-:Y:S01]  /*32c0*/  ISETP.NE.AND.EX P0, PT, R29, RZ, PT, P0 ;  /* 0x000000ff1d00720c */ /* 0x000fe20003f05300 */
[----:B------:R-:W4:Y:S01]  /*32d0*/  LDS R39, [UR4+0x78] ;  /* 0x00007804ff277984 */ /* 0x000f220008000800 */
[----:B------:R-:W-:-:S02]  /*32e0*/  ISETP.NE.AND P4, PT, R37, 0x6, PT ;  /* 0x000000062500780c */ /* 0x000fc40003f85270 */
[C---:B------:R-:W-:Y:S01]  /*32f0*/  FSEL R42, R32.reuse, R45, !P5 ;  /* 0x0000002d202a7208 */ /* 0x040fe20006800000 */
[----:B------:R-:W-:Y:S01]  /*3300*/  @!P3 FADD R43, R32, R43 ;  /* 0x0000002b202bb221 */ /* 0x000fe20000000000 */
[----:B------:R-:W-:Y:S01]  /*3310*/  ISETP.NE.AND P3, PT, R37, 0x4, PT ;  /* 0x000000042500780c */ /* 0x000fe20003f65270 */
[----:B------:R5:W2:Y:S01]  /*3320*/  SHFL.UP PT, R32, R2, 0x1, RZ ;  /* 0x0420000002207989 */ /* 0x000aa200000e00ff */
[----:B------:R-:W-:Y:S02]  /*3330*/  IADD3 R45, P2, PT, R28, R47, RZ ;  /* 0x0000002f1c2d7210 */ /* 0x000fe40007f5e0ff */
[----:B------:R-:W-:Y:S02]  /*3340*/  SEL R28, R47, R44, !P3 ;  /* 0x0000002c2f1c7207 */ /* 0x000fe40005800000 */
[----:B------:R-:W-:Y:S01]  /*3350*/  ISETP.NE.AND P5, PT, R37, 0x5, PT ;  /* 0x000000052500780c */ /* 0x000fe20003fa5270 */
[----:B------:R-:W-:Y:S01]  /*3360*/  IMAD.X R47, R29, 0x1, R49, P2 ;  /* 0x000000011d2f7824 */ /* 0x000fe200010e0631 */
[C---:B------:R-:W-:Y:S01]  /*3370*/  FSEL R29, R43.reuse, R42, !P3 ;  /* 0x0000002a2b1d7208 */ /* 0x040fe20005800000 */
[----:B------:R-:W-:Y:S01]  /*3380*/  @!P0 FADD R38, R43, R38 ;  /* 0x000000262b268221 */ /* 0x000fe20000000000 */
[----:B------:R-:W-:-:S02]  /*3390*/  SEL R44, R49, R46, !P3 ;  /* 0x0000002e312c7207 */ /* 0x000fc40005800000 */
[----:B------:R-:W-:Y:S02]  /*33a0*/  SEL R28, R45, R28, !P5 ;  /* 0x0000001c2d1c7207 */ /* 0x000fe40006800000 */
[----:B------:R-:W-:Y:S02]  /*33b0*/  SEL R42, R47, R44, !P5 ;  /* 0x0000002c2f2a7207 */ /* 0x000fe40006800000 */
[C---:B0-----:R-:W-:Y:S02]  /*33c0*/  IADD3 R43, P6, PT, R4.reuse, R45, RZ ;  /* 0x0000002d042b7210 */ /* 0x041fe40007fde0ff */
[----:B------:R-:W-:Y:S02]  /*33d0*/  ISETP.NE.U32.AND P0, PT, R4, RZ, PT ;  /* 0x000000ff0400720c */ /* 0x000fe40003f05070 */
[----:B------:R-:W-:Y:S01]  /*33e0*/  FSEL R4, R38, R29, !P5 ;  /* 0x0000001d26047208 */ /* 0x000fe20006800000 */
[----:B------:R-:W-:Y:S01]  /*33f0*/  IMAD.X R29, R5, 0x1, R47, P6 ;  /* 0x00000001051d7824 */ /* 0x000fe200030e062f */
[----:B-1----:R-:W-:-:S02]  /*3400*/  ISETP.NE.U32.AND P2, PT, R6, RZ, PT ;  /* 0x000000ff0600720c */ /* 0x002fc40003f45070 */
[----:B------:R-:W-:Y:S02]  /*3410*/  ISETP.NE.AND.EX P0, PT, R5, RZ, PT, P0 ;  /* 0x000000ff0500720c */ /* 0x000fe40003f05300 */
[----:B------:R-:W-:Y:S02]  /*3420*/  IADD3 R5, P6, PT, R6, R43, RZ ;  /* 0x0000002b06057210 */ /* 0x000fe40007fde0ff */
[C---:B------:R-:W-:Y:S02]  /*3430*/  ISETP.NE.AND.EX P2, PT, R7.reuse, RZ, PT, P2 ;  /* 0x000000ff0700720c */ /* 0x040fe40003f45320 */
[----:B--2---:R-:W-:Y:S01]  /*3440*/  ISETP.NE.U32.AND P3, PT, R26, RZ, PT ;  /* 0x000000ff1a00720c */ /* 0x004fe20003f65070 */
[----:B------:R-:W-:Y:S01]  /*3450*/  IMAD.X R7, R7, 0x1, R29, P6 ;  /* 0x0000000107077824 */ /* 0x000fe200030e061d */
[----:B------:R-:W-:Y:S02]  /*3460*/  ISETP.GE.U32.AND P6, PT, R41, 0x20, PT ;  /* 0x000000202900780c */ /* 0x000fe40003fc6070 */
[----:B------:R-:W-:-:S02]  /*3470*/  ISETP.NE.AND.EX P3, PT, R27, RZ, PT, P3 ;  /* 0x000000ff1b00720c */ /* 0x000fc40003f65330 */
[----:B------:R-:W-:Y:S01]  /*3480*/  ISETP.NE.AND P5, PT, R37, 0x7, PT ;  /* 0x000000072500780c */ /* 0x000fe20003fa5270 */
[----:B---3--:R-:W-:Y:S01]  /*3490*/  @!P0 FADD R31, R38, R31 ;  /* 0x0000001f261f8221 */ /* 0x008fe20000000000 */
[----:B-----5:R-:W-:Y:S02]  /*34a0*/  SEL R2, R43, R28, !P4 ;  /* 0x0000001c2b027207 */ /* 0x020fe40006000000 */
[----:B------:R-:W-:Y:S01]  /*34b0*/  IADD3 R38, P0, PT, R26, R5, RZ ;  /* 0x000000051a267210 */ /* 0x000fe20007f1e0ff */
[----:B------:R-:W-:Y:S01]  /*34c0*/  @!P2 FADD R30, R31, R30 ;  /* 0x0000001e1f1ea221 */ /* 0x000fe20000000000 */
[----:B------:R-:W-:Y:S02]  /*34d0*/  SEL R6, R29, R42, !P4 ;  /* 0x0000002a1d067207 */ /* 0x000fe40006000000 */
[----:B------:R-:W-:Y:S01]  /*34e0*/  FSEL R31, R31, R4, !P4 ;  /* 0x000000041f1f7208 */ /* 0x000fe20006000000 */
[----:B------:R-:W-:Y:S01]  /*34f0*/  IMAD.X R37, R27, 0x1, R7, P0 ;  /* 0x000000011b257824 */ /* 0x000fe200000e0607 */
[----:B------:R-:W-:Y:S01]  /*3500*/  SEL R5, R5, R2, !P5 ;  /* 0x0000000205057207 */ /* 0x000fe20006800000 */
[----:B----4-:R-:W-:Y:S01]  /*3510*/  @!P3 FADD R39, R30, R39 ;  /* 0x000000271e27b221 */ /* 0x010fe20000000000 */
[----:B------:R-:W-:-:S02]  /*3520*/  SEL R4, R7, R6, !P5 ;  /* 0x0000000607047207 */ /* 0x000fc40006800000 */
[----:B------:R-:W-:Y:S01]  /*3530*/  FSEL R2, R30, R31, !P5 ;  /* 0x0000001f1e027208 */ /* 0x000fe20006800000 */
[----:B------:R-:W-:Y:S06]  /*3540*/  @!P6 BRA `(.L_x_424) ;  /* 0x000000000028e947 */ /* 0x000fec0003800000 */
[----:B------:R-:W-:Y:S02]  /*3550*/  ISETP.NE.U32.AND P0, PT, R32, RZ, PT ;  /* 0x000000ff2000720c */ /* 0x000fe40003f05070 */
[----:B------:R-:W-:Y:S02]  /*3560*/  ISETP.NE.AND P2, PT, R40, RZ, PT ;  /* 0x000000ff2800720c */ /* 0x000fe40003f45270 */
[C---:B------:R-:W-:Y:S02]  /*3570*/  ISETP.NE.AND.EX P0, PT, R3.reuse, RZ, PT, P0 ;  /* 0x000000ff0300720c */ /* 0x040fe40003f05300 */
[----:B------:R-:W-:Y:S02]  /*3580*/  SEL R32, R32, RZ, P2 ;  /* 0x000000ff20207207 */ /* 0x000fe40001000000 */
[----:B------:R-:W-:Y:S02]  /*3590*/  SEL R3, R3, RZ, P2 ;  /* 0x000000ff03037207 */ /* 0x000fe40001000000 */
[----:B------:R-:W-:-:S05]  /*35a0*/  IADD3 R32, P1, PT, R32, R5, RZ ;  /* 0x0000000520207210 */ /* 0x000fca0007f3e0ff */
[----:B------:R-:W-:Y:S02]  /*35b0*/  IMAD.X R3, R3, 0x1, R4, P1 ;  /* 0x0000000103037824 */ /* 0x000fe400008e0604 */
[----:B------:R-:W-:-:S05]  /*35c0*/  @!P0 FADD R25, R25, R2 ;  /* 0x0000000219198221 */ /* 0x000fca0000000000 */
[----:B------:R-:W-:Y:S01]  /*35d0*/  FSEL R25, R2, R25, !P2 ;  /* 0x0000001902197208 */ /* 0x000fe20005000000 */
[----:B------:R-:W-:Y:S06]  /*35e0*/  BRA `(.L_x_425) ;  /* 0x0000001000407947 */ /* 0x000fec0003800000 */
.L_x_424:
[----:B------:R-:W0:Y:S01]  /*35f0*/  LDC.64 R26, c[0x0][0x3a8] ;  /* 0x0000ea00ff1a7b82 */ /* 0x000e220000000a00 */
[----:B------:R-:W1:Y:S01]  /*3600*/  LDCU UR5, c[0x0][0x370] ;  /* 0x00006e00ff0577ac */ /* 0x000e620008000800 */
[----:B------:R-:W-:Y:S01]  /*3610*/  @!P1 IMAD.MOV.U32 R6, RZ, RZ, R38 ;  /* 0x000000ffff069224 */ /* 0x000fe200078e0026 */
[----:B------:R2:W-:Y:S01]  /*3620*/  @!P1 STS [UR4+0xd0], R39 ;  /* 0x0000d027ff009988 */ /* 0x0005e20008000804 */
[----:B------:R-:W-:Y:S01]  /*3630*/  @!P1 IMAD.MOV.U32 R7, RZ, RZ, R37 ;  /* 0x000000ffff079224 */ /* 0x000fe200078e0025 */
[----:B------:R-:W-:Y:S01]  /*3640*/  LOP3.LUT R49, RZ, R41, RZ, 0x33, !PT ;  /* 0x00000029ff317212 */ /* 0x000fe200078e33ff */
[----:B------:R-:W-:Y:S02]  /*3650*/  @!P1 IMAD.MOV.U32 R4, RZ, RZ, R39 ;  /* 0x000000ffff049224 */ /* 0x000fe400078e0027 */
[----:B------:R-:W-:Y:S01]  /*3660*/  @!P1 IMAD.MOV.U32 R5, RZ, RZ, 0x64 ;  /* 0x00000064ff059424 */ /* 0x000fe200078e00ff */
[----:B------:R2:W-:Y:S01]  /*3670*/  @!P1 STS.64 [UR4+0xc8], R6 ;  /* 0x0000c806ff009988 */ /* 0x0005e20008000a04 */
[----:B-1----:R-:W-:Y:S01]  /*3680*/  UISETP.GT.U32.AND UP0, UPT, UR5, 0x1f3, UPT ;  /* 0x000001f30500788c */ /* 0x002fe2000bf04070 */
[----:B0-----:R-:W-:-:S05]  /*3690*/  IMAD.WIDE.U32 R26, R0, 0x10, R26 ;  /* 0x00000010001a7825 */ /* 0x001fca00078e001a */
[----:B------:R2:W-:Y:S03]  /*36a0*/  @!P1 ST.E.128.STRONG.GPU desc[UR8][R26.64+0x200], R4 ;  /* 0x000200041a009985 */ /* 0x0005e6000c10fd08 */
[----:B------:R-:W-:Y:S05]  /*36b0*/  BRA.U UP0, `(.L_x_426) ;  /* 0x0000000100087547 */ /* 0x000fea000b800000 */
[----:B------:R0:W-:Y:S06]  /*36c0*/  MEMBAR.SC.CTA ;  /* 0x0000000000007992 */ /* 0x0001ec0000000000 */
[----:B0-----:R-:W-:Y:S05]  /*36d0*/  BRA `(.L_x_427) ;  /* 0x0000000000087947 */ /* 0x001fea0003800000 */
.L_x_426:
[----:B------:R-:W-:Y:S05]  /*36e0*/  NANOSLEEP 0x1c2 ;  /* 0x000001c20000795d */ /* 0x000fea0003800000 */
[----:B------:R-:W-:Y:S01]  /*36f0*/  NOP ;  /* 0x0000000000007918 */ /* 0x000fe20000000000 */
.L_x_427:
[----:B------:R-:W-:-:S07]  /*3700*/  IMAD.WIDE R28, R49, 0x10, R26 ;  /* 0x00000010311c7825 */ /* 0x000fce00078e021a */
.L_x_429:
[----:B--2---:R-:W2:Y:S01]  /*3710*/  LD.E.128.STRONG.GPU R4, desc[UR8][R28.64+0x200] ;  /* 0x000200081c047980 */ /* 0x004ea2000c10fd00 */
[----:B------:R-:W-:Y:S05]  /*3720*/  YIELD ;  /* 0x0000000000007946 */ /* 0x000fea0003800000 */
[----:B------:R-:W-:Y:S01]  /*3730*/  UMOV UR5, 0xffffffff ;  /* 0xffffffff00057882 */ /* 0x000fe20000000000 */
[----:B--2---:R-:W-:Y:S02]  /*3740*/  ISETP.NE.AND P0, PT, R5, 0x63, PT ;  /* 0x000000630500780c */ /* 0x004fe40003f05270 */
[----:B------:R-:W-:Y:S11]  /*3750*/  BRA.DIV UR5, `(.L_x_428) ;  /* 0x0000008a05ec7947 */ /* 0x000ff6000b800000 */
[----:B------:R-:W-:-:S13]  /*3760*/  VOTE.ANY P0, !P0 ;  /* 0x0000000000ff7806 */ /* 0x000fda0004000100 */
.L_x_572:
[----:B------:R-:W-:Y:S05]  /*3770*/  @P0 BRA `(.L_x_429) ;  /* 0xfffffffc00e40947 */ /* 0x000fea000383ffff */
[----:B------:R-:W-:Y:S01]  /*3780*/  UMOV UR5, 0xffffffff ;  /* 0xffffffff00057882 */ /* 0x000fe20000000000 */
[----:B------:R-:W-:Y:S01]  /*3790*/  ISETP.NE.AND P0, PT, R5, 0x65, PT ;  /* 0x000000650500780c */ /* 0x000fe20003f05270 */
[----:B------:R-:W-:Y:S02]  /*37a0*/  IMAD.MOV.U32 R42, RZ, RZ, R6 ;  /* 0x000000ffff2a7224 */ /* 0x000fe400078e0006 */
[----:B------:R-:W-:Y:S01]  /*37b0*/  IMAD.MOV.U32 R43, RZ, RZ, R7 ;  /* 0x000000ffff2b7224 */ /* 0x000fe200078e0007 */
[----:B------:R-:W-:Y:S09]  /*37c0*/  BRA.DIV UR5, `(.L_x_430) ;  /* 0x0000008a05f47947 */ /* 0x000ff2000b800000 */
[----:B------:R-:W0:Y:S01]  /*37d0*/  S2R R41, SR_GEMASK ;  /* 0x0000000000297919 */ /* 0x000e220000003c00 */
[----:B------:R-:W-:Y:S01]  /*37e0*/  VOTE.ANY R2, PT, !P0 ;  /* 0x0000000000027806 */ /* 0x000fe200040e0100 */
[----:B------:R-:W-:-:S03]  /*37f0*/  IMAD.MOV.U32 R48, RZ, RZ, R4 ;  /* 0x000000ffff307224 */ /* 0x000fc600078e0004 */
[----:B0-----:R-:W-:-:S05]  /*3800*/  LOP3.LUT R2, R2, 0x80000000, R41, 0xec, !PT ;  /* 0x8000000002027812 */ /* 0x001fca00078eec29 */
[----:B------:R-:W-:-:S05]  /*3810*/  VIADD R7, R2, 0xffffffff ;  /* 0xffffffff02077836 */ /* 0x000fca0000000000 */
[----:B------:R-:W-:-:S04]  /*3820*/  LOP3.LUT R7, R2, R7, RZ, 0xc, !PT ;  /* 0x0000000702077212 */ /* 0x000fc800078e0cff */
[----:B------:R-:W0:Y:S02]  /*3830*/  POPC R29, R7 ;  /* 0x00000007001d7309 */ /* 0x000e240000000000 */
[----:B0-----:R0:W1:Y:S04]  /*3840*/  SHFL.DOWN PT, R28, R4, 0x1, R29 ;  /* 0x08200000041c7989 */ /* 0x00106800000e001d */
[----:B------:R0:W2:Y:S04]  /*3850*/  SHFL.DOWN PT, R31, R42, 0x1, R29 ;  /* 0x082000002a1f7989 */ /* 0x0000a800000e001d */
[----:B------:R0:W3:Y:S02]  /*3860*/  SHFL.DOWN PT, R30, R43, 0x1, R29 ;  /* 0x082000002b1e7989 */ /* 0x0000e400000e001d */
.L_x_578:
[----:B------:R-:W-:Y:S01]  /*3870*/  ISETP.GE.AND P3, PT, R40, R29, PT ;  /* 0x0000001d2800720c */ /* 0x000fe20003f66270 */
[----:B------:R-:W-:Y:S01]  /*3880*/  UMOV UR5, 0xffffffff ;  /* 0xffffffff00057882 */ /* 0x000fe20000000000 */
[----:B------:R-:W-:-:S11]  /*3890*/  PLOP3.LUT P0, PT, PT, PT, PT, 0x80, 0x8 ;  /* 0x000000000008781c */ /* 0x000fd60003f0f070 */
[----:B------:R-:W-:-:S04]  /*38a0*/  @!P3 ISETP.NE.U32.AND P2, PT, R42, RZ, PT ;  /* 0x000000ff2a00b20c */ /* 0x000fc80003f45070 */
[----:B------:R-:W-:-:S04]  /*38b0*/  @!P3 ISETP.NE.AND.EX P2, PT, R43, RZ, PT, P2 ;  /* 0x000000ff2b00b20c */ /* 0x000fc80003f45320 */
[----:B------:R-:W-:Y:S02]  /*38c0*/  @!P3 PLOP3.LUT P0, PT, P2, PT, PT, 0x80, 0x8 ;  /* 0x000000000008b81c */ /* 0x000fe4000170f070 */
[----:B--2---:R-:W-:-:S05]  /*38d0*/  @!P3 IADD3 R31, P2, PT, R31, R42, RZ ;  /* 0x0000002a1f1fb210 */ /* 0x004fca0007f5e0ff */
[----:B0-----:R-:W-:Y:S02]  /*38e0*/  @!P3 IMAD.MOV.U32 R42, RZ, RZ, R31 ;  /* 0x000000ffff2ab224 */ /* 0x001fe400078e001f */
[----:B---3--:R-:W-:-:S04]  /*38f0*/  @!P3 IMAD.X R30, R30, 0x1, R43, P2 ;  /* 0x000000011e1eb824 */ /* 0x008fc800010e062b */
[----:B-1----:R-:W-:Y:S01]  /*3900*/  @!P0 FADD R48, R48, R28 ;  /* 0x0000001c30308221 */ /* 0x002fe20000000000 */
[----:B------:R-:W-:Y:S06]  /*3910*/  BRA.DIV UR5, `(.L_x_431) ;  /* 0x0000008e05187947 */ /* 0x000fec000b800000 */
.L_x_581:
[----:B------:R-:W-:Y:S01]  /*3920*/  UMOV UR5, 0xffffffff ;  /* 0xffffffff00057882 */ /* 0x000fe20000000000 */
[----:B------:R-:W-:Y:S02]  /*3930*/  @!P3 IMAD.MOV.U32 R43, RZ, RZ, R30 ;  /* 0x000000ffff2bb224 */ /* 0x000fe400078e001e */
[----:B------:R-:W-:Y:S05]  /*3940*/  BRA.DIV UR5, `(.L_x_432) ;  /* 0x0000008e052c7947 */ /* 0x000fea000b800000 */
[----:B------:R0:W1:Y:S04]  /*3950*/  SHFL.DOWN PT, R31, R42, 0x2, R29 ;  /* 0x084000002a1f7989 */ /* 0x00006800000e001d */
[----:B------:R0:W2:Y:S04]  /*3960*/  SHFL.DOWN PT, R4, R43, 0x2, R29 ;  /* 0x084000002b047989 */ /* 0x0000a800000e001d */
[----:B------:R0:W3:Y:S02]  /*3970*/  SHFL.DOWN PT, R28, R48, 0x2, R29 ;  /* 0x08400000301c7989 */ /* 0x0000e400000e001d */
.L_x_586:
[----:B------:R-:W-:Y:S01]  /*3980*/  VIADD R47, R40, 0x2 ;  /* 0x00000002282f7836 */ /* 0x000fe20000000000 */
[----:B------:R-:W-:-:S04]  /*3990*/  UMOV UR5, 0xffffffff ;  /* 0xffffffff00057882 */ /* 0x000fc80000000000 */
[----:B------:R-:W-:-:S13]  /*39a0*/  ISETP.GT.AND P3, PT, R47, R29, PT ;  /* 0x0000001d2f00720c */ /* 0x000fda0003f64270 */
[----:B------:R-:W-:-:S04]  /*39b0*/  @!P3 ISETP.NE.U32.AND P0, PT, R42, RZ, PT ;  /* 0x000000ff2a00b20c */ /* 0x000fc80003f05070 */
[----:B------:R-:W-:Y:S02]  /*39c0*/  @!P3 ISETP.NE.AND.EX P2, PT, R43, RZ, PT, P0 ;  /* 0x000000ff2b00b20c */ /* 0x000fe40003f45300 */
[----:B------:R-:W-:Y:S02]  /*39d0*/  PLOP3.LUT P0, PT, PT, PT, PT, 0x80, 0x8 ;  /* 0x000000000008781c */ /* 0x000fe40003f0f070 */
[----:B------:R-:W-:Y:S02]  /*39e0*/  @!P3 PLOP3.LUT P0, PT, P2, PT, PT, 0x80, 0x8 ;  /* 0x000000000008b81c */ /* 0x000fe4000170f070 */
[----:B-1----:R-:W-:-:S05]  /*39f0*/  @!P3 IADD3 R31, P2, PT, R31, R42, RZ ;  /* 0x0000002a1f1fb210 */ /* 0x002fca0007f5e0ff */
[----:B--2---:R-:W-:-:S06]  /*3a00*/  @!P3 IMAD.X R4, R4, 0x1, R43, P2 ;  /* 0x000000010404b824 */ /* 0x004fcc00010e062b */
[----:B0--3--:R-:W-:Y:S01]  /*3a10*/  @!P0 FADD R48, R48, R28 ;  /* 0x0000001c30308221 */ /* 0x009fe20000000000 */
[----:B------:R-:W-:Y:S06]  /*3a20*/  BRA.DIV UR5, `(.L_x_433) ;  /* 0x0000008e05487947 */ /* 0x000fec000b800000 */
.L_x_589:
[----:B------:R-:W-:Y:S01]  /*3a30*/  UMOV UR5, 0xffffffff ;  /* 0xffffffff00057882 */ /* 0x000fe20000000000 */
[----:B------:R-:W-:Y:S02]  /*3a40*/  @!P3 IMAD.MOV.U32 R42, RZ, RZ, R31 ;  /* 0x000000ffff2ab224 */ /* 0x000fe400078e001f */
[----:B------:R-:W-:Y:S01]  /*3a50*/  @!P3 IMAD.MOV.U32 R43, RZ, RZ, R4 ;  /* 0x000000ffff2bb224 */ /* 0x000fe200078e0004 */
[----:B------:R-:W-:Y:S06]  /*3a60*/  BRA.DIV UR5, `(.L_x_434) ;  /* 0x0000008e05587947 */ /* 0x000fec000b800000 */
[----:B------:R0:W1:Y:S04]  /*3a70*/  SHFL.DOWN PT, R31, R42, 0x4, R29 ;  /* 0x088000002a1f7989 */ /* 0x00006800000e001d */
[----:B------:R0:W2:Y:S04]  /*3a80*/  SHFL.DOWN PT, R4, R43, 0x4, R29 ;  /* 0x088000002b047989 */ /* 0x0000a800000e001d */
[----:B------:R0:W3:Y:S02]  /*3a90*/  SHFL.DOWN PT, R28, R48, 0x4, R29 ;  /* 0x08800000301c7989 */ /* 0x0000e400000e001d */
.L_x_594:
        /* <DEDUP_REMOVED lines=11> */
.L_x_597:
[----:B------:R-:W-:Y:S01]  /*3b50*/  UMOV UR5, 0xffffffff ;  /* 0xffffffff00057882 */ /* 0x000fe20000000000 */
[----:B------:R-:W-:Y:S02]  /*3b60*/  @!P3 IMAD.MOV.U32 R42, RZ, RZ, R31 ;  /* 0x000000ffff2ab224 */ /* 0x000fe400078e001f */
[----:B------:R-:W-:Y:S01]  /*3b70*/  @!P3 IMAD.MOV.U32 R43, RZ, RZ, R4 ;  /* 0x000000ffff2bb224 */ /* 0x000fe200078e0004 */
[----:B------:R-:W-:Y:S06]  /*3b80*/  BRA.DIV UR5, `(.L_x_436) ;  /* 0x0000008e05847947 */ /* 0x000fec000b800000 */
[----:B------:R0:W1:Y:S04]  /*3b90*/  SHFL.DOWN PT, R31, R42, 0x8, R29 ;  /* 0x090000002a1f7989 */ /* 0x00006800000e001d */
[----:B------:R0:W2:Y:S04]  /*3ba0*/  SHFL.DOWN PT, R4, R43, 0x8, R29 ;  /* 0x090000002b047989 */ /* 0x0000a800000e001d */
[----:B------:R0:W3:Y:S02]  /*3bb0*/  SHFL.DOWN PT, R28, R48, 0x8, R29 ;  /* 0x09000000301c7989 */ /* 0x0000e400000e001d */
.L_x_602:
        /* <DEDUP_REMOVED lines=11> */
.L_x_605:
[----:B------:R-:W-:Y:S01]  /*3c70*/  UMOV UR5, 0xffffffff ;  /* 0xffffffff00057882 */ /* 0x000fe20000000000 */
[----:B------:R-:W-:Y:S02]  /*3c80*/  @!P3 IMAD.MOV.U32 R42, RZ, RZ, R31 ;  /* 0x000000ffff2ab224 */ /* 0x000fe400078e001f */
[----:B------:R-:W-:Y:S01]  /*3c90*/  @!P3 IMAD.MOV.U32 R43, RZ, RZ, R4 ;  /* 0x000000ffff2bb224 */ /* 0x000fe200078e0004 */
[----:B------:R-:W-:Y:S06]  /*3ca0*/  BRA.DIV UR5, `(.L_x_438) ;  /* 0x0000008e05b07947 */ /* 0x000fec000b800000 */
[----:B------:R0:W1:Y:S04]  /*3cb0*/  SHFL.DOWN PT, R51, R42, 0x10, R29 ;  /* 0x0a0000002a337989 */ /* 0x00006800000e001d */
[----:B------:R0:W2:Y:S04]  /*3cc0*/  SHFL.DOWN PT, R4, R43, 0x10, R29 ;  /* 0x0a0000002b047989 */ /* 0x0000a800000e001d */
[----:B------:R0:W3:Y:S02]  /*3cd0*/  SHFL.DOWN PT, R28, R48, 0x10, R29 ;  /* 0x0a000000301c7989 */ /* 0x0000e400000e001d */
.L_x_610:
[----:B------:R-:W-:Y:S01]  /*3ce0*/  VIADD R44, R40, 0x10 ;  /* 0x00000010282c7836 */ /* 0x000fe20000000000 */
[----:B------:R-:W4:Y:S01]  /*3cf0*/  LDC.64 R30, c[0x0][0x3a8] ;  /* 0x0000ea00ff1e7b82 */ /* 0x000f220000000a00 */
[----:B------:R-:W-:Y:S01]  /*3d00*/  UMOV UR5, 0xffffffff ;  /* 0xffffffff00057882 */ /* 0x000fe20000000000 */
[----:B------:R-:W-:Y:S02]  /*3d10*/  IMAD.IADD R49, R49, 0x1, R0 ;  /* 0x0000000131317824 */ /* 0x000fe400078e0200 */
[----:B------:R-:W-:-:S13]  /*3d20*/  ISETP.GT.AND P3, PT, R44, R29, PT ;  /* 0x0000001d2c00720c */ /* 0x000fda0003f64270 */
[----:B------:R-:W-:Y:S02]  /*3d30*/  @!P3 ISETP.NE.U32.AND P0, PT, R42, RZ, PT ;  /* 0x000000ff2a00b20c */ /* 0x000fe40003f05070 */
[----:B-1----:R-:W-:Y:S02]  /*3d40*/  @!P3 IADD3 R51, P4, PT, R51, R42, RZ ;  /* 0x0000002a3333b210 */ /* 0x002fe40007f9e0ff */
[----:B------:R-:W-:Y:S02]  /*3d50*/  @!P3 ISETP.NE.AND.EX P2, PT, R43, RZ, PT, P0 ;  /* 0x000000ff2b00b20c */ /* 0x000fe40003f45300 */
[----:B------:R-:W-:Y:S01]  /*3d60*/  PLOP3.LUT P0, PT, PT, PT, PT, 0x80, 0x8 ;  /* 0x000000000008781c */ /* 0x000fe20003f0f070 */
[----:B--2---:R-:W-:Y:S01]  /*3d70*/  @!P3 IMAD.X R4, R4, 0x1, R43, P4 ;  /* 0x000000010404b824 */ /* 0x004fe200020e062b */
[----:B------:R-:W-:Y:S02]  /*3d80*/  @!P3 PLOP3.LUT P0, PT, P2, PT, PT, 0x80, 0x8 ;  /* 0x000000000008b81c */ /* 0x000fe4000170f070 */
[----:B------:R-:W-:-:S02]  /*3d90*/  ISETP.NE.AND P2, PT, R5, 0x65, PT ;  /* 0x000000650500780c */ /* 0x000fc40003f45270 */
[----:B----4-:R-:W-:-:S09]  /*3da0*/  IADD3 R30, P5, PT, R30, 0x200, RZ ;  /* 0x000002001e1e7810 */ /* 0x010fd20007fbe0ff */
[----:B0--3--:R-:W-:Y:S01]  /*3db0*/  @!P0 FADD R48, R48, R28 ;  /* 0x0000001c30308221 */ /* 0x009fe20000000000 */
[----:B------:R-:W-:Y:S06]  /*3dc0*/  BRA.DIV UR5, `(.L_x_439) ;  /* 0x0000008e05bc7947 */ /* 0x000fec000b800000 */
.L_x_613:
[----:B------:R-:W-:Y:S01]  /*3dd0*/  UMOV UR5, 0xffffffff ;  /* 0xffffffff00057882 */ /* 0x000fe20000000000 */
[----:B------:R-:W-:Y:S02]  /*3de0*/  @!P3 IMAD.MOV.U32 R42, RZ, RZ, R51 ;  /* 0x000000ffff2ab224 */ /* 0x000fe400078e0033 */
[----:B------:R-:W-:Y:S02]  /*3df0*/  @!P3 IMAD.MOV.U32 R43, RZ, RZ, R4 ;  /* 0x000000ffff2bb224 */ /* 0x000fe400078e0004 */
[----:B------:R-:W-:Y:S01]  /*3e00*/  IMAD.X R31, RZ, RZ, R31, P5 ;  /* 0x000000ffff1f7224 */ /* 0x000fe200028e061f */
[----:B------:R-:W-:Y:S06]  /*3e10*/  BRA.DIV UR5, `(.L_x_440) ;  /* 0x0000008e05c87947 */ /* 0x000fec000b800000 */
[----:B------:R-:W-:-:S13]  /*3e20*/  VOTE.ALL P2, P2 ;  /* 0x0000000000ff7806 */ /* 0x000fda0001040000 */
.L_x_616:
[----:B------:R-:W-:Y:S05]  /*3e30*/  @!P2 BRA `(.L_x_441) ;  /* 0x0000000400c0a947 */ /* 0x000fea0003800000 */
.L_x_455:
[----:B------:R-:W-:-:S07]  /*3e40*/  IMAD.WIDE R28, R49, 0x10, R30 ;  /* 0x00000010311c7825 */ /* 0x000fce00078e021e */
.L_x_443:
[----:B------:R-:W2:Y:S01]  /*3e50*/  LD.E.128.STRONG.GPU R4, desc[UR8][R28.64+-0x200] ;  /* 0xfffe00081c047980 */ /* 0x000ea2000c10fd00 */
[----:B------:R-:W-:Y:S05]  /*3e60*/  YIELD ;  /* 0x0000000000007946 */ /* 0x000fea0003800000 */
[----:B------:R-:W-:Y:S01]  /*3e70*/  UMOV UR5, 0xffffffff ;  /* 0xffffffff00057882 */ /* 0x000fe20000000000 */
[----:B--2---:R-:W-:Y:S02]  /*3e80*/  ISETP.NE.AND P0, PT, R5, 0x63, PT ;  /* 0x000000630500780c */ /* 0x004fe40003f05270 */
[----:B------:R-:W-:Y:S11]  /*3e90*/  BRA.DIV UR5, `(.L_x_442) ;  /* 0x0000008e05cc7947 */ /* 0x000ff6000b800000 */
[----:B------:R-:W-:-:S13]  /*3ea0*/  VOTE.ANY P0, !P0 ;  /* 0x0000000000ff7806 */ /* 0x000fda0004000100 */
.L_x_619:
[----:B------:R-:W-:Y:S05]  /*3eb0*/  @P0 BRA `(.L_x_443) ;  /* 0xfffffffc00e40947 */ /* 0x000fea000383ffff */
[----:B------:R-:W-:Y:S01]  /*3ec0*/  UMOV UR5, 0xffffffff ;  /* 0xffffffff00057882 */ /* 0x000fe20000000000 */
[----:B------:R-:W-:Y:S01]  /*3ed0*/  ISETP.NE.AND P0, PT, R5, 0x65, PT ;  /* 0x000000650500780c */ /* 0x000fe20003f05270 */
[----:B------:R-:W-:Y:S02]  /*3ee0*/  IMAD.MOV.U32 R51, RZ, RZ, R6 ;  /* 0x000000ffff337224 */ /* 0x000fe400078e0006 */
[----:B------:R-:W-:Y:S01]  /*3ef0*/  IMAD.MOV.U32 R0, RZ, RZ, R7 ;  /* 0x000000ffff007224 */ /* 0x000fe200078e0007 */
[----:B------:R-:W-:Y:S09]  /*3f00*/  BRA.DIV UR5, `(.L_x_444) ;  /* 0x0000008e05d47947 */ /* 0x000ff2000b800000 */
[----:B------:R-:W-:-:S04]  /*3f10*/  VOTE.ANY R2, PT, !P0 ;  /* 0x0000000000027806 */ /* 0x000fc800040e0100 */
[----:B------:R-:W-:-:S05]  /*3f20*/  LOP3.LUT R2, R2, 0x80000000, R41, 0xec, !PT ;  /* 0x8000000002027812 */ /* 0x000fca00078eec29 */
[----:B------:R-:W-:-:S05]  /*3f30*/  VIADD R7, R2, 0xffffffff ;  /* 0xffffffff02077836 */ /* 0x000fca0000000000 */
[----:B------:R-:W-:-:S04]  /*3f40*/  LOP3.LUT R7, R2, R7, RZ, 0xc, !PT ;  /* 0x0000000702077212 */ /* 0x000fc800078e0cff */
[----:B------:R-:W0:Y:S02]  /*3f50*/  POPC R29, R7 ;  /* 0x00000007001d7309 */ /* 0x000e240000000000 */
[----:B0-----:R0:W1:Y:S04]  /*3f60*/  SHFL.DOWN PT, R28, R4, 0x1, R29 ;  /* 0x08200000041c7989 */ /* 0x00106800000e001d */
[----:B------:R0:W2:Y:S04]  /*3f70*/  SHFL.DOWN PT, R50, R51, 0x1, R29 ;  /* 0x0820000033327989 */ /* 0x0000a800000e001d */
[----:B------:R0:W3:Y:S02]  /*3f80*/  SHFL.DOWN PT, R53, R0, 0x1, R29 ;  /* 0x0820000000357989 */ /* 0x0000e400000e001d */
.L_x_625:
        /* <DEDUP_REMOVED lines=11> */
.L_x_628:
[----:B------:R-:W-:Y:S01]  /*4040*/  UMOV UR5, 0xffffffff ;  /* 0xffffffff00057882 */ /* 0x000fe20000000000 */
[----:B------:R-:W-:Y:S02]  /*4050*/  @!P3 IMAD.MOV.U32 R0, RZ, RZ, R53 ;  /* 0x000000ffff00b224 */ /* 0x000fe400078e0035 */
[----:B------:R-:W-:Y:S05]  /*4060*/  BRA.DIV UR5, `(.L_x_446) ;  /* 0x00000092050c7947 */ /* 0x000fea000b800000 */
[----:B------:R0:W1:Y:S04]  /*4070*/  SHFL.DOWN PT, R50, R51, 0x2, R29 ;  /* 0x0840000033327989 */ /* 0x00006800000e001d */
[----:B------:R0:W2:Y:S04]  /*4080*/  SHFL.DOWN PT, R53, R0, 0x2, R29 ;  /* 0x0840000000357989 */ /* 0x0000a800000e001d */
[----:B------:R0:W3:Y:S02]  /*4090*/  SHFL.DOWN PT, R28, R4, 0x2, R29 ;  /* 0x08400000041c7989 */ /* 0x0000e400000e001d */
.L_x_633:
[----:B------:R-:W-:Y:S01]  /*40a0*/  ISETP.GT.AND P3, PT, R47, R29, PT ;  /* 0x0000001d2f00720c */ /* 0x000fe20003f64270 */
[----:B------:R-:W-:-:S12]  /*40b0*/  UMOV UR5, 0xffffffff ;  /* 0xffffffff00057882 */ /* 0x000fd80000000000 */
[----:B------:R-:W-:-:S04]  /*40c0*/  @!P3 ISETP.NE.U32.AND P0, PT, R51, RZ, PT ;  /* 0x000000ff3300b20c */ /* 0x000fc80003f05070 */
[----:B------:R-:W-:Y:S02]  /*40d0*/  @!P3 ISETP.NE.AND.EX P2, PT, R0, RZ, PT, P0 ;  /* 0x000000ff0000b20c */ /* 0x000fe40003f45300 */
[----:B------:R-:W-:Y:S02]  /*40e0*/  PLOP3.LUT P0, PT, PT, PT, PT, 0x80, 0x8 ;  /* 0x000000000008781c */ /* 0x000fe40003f0f070 */
[----:B------:R-:W-:Y:S02]  /*40f0*/  @!P3 PLOP3.LUT P0, PT, P2, PT, PT, 0x80, 0x8 ;  /* 0x000000000008b81c */ /* 0x000fe4000170f070 */
[----:B-1----:R-:W-:-:S05]  /*4100*/  @!P3 IADD3 R50, P2, PT, R50, R51, RZ ;  /* 0x000000333232b210 */ /* 0x002fca0007f5e0ff */
[----:B0-----:R-:W-:Y:S02]  /*4110*/  @!P3 IMAD.MOV.U32 R51, RZ, RZ, R50 ;  /* 0x000000ffff33b224 */ /* 0x001fe400078e0032 */
[----:B--2---:R-:W-:-:S04]  /*4120*/  @!P3 IMAD.X R53, R53, 0x1, R0, P2 ;  /* 0x000000013535b824 */ /* 0x004fc800010e0600 */
[----:B---3--:R-:W-:Y:S01]  /*4130*/  @!P0 FADD R4, R4, R28 ;  /* 0x0000001c04048221 */ /* 0x008fe20000000000 */
[----:B------:R-:W-:Y:S06]  /*4140*/  BRA.DIV UR5, `(.L_x_447) ;  /* 0x0000009205287947 */ /* 0x000fec000b800000 */
.L_x_636:
[----:B------:R-:W-:Y:S01]  /*4150*/  UMOV UR5, 0xffffffff ;  /* 0xffffffff00057882 */ /* 0x000fe20000000000 */
[----:B------:R-:W-:Y:S02]  /*4160*/  @!P3 IMAD.MOV.U32 R0, RZ, RZ, R53 ;  /* 0x000000ffff00b224 */ /* 0x000fe400078e0035 */
[----:B------:R-:W-:Y:S05]  /*4170*/  BRA.DIV UR5, `(.L_x_448) ;  /* 0x00000092053c7947 */ /* 0x000fea000b800000 */
[----:B------:R0:W1:Y:S04]  /*4180*/  SHFL.DOWN PT, R50, R51, 0x4, R29 ;  /* 0x0880000033327989 */ /* 0x00006800000e001d */
[----:B------:R0:W2:Y:S04]  /*4190*/  SHFL.DOWN PT, R53, R0, 0x4, R29 ;  /* 0x0880000000357989 */ /* 0x0000a800000e001d */
[----:B------:R0:W3:Y:S02]  /*41a0*/  SHFL.DOWN PT, R28, R4, 0x4, R29 ;  /* 0x08800000041c7989 */ /* 0x0000e400000e001d */
.L_x_641:
        /* <DEDUP_REMOVED lines=11> */
.L_x_644:
[----:B------:R-:W-:Y:S01]  /*4260*/  UMOV UR5, 0xffffffff ;  /* 0xffffffff00057882 */ /* 0x000fe20000000000 */
[----:B------:R-:W-:Y:S02]  /*4270*/  @!P3 IMAD.MOV.U32 R0, RZ, RZ, R53 ;  /* 0x000000ffff00b224 */ /* 0x000fe400078e0035 */
[----:B------:R-:W-:Y:S05]  /*4280*/  BRA.DIV UR5, `(.L_x_450) ;  /* 0x00000092056c7947 */ /* 0x000fea000b800000 */
[----:B------:R0:W1:Y:S04]  /*4290*/  SHFL.DOWN PT, R50, R51, 0x8, R29 ;  /* 0x0900000033327989 */ /* 0x00006800000e001d */
[----:B------:R0:W2:Y:S04]  /*42a0*/  SHFL.DOWN PT, R53, R0, 0x8, R29 ;  /* 0x0900000000357989 */ /* 0x0000a800000e001d */
[----:B------:R0:W3:Y:S02]  /*42b0*/  SHFL.DOWN PT, R28, R4, 0x8, R29 ;  /* 0x09000000041c7989 */ /* 0x0000e400000e001d */
.L_x_649:
        /* <DEDUP_REMOVED lines=11> */
.L_x_652:
[----:B------:R-:W-:Y:S01]  /*4370*/  UMOV UR5, 0xffffffff ;  /* 0xffffffff00057882 */ /* 0x000fe20000000000 */
[----:B------:R-:W-:Y:S02]  /*4380*/  @!P3 IMAD.MOV.U32 R0, RZ, RZ, R53 ;  /* 0x000000ffff00b224 */ /* 0x000fe400078e0035 */
[----:B------:R-:W-:Y:S05]  /*4390*/  BRA.DIV UR5, `(.L_x_452) ;  /* 0x00000092059c7947 */ /* 0x000fea000b800000 */
[----:B------:R0:W1:Y:S04]  /*43a0*/  SHFL.DOWN PT, R50, R51, 0x10, R29 ;  /* 0x0a00000033327989 */ /* 0x00006800000e001d */
[----:B------:R0:W2:Y:S04]  /*43b0*/  SHFL.DOWN PT, R53, R0, 0x10, R29 ;  /* 0x0a00000000357989 */ /* 0x0000a800000e001d */
[----:B------:R0:W3:Y:S02]  /*43c0*/  SHFL.DOWN PT, R28, R4, 0x10, R29 ;  /* 0x0a000000041c7989 */ /* 0x0000e400000e001d */
.L_x_657:
[----:B------:R-:W-:Y:S01]  /*43d0*/  ISETP.GT.AND P3, PT, R44, R29, PT ;  /* 0x0000001d2c00720c */ /* 0x000fe20003f64270 */
[----:B------:R-:W-:-:S12]  /*43e0*/  UMOV UR5, 0xffffffff ;  /* 0xffffffff00057882 */ /* 0x000fd80000000000 */
[----:B------:R-:W-:Y:S02]  /*43f0*/  @!P3 ISETP.NE.U32.AND P0, PT, R51, RZ, PT ;  /* 0x000000ff3300b20c */ /* 0x000fe40003f05070 */
[----:B-1----:R-:W-:Y:S02]  /*4400*/  @!P3 IADD3 R50, P4, PT, R50, R51, RZ ;  /* 0x000000333232b210 */ /* 0x002fe40007f9e0ff */
[----:B------:R-:W-:Y:S02]  /*4410*/  @!P3 ISETP.NE.AND.EX P2, PT, R0, RZ, PT, P0 ;  /* 0x000000ff0000b20c */ /* 0x000fe40003f45300 */
[----:B------:R-:W-:Y:S01]  /*4420*/  PLOP3.LUT P0, PT, PT, PT, PT, 0x80, 0x8 ;  /* 0x000000000008781c */ /* 0x000fe20003f0f070 */
[----:B0-----:R-:W-:Y:S01]  /*4430*/  @!P3 IMAD.MOV.U32 R51, RZ, RZ, R50 ;  /* 0x000000ffff33b224 */ /* 0x001fe200078e0032 */
[----:B------:R-:W-:Y:S01]  /*4440*/  @!P3 PLOP3.LUT P0, PT, P2, PT, PT, 0x80, 0x8 ;  /* 0x000000000008b81c */ /* 0x000fe2000170f070 */
[----:B--2---:R-:W-:Y:S01]  /*4450*/  @!P3 IMAD.X R53, R53, 0x1, R0, P4 ;  /* 0x000000013535b824 */ /* 0x004fe200020e0600 */
[----:B------:R-:W-:-:S02]  /*4460*/  ISETP.NE.U32.AND P2, PT, R42, RZ, PT ;  /* 0x000000ff2a00720c */ /* 0x000fc40003f45070 */
[----:B------:R-:W-:Y:S01]  /*4470*/  IADD3 R42, P4, PT, R42, R51, RZ ;  /* 0x000000332a2a7210 */ /* 0x000fe20007f9e0ff */
[----:B------:R-:W-:Y:S01]  /*4480*/  @!P3 IMAD.MOV.U32 R0, RZ, RZ, R53 ;  /* 0x000000ffff00b224 */ /* 0x000fe200078e0035 */
[----:B------:R-:W-:-:S03]  /*4490*/  ISETP.NE.AND.EX P2, PT, R43, RZ, PT, P2 ;  /* 0x000000ff2b00720c */ /* 0x000fc60003f45320 */
[----:B------:R-:W-:-:S04]  /*44a0*/  IMAD.X R43, R43, 0x1, R0, P4 ;  /* 0x000000012b2b7824 */ /* 0x000fc800020e0600 */
[----:B---3--:R-:W-:Y:S01]  /*44b0*/  @!P0 FADD R4, R4, R28 ;  /* 0x0000001c04048221 */ /* 0x008fe20000000000 */
[----:B------:R-:W-:-:S05]  /*44c0*/  ISETP.NE.AND P0, PT, R5, 0x65, PT ;  /* 0x000000650500780c */ /* 0x000fca0003f05270 */
[----:B------:R-:W-:Y:S01]  /*44d0*/  @!P2 FADD R48, R4, R48 ;  /* 0x000000300430a221 */ /* 0x000fe20000000000 */
[----:B------:R-:W-:Y:S07]  /*44e0*/  BRA.DIV UR5, `(.L_x_453) ;  /* 0x00000092059c7947 */ /* 0x000fee000b800000 */
.L_x_660:
[----:B------:R-:W-:Y:S01]  /*44f0*/  UMOV UR5, 0xffffffff ;  /* 0xffffffff00057882 */ /* 0x000fe20000000000 */
[----:B------:R-:W-:Y:S02]  /*4500*/  VIADD R49, R49, 0xffffffe0 ;  /* 0xffffffe031317836 */ /* 0x000fe40000000000 */
[----:B------:R-:W-:Y:S05]  /*4510*/  BRA.DIV UR5, `(.L_x_454) ;  /* 0x0000009205b07947 */ /* 0x000fea000b800000 */
[----:B------:R-:W-:-:S13]  /*4520*/  VOTE.ALL P0, P0 ;  /* 0x0000000000ff7806 */ /* 0x000fda0000000000 */
.L_x_663:
[----:B------:R-:W-:Y:S05]  /*4530*/  @P0 BRA `(.L_x_455) ;  /* 0xfffffff800400947 */ /* 0x000fea000383ffff */
.L_x_441:
[----:B------:R-:W-:Y:S01]  /*4540*/  ISETP.NE.AND P2, PT, R40, RZ, PT ;  /* 0x000000ff2800720c */ /* 0x000fe20003f45270 */
[----:B------:R-:W-:-:S12]  /*4550*/  BSSY.RECONVERGENT B0, `(.L_x_456) ;  /* 0x0000014000007945 */ /* 0x000fd80003800200 */
[----:B------:R-:W0:Y:S01]  /*4560*/  @!P2 S2R R5, SR_CgaCtaId ;  /* 0x000000000005a919 */ /* 0x000e220000008800 */
[----:B------:R-:W-:-:S04]  /*4570*/  @!P2 MOV R0, 0x400 ;  /* 0x000004000000a802 */ /* 0x000fc80000000f00 */
[----:B0-----:R-:W-:Y:S01]  /*4580*/  @!P2 LEA R29, R5, R0, 0x18 ;  /* 0x00000000051da211 */ /* 0x001fe200078ec0ff */
[----:B------:R-:W-:Y:S06]  /*4590*/  @P1 BRA `(.L_x_457) ;  /* 0x00000000003c1947 */ /* 0x000fec0003800000 */
[----:B------:R-:W0:Y:S01]  /*45a0*/  S2UR UR6, SR_CgaCtaId ;  /* 0x00000000000679c3 */ /* 0x000e220000008800 */
[----:B------:R-:W-:Y:S01]  /*45b0*/  ISETP.NE.U32.AND P0, PT, R38, RZ, PT ;  /* 0x000000ff2600720c */ /* 0x000fe20003f05070 */
[----:B------:R-:W-:Y:S01]  /*45c0*/  UMOV UR5, 0x400 ;  /* 0x0000040000057882 */ /* 0x000fe20000000000 */
[----:B------:R-:W-:Y:S01]  /*45d0*/  IADD3 R6, P1, PT, R42, R38, RZ ;  /* 0x000000262a067210 */ /* 0x000fe20007f3e0ff */
[----:B------:R-:W-:Y:S01]  /*45e0*/  FADD R0, R39, R48 ;  /* 0x0000003027007221 */ /* 0x000fe20000000000 */
[----:B------:R-:W-:Y:S01]  /*45f0*/  ISETP.NE.AND.EX P0, PT, R37, RZ, PT, P0 ;  /* 0x000000ff2500720c */ /* 0x000fe20003f05300 */
[----:B------:R-:W-:Y:S02]  /*4600*/  IMAD.MOV.U32 R5, RZ, RZ, 0x65 ;  /* 0x00000065ff057424 */ /* 0x000fe400078e00ff */
[----:B------:R-:W-:Y:S01]  /*4610*/  IMAD.X R7, R43, 0x1, R37, P1 ;  /* 0x000000012b077824 */ /* 0x000fe200008e0625 */
[----:B------:R-:W-:-:S05]  /*4620*/  FSEL R4, R0, R39, !P0 ;  /* 0x0000002700047208 */ /* 0x000fca0004000000 */
[----:B------:R1:W-:Y:S01]  /*4630*/  ST.E.128.STRONG.GPU desc[UR8][R26.64+0x200], R4 ;  /* 0x000200041a007985 */ /* 0x0003e2000c10fd08 */
[----:B0-----:R-:W-:-:S09]  /*4640*/  ULEA UR5, UR6, UR5, 0x18 ;  /* 0x0000000506057291 */ /* 0x001fd2000f8ec0ff */
[----:B------:R1:W-:Y:S04]  /*4650*/  STS.64 [UR5+0xb8], R6 ;  /* 0x0000b806ff007988 */ /* 0x0003e80008000a05 */
[----:B------:R1:W-:Y:S04]  /*4660*/  STS [UR5+0xc0], R4 ;  /* 0x0000c004ff007988 */ /* 0x0003e80008000805 */
[----:B------:R1:W-:Y:S04]  /*4670*/  STS.64 [UR5+0xa8], R42 ;  /* 0x0000a82aff007988 */ /* 0x0003e80008000a05 */
[----:B------:R1:W-:Y:S02]  /*4680*/  STS [UR5+0xb0], R48 ;  /* 0x0000b030ff007988 */ /* 0x0003e40008000805 */
.L_x_457:
[----:B------:R-:W-:Y:S05]  /*4690*/  BSYNC.RECONVERGENT B0 ;  /* 0x0000000000007941 */ /* 0x000fea0003800200 */
.L_x_456:
[----:B------:R0:W-:Y:S01]  /*46a0*/  @!P2 STS.64 [R29+0x88], R42 ;  /* 0x0000882a1d00a388 */ /* 0x0001e20000000a00 */
[----:B------:R-:W-:Y:S02]  /*46b0*/  @!P2 IMAD.MOV.U32 R32, RZ, RZ, R42 ;  /* 0x000000ffff20a224 */ /* 0x000fe400078e002a */
[----:B------:R-:W-:Y:S01]  /*46c0*/  @!P2 IMAD.MOV.U32 R3, RZ, RZ, R43 ;  /* 0x000000ffff03a224 */ /* 0x000fe200078e002b */
[----:B------:R0:W-:Y:S01]  /*46d0*/  @!P2 STS [R29+0x90], R48 ;  /* 0x000090301d00a388 */ /* 0x0001e20000000800 */
[----:B------:R-:W-:-:S07]  /*46e0*/  @!P2 IMAD.MOV.U32 R25, RZ, RZ, R48 ;  /* 0x000000ffff19a224 */ /* 0x000fce00078e0030 */
.L_x_425:
[----:B------:R-:W2:Y:S01]  /*46f0*/  S2R R31, SR_TID.X ;  /* 0x00000000001f7919 */ /* 0x000ea20000002100 */
[----:B------:R-:W-:Y:S05]  /*4700*/  WARPSYNC.ALL ;  /* 0x0000000000007948 */ /* 0x000fea0003800000 */
[----:B------:R-:W-:Y:S06]  /*4710*/  BAR.SYNC.DEFER_BLOCKING 0x0 ;  /* 0x0000000000007b1d */ /* 0x000fec0000010000 */
[----:B------:R-:W-:Y:S01]  /*4720*/  BSSY.RECONVERGENT B0, `(.L_x_458) ;  /* 0x000000d000007945 */ /* 0x000fe20003800200 */
[----:B--2---:R-:W-:-:S13]  /*4730*/  ISETP.NE.AND P0, PT, R31, RZ, PT ;  /* 0x000000ff1f00720c */ /* 0x004fda0003f05270 */
[----:B------:R-:W-:Y:S05]  /*4740*/  @!P0 BRA `(.L_x_459) ;  /* 0x0000000000288947 */ /* 0x000fea0003800000 */
[----:B------:R-:W2:Y:S01]  /*4750*/  S2UR UR6, SR_CgaCtaId ;  /* 0x00000000000679c3 */ /* 0x000ea20000008800 */
[----:B------:R-:W-:Y:S01]  /*4760*/  UMOV UR5, 0x400 ;  /* 0x0000040000057882 */ /* 0x000fe20000000000 */
[----:B------:R-:W-:-:S04]  /*4770*/  ISETP.NE.U32.AND P0, PT, R32, RZ, PT ;  /* 0x000000ff2000720c */ /* 0x000fc80003f05070 */
[----:B------:R-:W-:Y:S01]  /*4780*/  ISETP.NE.AND.EX P0, PT, R3, RZ, PT, P0 ;  /* 0x000000ff0300720c */ /* 0x000fe20003f05300 */
[----:B--2---:R-:W-:-:S09]  /*4790*/  ULEA UR5, UR6, UR5, 0x18 ;  /* 0x0000000506057291 */ /* 0x004fd2000f8ec0ff */
[----:B-1----:R-:W1:Y:S04]  /*47a0*/  LDS.64 R4, [UR5+0x88] ;  /* 0x00008805ff047984 */ /* 0x002e680008000a00 */
[----:B------:R-:W2:Y:S01]  /*47b0*/  LDS R0, [UR5+0x90] ;  /* 0x00009005ff007984 */ /* 0x000ea20008000800 */
[----:B-1----:R-:W-:Y:S01]  /*47c0*/  IADD3 R32, P1, PT, R4, R32, RZ ;  /* 0x0000002004207210 */ /* 0x002fe20007f3e0ff */
[----:B--2---:R-:W-:-:S04]  /*47d0*/  @!P0 FADD R25, R25, R0 ;  /* 0x0000000019198221 */ /* 0x004fc80000000000 */
[----:B------:R-:W-:-:S08]  /*47e0*/  IMAD.X R3, R5, 0x1, R3, P1 ;  /* 0x0000000105037824 */ /* 0x000fd000008e0603 */
.L_x_459:
[----:B------:R-:W-:Y:S05]  /*47f0*/  BSYNC.RECONVERGENT B0 ;  /* 0x0000000000007941 */ /* 0x000fea0003800200 */
.L_x_458:
[----:B------:R-:W2:Y:S01]  /*4800*/  S2UR UR5, SR_CgaCtaId ;  /* 0x00000000000579c3 */ /* 0x000ea20000008800 */
[----:B------:R-:W-:Y:S01]  /*4810*/  UMOV UR4, 0x400 ;  /* 0x0000040000047882 */ /* 0x000fe20000000000 */
[----:B------:R-:W-:Y:S02]  /*4820*/  ISETP.NE.AND P1, PT, R22, R20, PT ;  /* 0x000000141600720c */ /* 0x000fe40003f25270 */
[----:B------:R-:W-:Y:S02]  /*4830*/  ISETP.NE.AND P0, PT, R24, R22, PT ;  /* 0x000000161800720c */ /* 0x000fe40003f05270 */
[----:B-1----:R-:W-:Y:S02]  /*4840*/  SEL R5, RZ, 0x1, !P1 ;  /* 0x00000001ff057807 */ /* 0x002fe40004800000 */
[----:B------:R-:W-:Y:S02]  /*4850*/  SEL R0, RZ, 0x1, !P0 ;  /* 0x00000001ff007807 */ /* 0x000fe40004000000 */
[----:B------:R-:W-:-:S02]  /*4860*/  ISETP.NE.AND P0, PT, R20, R18, PT ;  /* 0x000000121400720c */ /* 0x000fc40003f05270 */
[----:B------:R-:W-:Y:S02]  /*4870*/  IADD3 R41, P6, PT, R5, R0, RZ ;  /* 0x0000000005297210 */ /* 0x000fe40007fde0ff */
[----:B------:R-:W-:Y:S02]  /*4880*/  ISETP.NE.AND P2, PT, R24, R22, PT ;  /* 0x000000161800720c */ /* 0x000fe40003f45270 */
[----:B------:R-:W-:Y:S01]  /*4890*/  ISETP.NE.AND P1, PT, R18, R16, PT ;  /* 0x000000101200720c */ /* 0x000fe20003f25270 */
[----:B------:R-:W-:Y:S01]  /*48a0*/  IMAD.X R40, RZ, RZ, RZ, P6 ;  /* 0x000000ffff287224 */ /* 0x000fe200030e06ff */
[----:B------:R-:W-:Y:S02]  /*48b0*/  SEL R0, RZ, 0x1, !P0 ;  /* 0x00000001ff007807 */ /* 0x000fe40004000000 */
[----:B------:R-:W-:Y:S02]  /*48c0*/  ISETP.NE.AND P5, PT, R22, R20, PT ;  /* 0x000000141600720c */ /* 0x000fe40003fa5270 */
[----:B------:R-:W-:Y:S01]  /*48d0*/  ISETP.NE.AND P0, PT, R16, R14, PT ;  /* 0x0000000e1000720c */ /* 0x000fe20003f05270 */
[----:B--2---:R-:W-:Y:S01]  /*48e0*/  ULEA UR4, UR5, UR4, 0x18 ;  /* 0x0000000405047291 */ /* 0x004fe2000f8ec0ff */
[----:B------:R-:W-:-:S02]  /*48f0*/  SEL R2, RZ, 0x1, !P1 ;  /* 0x00000001ff027807 */ /* 0x000fc40004800000 */
[----:B------:R-:W-:Y:S01]  /*4900*/  IADD3 R39, P1, PT, R41, R0, RZ ;  /* 0x0000000029277210 */ /* 0x000fe20007f3e0ff */
[----:B------:R-:W-:Y:S01]  /*4910*/  @!P2 FADD R23, R23, R25 ;  /* 0x000000191717a221 */ /* 0x000fe20000000000 */
[----:B------:R-:W-:Y:S02]  /*4920*/  ISETP.NE.AND P3, PT, R14, R12, PT ;  /* 0x0000000c0e00720c */ /* 0x000fe40003f65270 */
[----:B------:R-:W-:Y:S01]  /*4930*/  ISETP.NE.AND P4, PT, R20, R18, PT ;  /* 0x000000121400720c */ /* 0x000fe20003f85270 */
[----:B------:R-:W-:Y:S01]  /*4940*/  IMAD.X R28, RZ, RZ, R40, P1 ;  /* 0x000000ffff1c7224 */ /* 0x000fe200008e0628 */
[----:B------:R-:W1:Y:S01]  /*4950*/  LDS.64 R4, [UR4+0xc8] ;  /* 0x0000c804ff047984 */ /* 0x000e620008000a00 */
[----:B------:R-:W-:Y:S01]  /*4960*/  SEL R0, RZ, 0x1, !P0 ;  /* 0x00000001ff007807 */ /* 0x000fe20004000000 */
[----:B------:R-:W-:Y:S01]  /*4970*/  @!P5 FADD R21, R21, R23 ;  /* 0x000000171515d221 */ /* 0x000fe20000000000 */
[----:B0-----:R-:W-:Y:S02]  /*4980*/  IADD3 R29, P0, PT, R39, R2, RZ ;  /* 0x00000002271d7210 */ /* 0x001fe40007f1e0ff */
[----:B------:R-:W-:-:S02]  /*4990*/  SEL R6, RZ, 0x1, !P3 ;  /* 0x00000001ff067807 */ /* 0x000fc40005800000 */
[----:B------:R-:W-:Y:S01]  /*49a0*/  ISETP.NE.AND P3, PT, R18, R16, PT ;  /* 0x000000101200720c */ /* 0x000fe20003f65270 */
[----:B------:R-:W-:Y:S01]  /*49b0*/  IMAD.X R26, RZ, RZ, R28, P0 ;  /* 0x000000ffff1a7224 */ /* 0x000fe200000e061c */
[----:B------:R-:W-:Y:S02]  /*49c0*/  SEL R43, RZ, 0x1, !P2 ;  /* 0x00000001ff2b7807 */ /* 0x000fe40005000000 */
[----:B------:R-:W-:Y:S01]  /*49d0*/  ISETP.NE.AND P6, PT, R16, R14, PT ;  /* 0x0000000e1000720c */ /* 0x000fe20003fc5270 */
[----:B------:R-:W-:Y:S01]  /*49e0*/  @!P4 FADD R19, R19, R21 ;  /* 0x000000151313c221 */ /* 0x000fe20000000000 */
[----:B------:R-:W-:Y:S02]  /*49f0*/  IADD3 R43, P0, PT, R32, R43, RZ ;  /* 0x0000002b202b7210 */ /* 0x000fe40007f1e0ff */
[----:B------:R-:W-:Y:S02]  /*4a00*/  ISETP.NE.AND P2, PT, R14, R12, PT ;  /* 0x0000000c0e00720c */ /* 0x000fe40003f45270 */
[-C--:B------:R-:W-:Y:S01]  /*4a10*/  IADD3 R7, PT, PT, R6, R29.reuse, R0 ;  /* 0x0000001d06077210 */ /* 0x080fe20007ffe000 */
[----:B------:R-:W-:Y:S01]  /*4a20*/  IMAD.X R38, RZ, RZ, R3, P0 ;  /* 0x000000ffff267224 */ /* 0x000fe200000e0603 */
[----:B------:R-:W-:Y:S01]  /*4a30*/  ISETP.NE.AND P5, PT, R12, R10, PT ;  /* 0x0000000a0c00720c */ /* 0x000fe20003fa5270 */
[----:B------:R-:W-:Y:S01]  /*4a40*/  @!P3 FADD R17, R17, R19 ;  /* 0x000000131111b221 */ /* 0x000fe20000000000 */
[----:B------:R-:W-:-:S02]  /*4a50*/  IADD3 R29, P4, PT, R32, R29, RZ ;  /* 0x0000001d201d7210 */ /* 0x000fc40007f9e0ff */
[----:B------:R-:W-:Y:S01]  /*4a60*/  ISETP.NE.AND P1, PT, R10, R8, PT ;  /* 0x000000080a00720c */ /* 0x000fe20003f25270 */
[----:B------:R-:W-:Y:S01]  /*4a70*/  @!P6 FADD R15, R15, R17 ;  /* 0x000000110f0fe221 */ /* 0x000fe20000000000 */
[C---:B------:R-:W-:Y:S01]  /*4a80*/  IADD3 R41, P3, PT, R32.reuse, R41, RZ ;  /* 0x0000002920297210 */ /* 0x040fe20007f7e0ff */
[----:B------:R-:W-:Y:S01]  /*4a90*/  IMAD.X R26, R3, 0x1, R26, P4 ;  /* 0x00000001031a7824 */ /* 0x000fe200020e061a */
[C---:B------:R-:W-:Y:S01]  /*4aa0*/  IADD3 R39, P4, PT, R32.reuse, R39, RZ ;  /* 0x0000002720277210 */ /* 0x040fe20007f9e0ff */
[----:B------:R-:W-:Y:S01]  /*4ab0*/  @!P2 FADD R13, R13, R15 ;  /* 0x0000000f0d0da221 */ /* 0x000fe20000000000 */
[----:B------:R-:W-:Y:S01]  /*4ac0*/  SEL R6, RZ, 0x1, !P6 ;  /* 0x00000001ff067807 */ /* 0x000fe20007000000 */
[C---:B------:R-:W-:Y:S01]  /*4ad0*/  IMAD.X R40, R3.reuse, 0x1, R40, P3 ;  /* 0x0000000103287824 */ /* 0x040fe200018e0628 */
[----:B------:R-:W-:Y:S01]  /*4ae0*/  SEL R2, RZ, 0x1, !P1 ;  /* 0x00000001ff027807 */ /* 0x000fe20004800000 */
[----:B------:R-:W-:Y:S01]  /*4af0*/  IMAD.X R28, R3, 0x1, R28, P4 ;  /* 0x00000001031c7824 */ /* 0x000fe200020e061c */
[----:B------:R-:W-:Y:S01]  /*4b00*/  IADD3 R33, P6, PT, R32, R33, RZ ;  /* 0x0000002120217210 */ /* 0x000fe20007fde0ff */
[----:B------:R-:W-:Y:S01]  /*4b10*/  @!P5 FADD R11, R11, R13 ;  /* 0x0000000d0b0bd221 */ /* 0x000fe20000000000 */
[----:B------:R-:W-:-:S02]  /*4b20*/  IADD3 R6, P3, PT, R29, R6, RZ ;  /* 0x000000061d067210 */ /* 0x000fc40007f7e0ff */
[----:B------:R-:W-:Y:S01]  /*4b30*/  IADD3 R0, P4, PT, R32, R7, RZ ;  /* 0x0000000720007210 */ /* 0x000fe20007f9e0ff */
[----:B------:R-:W-:Y:S01]  /*4b40*/  IMAD.X R34, R3, 0x1, R34, P6 ;  /* 0x0000000103227824 */ /* 0x000fe200030e0622 */
[----:B------:R-:W-:Y:S01]  /*4b50*/  IADD3 R2, P2, PT, R33, R2, RZ ;  /* 0x0000000221027210 */ /* 0x000fe20007f5e0ff */
[----:B------:R-:W-:Y:S01]  /*4b60*/  IMAD.X R37, RZ, RZ, R26, P3 ;  /* 0x000000ffff257224 */ /* 0x000fe200018e061a */
[----:B-1----:R-:W-:Y:S01]  /*4b70*/  ISETP.GE.U32.AND P0, PT, R4, 0x101, PT ;  /* 0x000001010400780c */ /* 0x002fe20003f06070 */
[----:B------:R-:W-:Y:S02]  /*4b80*/  IMAD.X R27, R3, 0x1, R36, P4 ;  /* 0x00000001031b7824 */ /* 0x000fe400020e0624 */
[----:B------:R-:W-:Y:S01]  /*4b90*/  @!P1 FADD R9, R9, R11 ;  /* 0x0000000b09099221 */ /* 0x000fe20000000000 */
[----:B------:R-:W-:Y:S01]  /*4ba0*/  IMAD.X R7, RZ, RZ, R34, P2 ;  /* 0x000000ffff077224 */ /* 0x000fe200010e0622 */
[----:B------:R-:W-:-:S13]  /*4bb0*/  ISETP.GE.AND.EX P0, PT, R5, RZ, PT, P0 ;  /* 0x000000ff0500720c */ /* 0x000fda0003f06300 */
[----:B------:R-:W-:Y:S05]  /*4bc0*/  @!P0 BRA `(.L_x_460) ;  /* 0x0000000400f08947 */ /* 0x000fea0003800000 */
[----:B------:R-:W0:Y:S01]  /*4bd0*/  LDS.64 R26, [UR4+0xa8] ;  /* 0x0000a804ff1a7984 */ /* 0x000e220008000a00 */
[----:B------:R-:W-:Y:S01]  /*4be0*/  BAR.SYNC.DEFER_BLOCKING 0x0 ;  /* 0x0000000000007b1d */ /* 0x000fe20000010000 */
[----:B------:R-:W-:Y:S02]  /*4bf0*/  ISETP.NE.AND P1, PT, R24, R22, PT ;  /* 0x000000161800720c */ /* 0x000fe40003f25270 */
[----:B------:R-:W-:Y:S02]  /*4c00*/  ISETP.NE.AND P2, PT, R22, R20, PT ;  /* 0x000000141600720c */ /* 0x000fe40003f45270 */
[----:B------:R-:W-:Y:S02]  /*4c10*/  ISETP.NE.AND P0, PT, R20, R18, PT ;  /* 0x000000121400720c */ /* 0x000fe40003f05270 */
[----:B------:R-:W-:Y:S02]  /*4c20*/  ISETP.NE.AND P6, PT, R18, R16, PT ;  /* 0x000000101200720c */ /* 0x000fe40003fc5270 */
[----:B------:R-:W-:-:S02]  /*4c30*/  ISETP.NE.AND P3, PT, R12, R10, PT ;  /* 0x0000000a0c00720c */ /* 0x000fc40003f65270 */
[----:B------:R-:W-:Y:S02]  /*4c40*/  ISETP.NE.AND P4, PT, R10, R8, PT ;  /* 0x000000080a00720c */ /* 0x000fe40003f85270 */
[----:B------:R-:W-:Y:S01]  /*4c50*/  ISETP.NE.AND P5, PT, R8, R35, PT ;  /* 0x000000230800720c */ /* 0x000fe20003fa5270 */
[--C-:B0-----:R-:W-:Y:S02]  /*4c60*/  @P1 IMAD.IADD R32, R32, 0x1, -R26.reuse ;  /* 0x0000000120201824 */ /* 0x101fe400078e0a1a */
[--C-:B------:R-:W-:Y:S02]  /*4c70*/  @P2 IMAD.IADD R3, R43, 0x1, -R26.reuse ;  /* 0x000000012b032824 */ /* 0x100fe400078e0a1a */
[--C-:B------:R-:W-:Y:S01]  /*4c80*/  @P0 IMAD.IADD R41, R41, 0x1, -R26.reuse ;  /* 0x0000000129290824 */ /* 0x100fe200078e0a1a */
[----:B------:R-:W-:Y:S01]  /*4c90*/  @P1 LEA R32, R32, UR4, 0x3 ;  /* 0x0000000420201c11 */ /* 0x000fe2000f8e18ff */
[--C-:B------:R-:W-:Y:S01]  /*4ca0*/  @P6 IMAD.IADD R39, R39, 0x1, -R26.reuse ;  /* 0x0000000127276824 */ /* 0x100fe200078e0a1a */
[----:B------:R-:W-:Y:S01]  /*4cb0*/  @P2 LEA R3, R3, UR4, 0x3 ;  /* 0x0000000403032c11 */ /* 0x000fe2000f8e18ff */
[--C-:B------:R-:W-:Y:S01]  /*4cc0*/  @P3 IMAD.IADD R0, R0, 0x1, -R26.reuse ;  /* 0x0000000100003824 */ /* 0x100fe200078e0a1a */
[----:B------:R-:W-:Y:S01]  /*4cd0*/  @P0 LEA R41, R41, UR4, 0x3 ;  /* 0x0000000429290c11 */ /* 0x000fe2000f8e18ff */
[----:B------:R0:W-:Y:S01]  /*4ce0*/  @P1 STS.64 [R32], R24 ;  /* 0x0000001820001388 */ /* 0x0001e20000000a00 */
[----:B------:R-:W-:Y:S01]  /*4cf0*/  ISETP.NE.AND P1, PT, R16, R14, PT ;  /* 0x0000000e1000720c */ /* 0x000fe20003f25270 */
[--C-:B------:R-:W-:Y:S01]  /*4d00*/  @P4 IMAD.IADD R33, R33, 0x1, -R26.reuse ;  /* 0x0000000121214824 */ /* 0x100fe200078e0a1a */
[----:B------:R-:W-:Y:S01]  /*4d10*/  @P6 LEA R39, R39, UR4, 0x3 ;  /* 0x0000000427276c11 */ /* 0x000fe2000f8e18ff */
[----:B------:R0:W-:Y:S01]  /*4d20*/  @P2 STS.64 [R3], R22 ;  /* 0x0000001603002388 */ /* 0x0001e20000000a00 */
[----:B------:R-:W-:Y:S01]  /*4d30*/  ISETP.NE.AND P2, PT, R14, R12, PT ;  /* 0x0000000c0e00720c */ /* 0x000fe20003f45270 */
[----:B------:R-:W-:Y:S01]  /*4d40*/  @P5 IMAD.IADD R2, R2, 0x1, -R26 ;  /* 0x0000000102025824 */ /* 0x000fe200078e0a1a */
[----:B------:R-:W-:Y:S01]  /*4d50*/  @P3 LEA R0, R0, UR4, 0x3 ;  /* 0x0000000400003c11 */ /* 0x000fe2000f8e18ff */
[----:B------:R0:W-:Y:S01]  /*4d60*/  @P0 STS.64 [R41], R20 ;  /* 0x0000001429000388 */ /* 0x0001e20000000a00 */
[----:B------:R-:W-:-:S02]  /*4d70*/  @P4 LEA R33, R33, UR4, 0x3 ;  /* 0x0000000421214c11 */ /* 0x000fc4000f8e18ff */
[----:B------:R-:W-:Y:S01]  /*4d80*/  @P5 LEA R2, R2, UR4, 0x3 ;  /* 0x0000000402025c11 */ /* 0x000fe2000f8e18ff */
[----:B------:R0:W-:Y:S01]  /*4d90*/  @P6 STS.64 [R39], R18 ;  /* 0x0000001227006388 */ /* 0x0001e20000000a00 */
[----:B------:R-:W-:Y:S01]  /*4da0*/  ISETP.GT.U32.AND P0, PT, R4, R31, PT ;  /* 0x0000001f0400720c */ /* 0x000fe20003f04070 */
[----:B------:R-:W-:-:S03]  /*4db0*/  @P1 IMAD.IADD R29, R29, 0x1, -R26 ;  /* 0x000000011d1d1824 */ /* 0x000fc600078e0a1a */
[----:B------:R-:W-:Y:S01]  /*4dc0*/  ISETP.GT.U32.AND.EX P0, PT, R5, RZ, PT, P0 ;  /* 0x000000ff0500720c */ /* 0x000fe20003f04100 */
[----:B------:R-:W-:Y:S01]  /*4dd0*/  @P2 IMAD.IADD R6, R6, 0x1, -R26 ;  /* 0x0000000106062824 */ /* 0x000fe200078e0a1a */
[----:B------:R-:W-:-:S04]  /*4de0*/  @P1 LEA R29, R29, UR4, 0x3 ;  /* 0x000000041d1d1c11 */ /* 0x000fc8000f8e18ff */
[----:B------:R-:W-:Y:S01]  /*4df0*/  @P2 LEA R6, R6, UR4, 0x3 ;  /* 0x0000000406062c11 */ /* 0x000fe2000f8e18ff */
        /* <DEDUP_REMOVED lines=11> */
[----:B------:R-:W-:-:S04]  /*4eb0*/  LOP3.LUT R3, RZ, R21, RZ, 0x33, !PT ;  /* 0x00000015ff037212 */ /* 0x000fc800078e33ff */
[----:B------:R-:W-:Y:S02]  /*4ec0*/  IADD3 R14, P0, PT, R4, R3, RZ ;  /* 0x00000003040e7210 */ /* 0x000fe40007f1e0ff */
[----:B------:R-:W-:Y:S02]  /*4ed0*/  LOP3.LUT R3, RZ, R23, RZ, 0x33, !PT ;  /* 0x00000017ff037212 */ /* 0x000fe400078e33ff */
[----:B------:R-:W-:-:S03]  /*4ee0*/  LOP3.LUT R0, R14, 0x300, RZ, 0xc0, !PT ;  /* 0x000003000e007812 */ /* 0x000fc600078ec0ff */
[----:B------:R-:W-:Y:S01]  /*4ef0*/  IMAD.X R3, R5, 0x1, R3, P0 ;  /* 0x0000000105037824 */ /* 0x000fe200000e0603 */
[----:B------:R-:W-:Y:S02]  /*4f00*/  ISETP.NE.U32.AND P1, PT, R0, 0x300, PT ;  /* 0x000003000000780c */ /* 0x000fe40003f25070 */
[----:B------:R-:W-:Y:S02]  /*4f10*/  ISETP.GE.U32.AND P0, PT, R14, 0x300, PT ;  /* 0x000003000e00780c */ /* 0x000fe40003f06070 */
[----:B------:R-:W-:Y:S02]  /*4f20*/  ISETP.NE.AND.EX P1, PT, RZ, RZ, PT, P1 ;  /* 0x000000ffff00720c */ /* 0x000fe40003f25310 */
[----:B------:R-:W-:-:S11]  /*4f30*/  ISETP.GE.U32.AND.EX P0, PT, R3, RZ, PT, P0 ;  /* 0x000000ff0300720c */ /* 0x000fd60003f06100 */
[----:B0-----:R-:W-:Y:S05]  /*4f40*/  @!P1 BRA `(.L_x_462) ;  /* 0x0000000000849947 */ /* 0x001fea0003800000 */
[----:B------:R-:W0:Y:S01]  /*4f50*/  LDCU.128 UR12, c[0x0][0x390] ;  /* 0x00007200ff0c77ac */ /* 0x000e220008000c00 */
[----:B------:R-:W-:Y:S01]  /*4f60*/  SHF.R.U64 R14, R14, 0x8, R3 ;  /* 0x000000080e0e7819 */ /* 0x000fe20000001203 */
[----:B------:R-:W-:Y:S01]  /*4f70*/  IMAD.MOV.U32 R15, RZ, RZ, RZ ;  /* 0x000000ffff0f7224 */ /* 0x000fe200078e00ff */
[----:B------:R-:W-:-:S03]  /*4f80*/  IADD3 R11, P1, PT, R26, R21, RZ ;  /* 0x000000151a0b7210 */ /* 0x000fc60007f3e0ff */
[----:B------:R-:W-:Y:S02]  /*4f90*/  VIADD R14, R14, 0x1 ;  /* 0x000000010e0e7836 */ /* 0x000fe40000000000 */
[----:B------:R-:W-:Y:S02]  /*4fa0*/  IMAD.X R0, R27, 0x1, R23, P1 ;  /* 0x000000011b007824 */ /* 0x000fe400008e0617 */
[C---:B------:R-:W-:Y:S01]  /*4fb0*/  IMAD.SHL.U32 R10, R11.reuse, 0x4, RZ ;  /* 0x000000040b0a7824 */ /* 0x040fe200078e00ff */
[----:B------:R-:W-:Y:S02]  /*4fc0*/  LOP3.LUT R14, R14, 0x3, RZ, 0xc0, !PT ;  /* 0x000000030e0e7812 */ /* 0x000fe400078ec0ff */
[----:B------:R-:W-:Y:S02]  /*4fd0*/  SHF.L.U64.HI R11, R11, 0x2, R0 ;  /* 0x000000020b0b7819 */ /* 0x000fe40000010200 */
[----:B------:R-:W-:Y:S02]  /*4fe0*/  LEA R21, P3, R14, R21, 0x8 ;  /* 0x000000150e157211 */ /* 0x000fe400078640ff */
[----:B------:R-:W-:-:S02]  /*4ff0*/  LEA R0, R31, UR4, 0x3 ;  /* 0x000000041f007c11 */ /* 0x000fc4000f8e18ff */
[C---:B0-----:R-:W-:Y:S02]  /*5000*/  IADD3 R12, P1, PT, R10.reuse, UR14, RZ ;  /* 0x0000000e0a0c7c10 */ /* 0x041fe4000ff3e0ff */
[----:B------:R-:W-:Y:S02]  /*5010*/  IADD3 R10, P2, PT, R10, UR12, RZ ;  /* 0x0000000c0a0a7c10 */ /* 0x000fe4000ff5e0ff */
[C---:B------:R-:W-:Y:S02]  /*5020*/  IADD3.X R13, PT, PT, R11.reuse, UR15, RZ, P1, !PT ;  /* 0x0000000f0b0d7c10 */ /* 0x040fe40008ffe4ff */
[----:B------:R-:W-:Y:S02]  /*5030*/  IADD3.X R11, PT, PT, R11, UR13, RZ, P2, !PT ;  /* 0x0000000d0b0b7c10 */ /* 0x000fe400097fe4ff */
[----:B------:R-:W-:-:S07]  /*5040*/  LEA.HI.X R23, R14, R23, R15, 0x8, P3 ;  /* 0x000000170e177211 */ /* 0x000fce00018f440f */
.L_x_463:
        /* <DEDUP_REMOVED lines=17> */
.L_x_462:
[----:B------:R-:W-:Y:S05]  /*5160*/  BSYNC.RECONVERGENT B0 ;  /* 0x0000000000007941 */ /* 0x000fea0003800200 */
.L_x_461:
[----:B------:R-:W-:Y:S05]  /*5170*/  @!P0 EXIT ;  /* 0x000000000000894d */ /* 0x000fea0003800000 */
.L_x_464:
[C---:B------:R-:W-:Y:S02]  /*5180*/  LEA R0, R21.reuse, UR4, 0x3 ;  /* 0x0000000415007c11 */ /* 0x040fe4000f8e18ff */
[----:B0---4-:R-:W-:Y:S01]  /*5190*/  IADD3 R3, P0, PT, R26, R21, RZ ;  /* 0x000000151a037210 */ /* 0x011fe20007f1e0ff */
[----:B------:R-:W-:Y:S02]  /*51a0*/  VIADD R21, R21, 0x400 ;  /* 0x0000040015157836 */ /* 0x000fe40000000000 */
[----:B------:R-:W0:Y:S02]  /*51b0*/  LDS.64 R12, [R0] ;  /* 0x00000000000c7984 */ /* 0x000e240000000a00 */
[----:B------:R-:W-:Y:S02]  /*51c0*/  IMAD.X R2, R27, 0x1, R23, P0 ;  /* 0x000000011b027824 */ /* 0x000fe400000e0617 */
[----:B------:R-:W1:Y:S01]  /*51d0*/  LDS.64 R14, [R0+0x800] ;  /* 0x00080000000e7984 */ /* 0x000e620000000a00 */
[----:B------:R-:W-:-:S02]  /*51e0*/  IMAD.SHL.U32 R10, R3, 0x4, RZ ;  /* 0x00000004030a7824 */ /* 0x000fc400078e00ff */
[----:B------:R-:W-:Y:S01]  /*51f0*/  IMAD.X R6, RZ, RZ, R27, P0 ;  /* 0x000000ffff067224 */ /* 0x000fe200000e061b */
[----:B------:R-:W2:Y:S01]  /*5200*/  LDS.64 R16, [R0+0x1000] ;  /* 0x0010000000107984 */ /* 0x000ea20000000a00 */
[C---:B------:R-:W-:Y:S01]  /*5210*/  SHF.L.U64.HI R2, R3.reuse, 0x2, R2 ;  /* 0x0000000203027819 */ /* 0x040fe20000010202 */
[----:B------:R-:W-:Y:S01]  /*5220*/  IMAD.MOV.U32 R23, RZ, RZ, RZ ;  /* 0x000000ffff177224 */ /* 0x000fe200078e00ff */
[C---:B------:R-:W-:Y:S01]  /*5230*/  IADD3 R8, P0, PT, R10.reuse, UR16, RZ ;  /* 0x000000100a087c10 */ /* 0x040fe2000ff1e0ff */
[----:B------:R-:W3:Y:S01]  /*5240*/  LDS.64 R18, [R0+0x1800] ;  /* 0x0018000000127984 */ /* 0x000ee20000000a00 */
[----:B------:R-:W-:Y:S02]  /*5250*/  IADD3 R10, P1, PT, R10, UR18, RZ ;  /* 0x000000120a0a7c10 */ /* 0x000fe4000ff3e0ff */
[----:B------:R-:W-:Y:S02]  /*5260*/  SHF.L.U64.HI R6, R3, 0x2, R6 ;  /* 0x0000000203067819 */ /* 0x000fe40000010206 */
[----:B------:R-:W-:-:S02]  /*5270*/  IADD3.X R9, PT, PT, R2, UR17, RZ, P0, !PT ;  /* 0x0000001102097c10 */ /* 0x000fc400087fe4ff */
[----:B------:R-:W-:Y:S01]  /*5280*/  IADD3.X R11, PT, PT, R2, UR19, RZ, P1, !PT ;  /* 0x00000013020b7c10 */ /* 0x000fe20008ffe4ff */
[----:B------:R-:W-:Y:S01]  /*5290*/  IMAD.MOV.U32 R2, RZ, RZ, R8 ;  /* 0x000000ffff027224 */ /* 0x000fe200078e0008 */
[C---:B------:R-:W-:Y:S02]  /*52a0*/  IADD3.X R3, PT, PT, R6.reuse, UR17, RZ, P0, !PT ;  /* 0x0000001106037c10 */ /* 0x040fe400087fe4ff */
[----:B------:R-:W-:Y:S01]  /*52b0*/  IADD3.X R7, PT, PT, R6, UR19, RZ, P1, !PT ;  /* 0x0000001306077c10 */ /* 0x000fe20008ffe4ff */
[----:B------:R-:W-:Y:S01]  /*52c0*/  IMAD.MOV.U32 R6, RZ, RZ, R10 ;  /* 0x000000ffff067224 */ /* 0x000fe200078e000a */
        /* <DEDUP_REMOVED lines=12> */
.L_x_460:
[----:B------:R-:W-:Y:S01]  /*5390*/  ISETP.NE.AND P2, PT, R24, R22, PT ;  /* 0x000000161800720c */ /* 0x000fe20003f45270 */
[----:B------:R-:W-:Y:S01]  /*53a0*/  BSSY.RECONVERGENT B0, `(.L_x_465) ;  /* 0x000000e000007945 */ /* 0x000fe20003800200 */
[----:B------:R-:W-:Y:S02]  /*53b0*/  ISETP.NE.AND P0, PT, R8, R35, PT ;  /* 0x000000230800720c */ /* 0x000fe40003f05270 */
[----:B------:R-:W-:Y:S02]  /*53c0*/  ISETP.NE.AND P4, PT, R22, R20, PT ;  /* 0x000000141600720c */ /* 0x000fe40003f85270 */
[----:B------:R-:W-:-:S07]  /*53d0*/  ISETP.NE.AND P1, PT, R20, R18, PT ;  /* 0x000000121400720c */ /* 0x000fce0003f25270 */
[----:B------:R-:W-:Y:S06]  /*53e0*/  @!P2 BRA `(.L_x_466) ;  /* 0x000000000024a947 */ /* 0x000fec0003800000 */
        /* <DEDUP_REMOVED lines=9> */
.L_x_466:
[----:B------:R-:W-:Y:S05]  /*5480*/  BSYNC.RECONVERGENT B0 ;  /* 0x0000000000007941 */ /* 0x000fea0003800200 */
.L_x_465:
        /* <DEDUP_REMOVED lines=11> */
.L_x_468:
[----:B------:R-:W-:Y:S05]  /*5540*/  BSYNC.RECONVERGENT B0 ;  /* 0x0000000000007941 */ /* 0x000fea0003800200 */
.L_x_467:
[----:B------:R-:W-:Y:S01]  /*5550*/  BSSY.RECONVERGENT B0, `(.L_x_469) ;  /* 0x0000010000007945 */ /* 0x000fe20003800200 */
[----:B------:R-:W-:Y:S02]  /*5560*/  ISETP.NE.AND P2, PT, R18, R16, PT ;  /* 0x000000101200720c */ /* 0x000fe40003f45270 */
[----:B------:R-:W-:Y:S02]  /*5570*/  ISETP.NE.AND P3, PT, R16, R14, PT ;  /* 0x0000000e1000720c */ /* 0x000fe40003f65270 */
[----:B------:R-:W-:Y:S02]  /*5580*/  ISETP.NE.AND P4, PT, R14, R12, PT ;  /* 0x0000000c0e00720c */ /* 0x000fe40003f85270 */
[----:B------:R-:W-:Y:S02]  /*5590*/  ISETP.NE.AND P5, PT, R12, R10, PT ;  /* 0x0000000a0c00720c */ /* 0x000fe40003fa5270 */
[----:B------:R-:W-:Y:S01]  /*55a0*/  ISETP.NE.AND P6, PT, R10, R8, PT ;  /* 0x000000080a00720c */ /* 0x000fe20003fc5270 */
[----:B------:R-:W-:-:S12]  /*55b0*/  @!P1 BRA `(.L_x_470) ;  /* 0x0000000000249947 */ /* 0x000fd80003800000 */
[----:B------:R-:W0:Y:S01]  /*55c0*/  LDCU.128 UR4, c[0x0][0x390] ;  /* 0x00007200ff0477ac */ /* 0x000e220008000c00 */
[C---:B-1----:R-:W-:Y:S01]  /*55d0*/  IMAD.SHL.U32 R22, R41.reuse, 0x4, RZ ;  /* 0x0000000429167824 */ /* 0x042fe200078e00ff */
[----:B------:R-:W-:-:S04]  /*55e0*/  SHF.L.U64.HI R41, R41, 0x2, R40 ;  /* 0x0000000229297819 */ /* 0x000fc80000010228 */
[----:B0-----:R-:W-:-:S04]  /*55f0*/  IADD3 R4, P1, PT, R22, UR4, RZ ;  /* 0x0000000416047c10 */ /* 0x001fc8000ff3e0ff */
[----:B------:R-:W-:Y:S02]  /*5600*/  IADD3.X R5, PT, PT, R41, UR5, RZ, P1, !PT ;  /* 0x0000000529057c10 */ /* 0x000fe40008ffe4ff */
[----:B------:R-:W-:-:S03]  /*5610*/  IADD3 R22, P1, PT, R22, UR6, RZ ;  /* 0x0000000616167c10 */ /* 0x000fc6000ff3e0ff */
[----:B------:R2:W-:Y:S01]  /*5620*/  STG.E desc[UR8][R4.64], R20 ;  /* 0x0000001404007986 */ /* 0x0005e2000c101908 */
[----:B------:R-:W-:-:S05]  /*5630*/  IADD3.X R23, PT, PT, R41, UR7, RZ, P1, !PT ;  /* 0x0000000729177c10 */ /* 0x000fca0008ffe4ff */
[----:B------:R2:W-:Y:S04]  /*5640*/  STG.E desc[UR8][R22.64], R21 ;  /* 0x0000001516007986 */ /* 0x0005e8000c101908 */
.L_x_470:
[----:B------:R-:W-:Y:S05]  /*5650*/  BSYNC.RECONVERGENT B0 ;  /* 0x0000000000007941 */ /* 0x000fea0003800200 */
.L_x_469:
[----:B------:R-:W-:Y:S04]  /*5660*/  BSSY.RECONVERGENT B0, `(.L_x_471) ;  /* 0x000000b000007945 */ /* 0x000fe80003800200 */
[----:B------:R-:W-:Y:S05]  /*5670*/  @!P2 BRA `(.L_x_472) ;  /* 0x000000000024a947 */ /* 0x000fea0003800000 */
[----:B------:R-:W0:Y:S01]  /*5680*/  LDCU.128 UR4, c[0x0][0x390] ;  /* 0x00007200ff0477ac */ /* 0x000e220008000c00 */
[C---:B--2---:R-:W-:Y:S01]  /*5690*/  IMAD.SHL.U32 R20, R39.reuse, 0x4, RZ ;  /* 0x0000000427147824 */ /* 0x044fe200078e00ff */
[----:B------:R-:W-:-:S04]  /*56a0*/  SHF.L.U64.HI R28, R39, 0x2, R28 ;  /* 0x00000002271c7819 */ /* 0x000fc8000001021c */
[C---:B01----:R-:W-:Y:S02]  /*56b0*/  IADD3 R4, P1, PT, R20.reuse, UR4, RZ ;  /* 0x0000000414047c10 */ /* 0x043fe4000ff3e0ff */
[----:B------:R-:W-:Y:S02]  /*56c0*/  IADD3 R20, P2, PT, R20, UR6, RZ ;  /* 0x0000000614147c10 */ /* 0x000fe4000ff5e0ff */
[C---:B------:R-:W-:Y:S02]  /*56d0*/  IADD3.X R5, PT, PT, R28.reuse, UR5, RZ, P1, !PT ;  /* 0x000000051c057c10 */ /* 0x040fe40008ffe4ff */
[----:B------:R-:W-:-:S03]  /*56e0*/  IADD3.X R21, PT, PT, R28, UR7, RZ, P2, !PT ;  /* 0x000000071c157c10 */ /* 0x000fc600097fe4ff */
[----:B------:R3:W-:Y:S04]  /*56f0*/  STG.E desc[UR8][R4.64], R18 ;  /* 0x0000001204007986 */ /* 0x0007e8000c101908 */
[----:B------:R3:W-:Y:S02]  /*5700*/  STG.E desc[UR8][R20.64], R19 ;  /* 0x0000001314007986 */ /* 0x0007e4000c101908 */
.L_x_472:
[----:B------:R-:W-:Y:S05]  /*5710*/  BSYNC.RECONVERGENT B0 ;  /* 0x0000000000007941 */ /* 0x000fea0003800200 */
.L_x_471:
[----:B------:R-:W-:Y:S04]  /*5720*/  BSSY.RECONVERGENT B0, `(.L_x_473) ;  /* 0x000000b000007945 */ /* 0x000fe80003800200 */
[----:B------:R-:W-:Y:S05]  /*5730*/  @!P3 BRA `(.L_x_474) ;  /* 0x000000000024b947 */ /* 0x000fea0003800000 */
[----:B------:R-:W0:Y:S01]  /*5740*/  LDCU.128 UR4, c[0x0][0x390] ;  /* 0x00007200ff0477ac */ /* 0x000e220008000c00 */
[C---:B---3--:R-:W-:Y:S01]  /*5750*/  IMAD.SHL.U32 R18, R29.reuse, 0x4, RZ ;  /* 0x000000041d127824 */ /* 0x048fe200078e00ff */
[----:B------:R-:W-:-:S04]  /*5760*/  SHF.L.U64.HI R26, R29, 0x2, R26 ;  /* 0x000000021d1a7819 */ /* 0x000fc8000001021a */
[C---:B012---:R-:W-:Y:S02]  /*5770*/  IADD3 R4, P1, PT, R18.reuse, UR4, RZ ;  /* 0x0000000412047c10 */ /* 0x047fe4000ff3e0ff */
[----:B------:R-:W-:Y:S02]  /*5780*/  IADD3 R18, P2, PT, R18, UR6, RZ ;  /* 0x0000000612127c10 */ /* 0x000fe4000ff5e0ff */
[C---:B------:R-:W-:Y:S02]  /*5790*/  IADD3.X R5, PT, PT, R26.reuse, UR5, RZ, P1, !PT ;  /* 0x000000051a057c10 */ /* 0x040fe40008ffe4ff */
[----:B------:R-:W-:-:S03]  /*57a0*/  IADD3.X R19, PT, PT, R26, UR7, RZ, P2, !PT ;  /* 0x000000071a137c10 */ /* 0x000fc600097fe4ff */
[----:B------:R4:W-:Y:S04]  /*57b0*/  STG.E desc[UR8][R4.64], R16 ;  /* 0x0000001004007986 */ /* 0x0009e8000c101908 */
[----:B------:R4:W-:Y:S02]  /*57c0*/  STG.E desc[UR8][R18.64], R17 ;  /* 0x0000001112007986 */ /* 0x0009e4000c101908 */
.L_x_474:
[----:B------:R-:W-:Y:S05]  /*57d0*/  BSYNC.RECONVERGENT B0 ;  /* 0x0000000000007941 */ /* 0x000fea0003800200 */
.L_x_473:
[----:B------:R-:W-:Y:S04]  /*57e0*/  BSSY.RECONVERGENT B0, `(.L_x_475) ;  /* 0x000000b000007945 */ /* 0x000fe80003800200 */
[----:B------:R-:W-:Y:S05]  /*57f0*/  @!P4 BRA `(.L_x_476) ;  /* 0x000000000024c947 */ /* 0x000fea0003800000 */
[----:B------:R-:W0:Y:S01]  /*5800*/  LDCU.128 UR4, c[0x0][0x390] ;  /* 0x00007200ff0477ac */ /* 0x000e220008000c00 */
[C---:B----4-:R-:W-:Y:S01]  /*5810*/  IMAD.SHL.U32 R16, R6.reuse, 0x4, RZ ;  /* 0x0000000406107824 */ /* 0x050fe200078e00ff */
[----:B------:R-:W-:-:S04]  /*5820*/  SHF.L.U64.HI R37, R6, 0x2, R37 ;  /* 0x0000000206257819 */ /* 0x000fc80000010225 */
[C---:B0123--:R-:W-:Y:S02]  /*5830*/  IADD3 R4, P1, PT, R16.reuse, UR4, RZ ;  /* 0x0000000410047c10 */ /* 0x04ffe4000ff3e0ff */
[----:B------:R-:W-:Y:S02]  /*5840*/  IADD3 R16, P2, PT, R16, UR6, RZ ;  /* 0x0000000610107c10 */ /* 0x000fe4000ff5e0ff */
[C---:B------:R-:W-:Y:S02]  /*5850*/  IADD3.X R5, PT, PT, R37.reuse, UR5, RZ, P1, !PT ;  /* 0x0000000525057c10 */ /* 0x040fe40008ffe4ff */
[----:B------:R-:W-:-:S03]  /*5860*/  IADD3.X R17, PT, PT, R37, UR7, RZ, P2, !PT ;  /* 0x0000000725117c10 */ /* 0x000fc600097fe4ff */
[----:B------:R0:W-:Y:S04]  /*5870*/  STG.E desc[UR8][R4.64], R14 ;  /* 0x0000000e04007986 */ /* 0x0001e8000c101908 */
[----:B------:R0:W-:Y:S02]  /*5880*/  STG.E desc[UR8][R16.64], R15 ;  /* 0x0000000f10007986 */ /* 0x0001e4000c101908 */
.L_x_476:
[----:B------:R-:W-:Y:S05]  /*5890*/  BSYNC.RECONVERGENT B0 ;  /* 0x0000000000007941 */ /* 0x000fea0003800200 */
.L_x_475:
[----:B------:R-:W-:Y:S04]  /*58a0*/  BSSY.RECONVERGENT B0, `(.L_x_477) ;  /* 0x000000b000007945 */ /* 0x000fe80003800200 */
[----:B------:R-:W-:Y:S05]  /*58b0*/  @!P5 BRA `(.L_x_478) ;  /* 0x000000000024d947 */ /* 0x000fea0003800000 */
[----:B------:R-:W1:Y:S01]  /*58c0*/  LDCU.128 UR4, c[0x0][0x390] ;  /* 0x00007200ff0477ac */ /* 0x000e620008000c00 */
[C---:B0-----:R-:W-:Y:S01]  /*58d0*/  IMAD.SHL.U32 R14, R0.reuse, 0x4, RZ ;  /* 0x00000004000e7824 */ /* 0x041fe200078e00ff */
[----:B------:R-:W-:-:S04]  /*58e0*/  SHF.L.U64.HI R27, R0, 0x2, R27 ;  /* 0x00000002001b7819 */ /* 0x000fc8000001021b */
[C---:B-1234-:R-:W-:Y:S02]  /*58f0*/  IADD3 R4, P1, PT, R14.reuse, UR4, RZ ;  /* 0x000000040e047c10 */ /* 0x05efe4000ff3e0ff */
[----:B------:R-:W-:Y:S02]  /*5900*/  IADD3 R14, P2, PT, R14, UR6, RZ ;  /* 0x000000060e0e7c10 */ /* 0x000fe4000ff5e0ff */
[C---:B------:R-:W-:Y:S02]  /*5910*/  IADD3.X R5, PT, PT, R27.reuse, UR5, RZ, P1, !PT ;  /* 0x000000051b057c10 */ /* 0x040fe40008ffe4ff */
[----:B------:R-:W-:-:S03]  /*5920*/  IADD3.X R15, PT, PT, R27, UR7, RZ, P2, !PT ;  /* 0x000000071b0f7c10 */ /* 0x000fc600097fe4ff */
[----:B------:R0:W-:Y:S04]  /*5930*/  STG.E desc[UR8][R4.64], R12 ;  /* 0x0000000c04007986 */ /* 0x0001e8000c101908 */
[----:B------:R0:W-:Y:S02]  /*5940*/  STG.E desc[UR8][R14.64], R13 ;  /* 0x0000000d0e007986 */ /* 0x0001e4000c101908 */
.L_x_478:
[----:B------:R-:W-:Y:S05]  /*5950*/  BSYNC.RECONVERGENT B0 ;  /* 0x0000000000007941 */ /* 0x000fea0003800200 */
.L_x_477:
        /* <DEDUP_REMOVED lines=11> */
.L_x_480:
[----:B------:R-:W-:Y:S05]  /*5a10*/  BSYNC.RECONVERGENT B0 ;  /* 0x0000000000007941 */ /* 0x000fea0003800200 */
.L_x_479:
[----:B------:R-:W-:Y:S05]  /*5a20*/  @!P0 EXIT ;  /* 0x000000000000894d */ /* 0x000fea0003800000 */
[----:B------:R-:W5:Y:S01]  /*5a30*/  LDCU.128 UR4, c[0x0][0x390] ;  /* 0x00007200ff0477ac */ /* 0x000f620008000c00 */
[C---:B01234-:R-:W-:Y:S01]  /*5a40*/  IMAD.SHL.U32 R4, R2.reuse, 0x4, RZ ;  /* 0x0000000402047824 */ /* 0x05ffe200078e00ff */
[----:B------:R-:W-:-:S04]  /*5a50*/  SHF.L.U64.HI R7, R2, 0x2, R7 ;  /* 0x0000000202077819 */ /* 0x000fc80000010207 */
[C---:B-----5:R-:W-:Y:S02]  /*5a60*/  IADD3 R2, P0, PT, R4.reuse, UR4, RZ ;  /* 0x0000000404027c10 */ /* 0x060fe4000ff1e0ff */
[----:B------:R-:W-:Y:S02]  /*5a70*/  IADD3 R4, P1, PT, R4, UR6, RZ ;  /* 0x0000000604047c10 */ /* 0x000fe4000ff3e0ff */
[C---:B------:R-:W-:Y:S02]  /*5a80*/  IADD3.X R3, PT, PT, R7.reuse, UR5, RZ, P0, !PT ;  /* 0x0000000507037c10 */ /* 0x040fe400087fe4ff */
[----:B------:R-:W-:-:S03]  /*5a90*/  IADD3.X R5, PT, PT, R7, UR7, RZ, P1, !PT ;  /* 0x0000000707057c10 */ /* 0x000fc60008ffe4ff */
[----:B------:R-:W-:Y:S04]  /*5aa0*/  STG.E desc[UR8][R2.64], R8 ;  /* 0x0000000802007986 */ /* 0x000fe8000c101908 */
[----:B------:R-:W-:Y:S01]  /*5ab0*/  STG.E desc[UR8][R4.64], R9 ;  /* 0x0000000904007986 */ /* 0x000fe2000c101908 */
[----:B------:R-:W-:Y:S05]  /*5ac0*/  EXIT ;  /* 0x000000000000794d */ /* 0x000fea0003800000 */
.L_x_401:
[----:B------:R-:W-:-:S04]  /*5ad0*/  ISETP.GE.U32.AND P0, PT, R3, 0x1, PT ;  /* 0x000000010300780c */ /* 0x000fc80003f06070 */
[----:B------:R-:W-:-:S13]  /*5ae0*/  ISETP.GE.AND.EX P0, PT, R26, RZ, PT, P0 ;  /* 0x000000ff1a00720c */ /* 0x000fda0003f06300 */
[----:B------:R-:W-:Y:S05]  /*5af0*/  @!P0 EXIT ;  /* 0x000000000000894d */ /* 0x000fea0003800000 */
[----:B------:R-:W-:-:S13]  /*5b00*/  ISETP.NE.AND P0, PT, R0, RZ, PT ;  /* 0x000000ff0000720c */ /* 0x000fda0003f05270 */
[----:B------:R-:W-:Y:S05]  /*5b10*/  @P0 BRA `(.L_x_481) ;  /* 0x0000002800a80947 */ /* 0x000fea0003800000 */
[----:B------:R-:W0:Y:S08]  /*5b20*/  LDC.64 R4, c[0x0][0x380] ;  /* 0x0000e000ff047b82 */ /* 0x000e300000000a00 */
[----:B------:R-:W1:Y:S01]  /*5b30*/  LDC.64 R6, c[0x0][0x388] ;  /* 0x0000e200ff067b82 */ /* 0x000e620000000a00 */
[----:B0-----:R-:W-:-:S05]  /*5b40*/  IMAD.WIDE.U32 R4, RZ, 0x2400, R4 ;  /* 0x00002400ff047825 */ /* 0x001fca00078e0004 */
[----:B------:R0:W2:Y:S01]  /*5b50*/  LDG.E.CONSTANT R8, desc[UR8][R4.64] ;  /* 0x0000000804087981 */ /* 0x0000a2000c1e9900 */
[----:B-1----:R-:W-:-:S05]  /*5b60*/  IMAD.WIDE.U32 R6, RZ, 0x2400, R6 ;  /* 0x00002400ff067825 */ /* 0x002fca00078e0006 */
[----:B------:R1:W3:Y:S01]  /*5b70*/  LDG.E.CONSTANT R19, desc[UR8][R6.64] ;  /* 0x0000000806137981 */ /* 0x0002e2000c1e9900 */
[----:B------:R-:W4:Y:S02]  /*5b80*/  S2R R0, SR_TID.X ;  /* 0x0000000000007919 */ /* 0x000f240000002100 */
[C---:B----4-:R-:W-:Y:S02]  /*5b90*/  LOP3.LUT R2, R0.reuse, 0x1f, RZ, 0xc0, !PT ;  /* 0x0000001f00027812 */ /* 0x050fe400078ec0ff */
[----:B------:R-:W-:-:S05]  /*5ba0*/  LOP3.LUT R9, R0, 0x3e0, RZ, 0xc0, !PT ;  /* 0x000003e000097812 */ /* 0x000fca00078ec0ff */
[----:B------:R-:W-:-:S04]  /*5bb0*/  IMAD R11, R9, 0x9, R2 ;  /* 0x00000009090b7824 */ /* 0x000fc800078e0202 */
[C---:B------:R-:W-:Y:S02]  /*5bc0*/  VIADD R2, R11.reuse, 0x20 ;  /* 0x000000200b027836 */ /* 0x040fe40000000000 */
[----:B------:R-:W-:-:S03]  /*5bd0*/  VIADD R9, R11, 0x40 ;  /* 0x000000400b097836 */ /* 0x000fc60000000000 */
[----:B------:R-:W-:Y:S01]  /*5be0*/  ISETP.GE.AND P5, PT, R2, UR4, PT ;  /* 0x0000000402007c0c */ /* 0x000fe2000bfa6270 */
[----:B------:R-:W-:Y:S01]  /*5bf0*/  VIADD R2, R11, 0x60 ;  /* 0x000000600b027836 */ /* 0x000fe20000000000 */
[----:B------:R-:W-:Y:S01]  /*5c00*/  ISETP.GE.AND P0, PT, R9, UR4, PT ;  /* 0x0000000409007c0c */ /* 0x000fe2000bf06270 */
[----:B------:R-:W-:-:S03]  /*5c10*/  IMAD.SHL.U32 R9, R11, 0x4, RZ ;  /* 0x000000040b097824 */ /* 0x000fc600078e00ff */
[----:B------:R-:W-:Y:S01]  /*5c20*/  ISETP.GE.AND P4, PT, R2, UR4, PT ;  /* 0x0000000402007c0c */ /* 0x000fe2000bf86270 */
[C---:B------:R-:W-:Y:S01]  /*5c30*/  VIADD R2, R11.reuse, 0xa0 ;  /* 0x000000a00b027836 */ /* 0x040fe20000000000 */
[----:B0-----:R-:W-:Y:S02]  /*5c40*/  IADD3 R4, P2, PT, R4, R9, RZ ;  /* 0x0000000904047210 */ /* 0x001fe40007f5e0ff */
[----:B------:R-:W-:Y:S02]  /*5c50*/  ISETP.GE.AND P6, PT, R11, UR4, PT ;  /* 0x000000040b007c0c */ /* 0x000fe4000bfc6270 */
[----:B-1----:R-:W-:Y:S01]  /*5c60*/  IADD3 R6, P1, PT, R9, R6, RZ ;  /* 0x0000000609067210 */ /* 0x002fe20007f3e0ff */
[C---:B------:R-:W-:Y:S02]  /*5c70*/  VIADD R9, R11.reuse, 0xc0 ;  /* 0x000000c00b097836 */ /* 0x040fe40000000000 */
[----:B------:R-:W-:Y:S01]  /*5c80*/  IMAD.X R5, RZ, RZ, R5, P2 ;  /* 0x000000ffff057224 */ /* 0x000fe200010e0605 */
[----:B------:R-:W-:Y:S01]  /*5c90*/  ISETP.GE.AND P2, PT, R2, UR4, PT ;  /* 0x0000000402007c0c */ /* 0x000fe2000bf46270 */
[----:B------:R-:W-:-:S02]  /*5ca0*/  VIADD R10, R11, 0x80 ;  /* 0x000000800b0a7836 */ /* 0x000fc40000000000 */
[----:B------:R-:W-:Y:S01]  /*5cb0*/  IMAD.X R7, RZ, RZ, R7, P1 ;  /* 0x000000ffff077224 */ /* 0x000fe200008e0607 */
[----:B------:R-:W-:Y:S01]  /*5cc0*/  ISETP.GE.AND P1, PT, R9, UR4, PT ;  /* 0x0000000409007c0c */ /* 0x000fe2000bf26270 */
[C---:B------:R-:W-:Y:S01]  /*5cd0*/  VIADD R12, R11.reuse, 0xe0 ;  /* 0x000000e00b0c7836 */ /* 0x040fe20000000000 */
[----:B------:R-:W-:Y:S01]  /*5ce0*/  ISETP.GE.AND P3, PT, R10, UR4, PT ;  /* 0x000000040a007c0c */ /* 0x000fe2000bf66270 */
[----:B------:R-:W-:Y:S02]  /*5cf0*/  VIADD R10, R11, 0x100 ;  /* 0x000001000b0a7836 */ /* 0x000fe40000000000 */
[----:B--2---:R-:W-:Y:S02]  /*5d00*/  IMAD.MOV.U32 R2, RZ, RZ, R8 ;  /* 0x000000ffff027224 */ /* 0x004fe400078e0008 */
[----:B------:R-:W2:Y:S02]  /*5d10*/  @!P6 LDG.E.CONSTANT R8, desc[UR8][R4.64] ;  /* 0x000000080408e981 */ /* 0x000ea4000c1e9900 */
[----:B------:R-:W-:-:S02]  /*5d20*/  IMAD.MOV.U32 R9, RZ, RZ, R2 ;  /* 0x000000ffff097224 */ /* 0x000fc400078e0002 */
[----:B---3--:R-:W-:Y:S02]  /*5d30*/  IMAD.MOV.U32 R17, RZ, RZ, R19 ;  /* 0x000000ffff117224 */ /* 0x008fe400078e0013 */
[----:B------:R-:W3:Y:S02]  /*5d40*/  @!P6 LDG.E.CONSTANT R19, desc[UR8][R6.64] ;  /* 0x000000080613e981 */ /* 0x000ee4000c1e9900 */
[----:B------:R-:W-:Y:S01]  /*5d50*/  IMAD.MOV.U32 R21, RZ, RZ, R17 ;  /* 0x000000ffff157224 */ /* 0x000fe200078e0011 */
[----:B------:R-:W-:Y:S01]  /*5d60*/  ISETP.GE.AND P6, PT, R12, UR4, PT ;  /* 0x000000040c007c0c */ /* 0x000fe2000bfc6270 */
[----:B------:R-:W4:Y:S04]  /*5d70*/  @!P5 LDG.E.CONSTANT R9, desc[UR8][R4.64+0x80] ;  /* 0x000080080409d981 */ /* 0x000f28000c1e9900 */
[----:B------:R-:W5:Y:S01]  /*5d80*/  @!P5 LDG.E.CONSTANT R21, desc[UR8][R6.64+0x80] ;  /* 0x000080080615d981 */ /* 0x000f62000c1e9900 */
[----:B------:R-:W-:Y:S01]  /*5d90*/  ISETP.GE.AND P5, PT, R10, UR4, PT ;  /* 0x000000040a007c0c */ /* 0x000fe2000bfa6270 */
[----:B------:R-:W-:-:S02]  /*5da0*/  IMAD.MOV.U32 R10, RZ, RZ, R2 ;  /* 0x000000ffff0a7224 */ /* 0x000fc400078e0002 */
[--C-:B------:R-:W-:Y:S02]  /*5db0*/  IMAD.MOV.U32 R11, RZ, RZ, R2.reuse ;  /* 0x000000ffff0b7224 */ /* 0x100fe400078e0002 */
[--C-:B------:R-:W-:Y:S02]  /*5dc0*/  IMAD.MOV.U32 R12, RZ, RZ, R2.reuse ;  /* 0x000000ffff0c7224 */ /* 0x100fe400078e0002 */
[--C-:B------:R-:W-:Y:S01]  /*5dd0*/  IMAD.MOV.U32 R13, RZ, RZ, R2.reuse ;  /* 0x000000ffff0d7224 */ /* 0x100fe200078e0002 */
[----:B------:R-:W3:Y:S01]  /*5de0*/  @!P0 LDG.E.CONSTANT R10, desc[UR8][R4.64+0x100] ;  /* 0x00010008040a8981 */ /* 0x000ee2000c1e9900 */
[--C-:B------:R-:W-:Y:S02]  /*5df0*/  IMAD.MOV.U32 R14, RZ, RZ, R2.reuse ;  /* 0x000000ffff0e7224 */ /* 0x100fe400078e0002 */
[----:B------:R-:W-:Y:S01]  /*5e00*/  IMAD.MOV.U32 R15, RZ, RZ, R2 ;  /* 0x000000ffff0f7224 */ /* 0x000fe200078e0002 */
[----:B------:R-:W5:Y:S04]  /*5e10*/  @!P4 LDG.E.CONSTANT R11, desc[UR8][R4.64+0x180] ;  /* 0x00018008040bc981 */ /* 0x000f68000c1e9900 */
[----:B------:R-:W5:Y:S04]  /*5e20*/  @!P3 LDG.E.CONSTANT R12, desc[UR8][R4.64+0x200] ;  /* 0x00020008040cb981 */ /* 0x000f68000c1e9900 */
[----:B------:R-:W5:Y:S04]  /*5e30*/  @!P2 LDG.E.CONSTANT R13, desc[UR8][R4.64+0x280] ;  /* 0x00028008040da981 */ /* 0x000f68000c1e9900 */
[----:B------:R-:W5:Y:S04]  /*5e40*/  @!P1 LDG.E.CONSTANT R14, desc[UR8][R4.64+0x300] ;  /* 0x00030008040e9981 */ /* 0x000f68000c1e9900 */
[----:B------:R-:W5:Y:S04]  /*5e50*/  @!P6 LDG.E.CONSTANT R15, desc[UR8][R4.64+0x380] ;  /* 0x00038008040fe981 */ /* 0x000f68000c1e9900 */
[----:B------:R0:W5:Y:S01]  /*5e60*/  @!P5 LDG.E.CONSTANT R2, desc[UR8][R4.64+0x400] ;  /* 0x000400080402d981 */ /* 0x000162000c1e9900 */
[----:B------:R-:W-:-:S02]  /*5e70*/  IMAD.MOV.U32 R22, RZ, RZ, R17 ;  /* 0x000000ffff167224 */ /* 0x000fc400078e0011 */
[--C-:B------:R-:W-:Y:S02]  /*5e80*/  IMAD.MOV.U32 R23, RZ, RZ, R17.reuse ;  /* 0x000000ffff177224 */ /* 0x100fe400078e0011 */
[--C-:B------:R-:W-:Y:S02]  /*5e90*/  IMAD.MOV.U32 R24, RZ, RZ, R17.reuse ;  /* 0x000000ffff187224 */ /* 0x100fe400078e0011 */
[--C-:B------:R-:W-:Y:S01]  /*5ea0*/  IMAD.MOV.U32 R25, RZ, RZ, R17.reuse ;  /* 0x000000ffff197224 */ /* 0x100fe200078e0011 */
[----:B------:R-:W5:Y:S01]  /*5eb0*/  @!P0 LDG.E.CONSTANT R22, desc[UR8][R6.64+0x100] ;  /* 0x0001000806168981 */ /* 0x000f62000c1e9900 */
        /* <DEDUP_REMOVED lines=8> */
[----:B0-----:R-:W0:Y:S01]  /*5f40*/  S2R R4, SR_LANEID ;  /* 0x0000000000047919 */ /* 0x001e220000000000 */
[----:B------:R-:W1:Y:S01]  /*5f50*/  S2UR UR5, SR_CgaCtaId ;  /* 0x00000000000579c3 */ /* 0x000e620000008800 */
[----:B------:R-:W-:Y:S01]  /*5f60*/  SHF.R.U32.HI R5, RZ, 0x5, R0 ;  /* 0x00000005ff057819 */ /* 0x000fe20000011600 */
[----:B------:R-:W-:-:S02]  /*5f70*/  UMOV UR4, 0x400 ;  /* 0x0000040000047882 */ /* 0x000fc40000000000 */
[----:B-1----:R-:W-:Y:S02]  /*5f80*/  ULEA UR4, UR5, UR4, 0x18 ;  /* 0x0000000405047291 */ /* 0x002fe4000f8ec0ff */
[----:B0-----:R-:W-:-:S05]  /*5f90*/  IMAD R5, R5, 0x120, R4 ;  /* 0x0000012005057824 */ /* 0x001fca00078e0204 */
[----:B------:R-:W-:-:S05]  /*5fa0*/  LEA R30, R5, UR4, 0x2 ;  /* 0x00000004051e7c11 */ /* 0x000fca000f8e10ff */
[----:B------:R-:W-:Y:S01]  /*5fb0*/  IMAD R31, R4, 0x20, R30 ;  /* 0x00000020041f7824 */ /* 0x000fe200078e021e */
[C---:B------:R-:W-:Y:S02]  /*5fc0*/  LEA R32, R0.reuse, UR4, 0x2 ;  /* 0x0000000400207c11 */ /* 0x040fe4000f8e10ff */
[----:B------:R-:W-:Y:S01]  /*5fd0*/  ISETP.NE.AND P5, PT, R0, RZ, PT ;  /* 0x000000ff0000720c */ /* 0x000fe20003fa5270 */
[----:B------:R-:W-:Y:S01]  /*5fe0*/  IMAD.MOV.U32 R44, RZ, RZ, RZ ;  /* 0x000000ffff2c7224 */ /* 0x000fe200078e00ff */
[----:B--2---:R-:W-:Y:S04]  /*5ff0*/  STS [R30], R8 ;  /* 0x000000081e007388 */ /* 0x004fe80000000800 */
[----:B----4-:R-:W-:Y:S04]  /*6000*/  STS [R30+0x80], R9 ;  /* 0x000080091e007388 */ /* 0x010fe80000000800 */
[----:B---3--:R-:W-:Y:S04]  /*6010*/  STS [R30+0x100], R10 ;  /* 0x0001000a1e007388 */ /* 0x008fe80000000800 */
[----:B-----5:R-:W-:Y:S04]  /*6020*/  STS [R30+0x180], R11 ;  /* 0x0001800b1e007388 */ /* 0x020fe80000000800 */
[----:B------:R-:W-:Y:S04]  /*6030*/  STS [R30+0x200], R12 ;  /* 0x0002000c1e007388 */ /* 0x000fe80000000800 */
[----:B------:R-:W-:Y:S04]  /*6040*/  STS [R30+0x280], R13 ;  /* 0x0002800d1e007388 */ /* 0x000fe80000000800 */
[----:B------:R-:W-:Y:S04]  /*6050*/  STS [R30+0x300], R14 ;  /* 0x0003000e1e007388 */ /* 0x000fe80000000800 */
[----:B------:R-:W-:Y:S04]  /*6060*/  STS [R30+0x380], R15 ;  /* 0x0003800f1e007388 */ /* 0x000fe80000000800 */
[----:B------:R-:W-:Y:S01]  /*6070*/  STS [R30+0x400], R2 ;  /* 0x000400021e007388 */ /* 0x000fe20000000800 */
[----:B------:R-:W-:-:S03]  /*6080*/  NOP ;  /* 0x0000000000007918 */ /* 0x000fc60000000000 */
[----:B------:R-:W0:Y:S04]  /*6090*/  LDS R27, [R31+0x20] ;  /* 0x000020001f1b7984 */ /* 0x000e280000000800 */
[----:B------:R-:W-:Y:S04]  /*60a0*/  LDS R4, [R31] ;  /* 0x000000001f047984 */ /* 0x000fe80000000800 */
[----:B------:R-:W-:Y:S04]  /*60b0*/  LDS R6, [R31+0x4] ;  /* 0x000004001f067984 */ /* 0x000fe80000000800 */
[----:B------:R-:W1:Y:S04]  /*60c0*/  LDS R8, [R31+0x8] ;  /* 0x000008001f087984 */ /* 0x000e680000000800 */
[----:B------:R-:W-:Y:S04]  /*60d0*/  LDS R10, [R31+0xc] ;  /* 0x00000c001f0a7984 */ /* 0x000fe80000000800 */
[----:B------:R-:W2:Y:S04]  /*60e0*/  LDS R12, [R31+0x10] ;  /* 0x000010001f0c7984 */ /* 0x000ea80000000800 */
[----:B------:R-:W-:Y:S04]  /*60f0*/  LDS R14, [R31+0x14] ;  /* 0x000014001f0e7984 */ /* 0x000fe80000000800 */
[----:B------:R-:W-:Y:S04]  /*6100*/  LDS R16, [R31+0x18] ;  /* 0x000018001f107984 */ /* 0x000fe80000000800 */
[----:B------:R-:W-:Y:S01]  /*6110*/  LDS R18, [R31+0x1c] ;  /* 0x00001c001f127984 */ /* 0x000fe20000000800 */
[----:B------:R-:W-:Y:S06]  /*6120*/  BAR.SYNC.DEFER_BLOCKING 0x0 ;  /* 0x0000000000007b1d */ /* 0x000fec0000010000 */
[----:B------:R-:W-:Y:S04]  /*6130*/  STS [R30], R19 ;  /* 0x000000131e007388 */ /* 0x000fe80000000800 */
[----:B------:R-:W-:Y:S04]  /*6140*/  STS [R30+0x80], R21 ;  /* 0x000080151e007388 */ /* 0x000fe80000000800 */
[----:B------:R3:W-:Y:S04]  /*6150*/  STS [R30+0x100], R22 ;  /* 0x000100161e007388 */ /* 0x0007e80000000800 */
[----:B------:R4:W-:Y:S04]  /*6160*/  STS [R30+0x180], R23 ;  /* 0x000180171e007388 */ /* 0x0009e80000000800 */
[----:B------:R5:W-:Y:S04]  /*6170*/  STS [R30+0x200], R24 ;  /* 0x000200181e007388 */ /* 0x000be80000000800 */
[----:B------:R-:W-:Y:S04]  /*6180*/  STS [R30+0x280], R25 ;  /* 0x000280191e007388 */ /* 0x000fe80000000800 */
[----:B------:R1:W-:Y:S04]  /*6190*/  STS [R30+0x300], R28 ;  /* 0x0003001c1e007388 */ /* 0x0003e80000000800 */
[----:B------:R-:W-:Y:S04]  /*61a0*/  STS [R30+0x380], R29 ;  /* 0x0003801d1e007388 */ /* 0x000fe80000000800 */
[----:B------:R-:W-:Y:S01]  /*61b0*/  STS [R30+0x400], R17 ;  /* 0x000400111e007388 */ /* 0x000fe20000000800 */
[----:B------:R-:W-:-:S03]  /*61c0*/  NOP ;  /* 0x0000000000007918 */ /* 0x000fc60000000000 */
[----:B------:R-:W-:Y:S04]  /*61d0*/  LDS R21, [R31+0x20] ;  /* 0x000020001f157984 */ /* 0x000fe80000000800 */
        /* <DEDUP_REMOVED lines=9> */
[----:B0-----:R-:W-:Y:S02]  /*6270*/  STS [R32+0x4d8], R27 ;  /* 0x0004d81b20007388 */ /* 0x001fe40000000800 */
[----:B------:R-:W-:Y:S06]  /*6280*/  BAR.SYNC.DEFER_BLOCKING 0x0 ;  /* 0x0000000000007b1d */ /* 0x000fec0000010000 */
[----:B------:R-:W0:Y:S01]  /*6290*/  @P5 LDS R20, [R32+0x4d4] ;  /* 0x0004d40020145984 */ /* 0x000e220000000800 */
[----:B------:R-:W-:-:S04]  /*62a0*/  IMAD R2, R0, 0x9, RZ ;  /* 0x0000000900027824 */ /* 0x000fc800078e02ff */
[----:B---3--:R-:W-:Y:S01]  /*62b0*/  VIADD R22, R2, 0x2 ;  /* 0x0000000202167836 */ /* 0x008fe20000000000 */
[----:B------:R-:W-:Y:S01]  /*62c0*/  ISETP.NE.U32.AND P4, PT, R3, R2, PT ;  /* 0x000000020300720c */ /* 0x000fe20003f85070 */
[----:B----4-:R-:W-:-:S03]  /*62d0*/  IMAD.MOV.U32 R23, RZ, RZ, 0x1 ;  /* 0x00000001ff177424 */ /* 0x010fc600078e00ff */
[----:B------:R-:W-:Y:S02]  /*62e0*/  ISETP.NE.AND.EX P4, PT, R26, RZ, PT, P4 ;  /* 0x000000ff1a00720c */ /* 0x000fe40003f85340 */
[----:B------:R-:W-:Y:S01]  /*62f0*/  ISETP.EQ.U32.AND P0, PT, R3, R22, PT ;  /* 0x000000160300720c */ /* 0x000fe20003f02070 */
[C---:B------:R-:W-:Y:S01]  /*6300*/  VIADD R22, R2.reuse, 0x6 ;  /* 0x0000000602167836 */ /* 0x040fe20000000000 */
[----:B------:R-:W-:Y:S01]  /*6310*/  SEL R42, RZ, 0x1, P4 ;  /* 0x00000001ff2a7807 */ /* 0x000fe20002000000 */
[----:B-----5:R-:W-:Y:S01]  /*6320*/  VIADD R24, R2, 0x3 ;  /* 0x0000000302187836 */ /* 0x020fe20000000000 */
[----:B------:R-:W-:Y:S01]  /*6330*/  SEL R44, R44, RZ, P4 ;  /* 0x000000ff2c2c7207 */ /* 0x000fe20002000000 */
[----:B-1----:R-:W-:Y:S01]  /*6340*/  VIADD R28, R2, 0x4 ;  /* 0x00000004021c7836 */ /* 0x002fe20000000000 */
[----:B------:R-:W-:Y:S02]  /*6350*/  ISETP.NE.AND P6, PT, R6, R8, PT ;  /* 0x000000080600720c */ /* 0x000fe40003fc5270 */
[----:B------:R-:W-:-:S02]  /*6360*/  SEL R44, R44, RZ, P5 ;  /* 0x000000ff2c2c7207 */ /* 0x000fc40002800000 */
[C---:B------:R-:W-:Y:S02]  /*6370*/  ISETP.EQ.U32.AND P1, PT, R3.reuse, R24, PT ;  /* 0x000000180300720c */ /* 0x040fe40003f22070 */
[----:B------:R-:W-:Y:S02]  /*6380*/  ISETP.EQ.OR.EX P0, PT, R26, RZ, P6, P0 ;  /* 0x000000ff1a00720c */ /* 0x000fe40003702700 */
[----:B------:R-:W-:Y:S02]  /*6390*/  ISETP.EQ.U32.AND P2, PT, R3, R28, PT ;  /* 0x0000001c0300720c */ /* 0x000fe40003f42070 */
[----:B--2---:R-:W-:Y:S02]  /*63a0*/  ISETP.NE.AND P6, PT, R10, R12, PT ;  /* 0x0000000c0a00720c */ /* 0x004fe40003fc5270 */
[----:B0-----:R-:W-:-:S04]  /*63b0*/  @P5 ISETP.NE.AND P3, PT, R20, R4, PT ;  /* 0x000000041400520c */ /* 0x001fc80003f65270 */
[----:B------:R-:W-:Y:S02]  /*63c0*/  @P5 SEL R23, RZ, 0x1, !P3 ;  /* 0x00000001ff175807 */ /* 0x000fe40005800000 */
[C---:B------:R-:W-:Y:S01]  /*63d0*/  ISETP.EQ.U32.AND P3, PT, R3.reuse, R22, PT ;  /* 0x000000160300720c */ /* 0x040fe20003f62070 */
[----:B------:R-:W-:Y:S01]  /*63e0*/  VIADD R22, R2, 0x7 ;  /* 0x0000000702167836 */ /* 0x000fe20000000000 */
[----:B------:R-:W-:Y:S02]  /*63f0*/  @P5 SEL R42, R42, R23, !P4 ;  /* 0x000000172a2a5207 */ /* 0x000fe40006000000 */
[----:B------:R-:W-:Y:S02]  /*6400*/  ISETP.NE.AND P5, PT, R8, R10, PT ;  /* 0x0000000a0800720c */ /* 0x000fe40003fa5270 */
[----:B------:R-:W-:Y:S01]  /*6410*/  ISETP.EQ.U32.AND P4, PT, R3, R22, PT ;  /* 0x000000160300720c */ /* 0x000fe20003f82070 */
[----:B------:R-:W-:Y:S01]  /*6420*/  VIADD R22, R2, 0x8 ;  /* 0x0000000802167836 */ /* 0x000fe20000000000 */
[----:B------:R-:W-:-:S02]  /*6430*/  ISETP.EQ.OR.EX P1, PT, R26, RZ, P5, P1 ;  /* 0x000000ff1a00720c */ /* 0x000fc40002f22710 */
[----:B------:R-:W-:Y:S02]  /*6440*/  ISETP.NE.AND P5, PT, R14, R16, PT ;  /* 0x000000100e00720c */ /* 0x000fe40003fa5270 */
[----:B------:R-:W-:Y:S02]  /*6450*/  ISETP.EQ.OR.EX P2, PT, R26, RZ, P6, P2 ;  /* 0x000000ff1a00720c */ /* 0x000fe40003742720 */
[----:B------:R-:W-:Y:S02]  /*6460*/  ISETP.NE.AND P6, PT, R16, R18, PT ;  /* 0x000000121000720c */ /* 0x000fe40003fc5270 */
[----:B------:R-:W-:Y:S02]  /*6470*/  ISETP.EQ.OR.EX P3, PT, R26, RZ, P5, P3 ;  /* 0x000000ff1a00720c */ /* 0x000fe40002f62730 */
[----:B------:R-:W-:Y:S01]  /*6480*/  ISETP.EQ.U32.AND P5, PT, R3, R22, PT ;  /* 0x000000160300720c */ /* 0x000fe20003fa2070 */
[----:B------:R-:W-:Y:S01]  /*6490*/  VIADD R22, R2, 0x1 ;  /* 0x0000000102167836 */ /* 0x000fe20000000000 */
[----:B------:R-:W-:-:S02]  /*64a0*/  ISETP.EQ.OR.EX P4, PT, R26, RZ, P6, P4 ;  /* 0x000000ff1a00720c */ /* 0x000fc40003782740 */
[----:B------:R-:W-:Y:S02]  /*64b0*/  ISETP.NE.AND P6, PT, R18, R27, PT ;  /* 0x0000001b1200720c */ /* 0x000fe40003fc5270 */
[----:B------:R-:W-:Y:S02]  /*64c0*/  P2R R24, PR, RZ, 0x8 ;  /* 0x00000008ff187803 */ /* 0x000fe40000000000 */
[----:B------:R-:W-:Y:S02]  /*64d0*/  ISETP.EQ.OR.EX P5, PT, R26, RZ, P6, P5 ;  /* 0x000000ff1a00720c */ /* 0x000fe400037a2750 */
[----:B------:R-:W-:Y:S02]  /*64e0*/  ISETP.EQ.U32.AND P6, PT, R3, R22, PT ;  /* 0x000000160300720c */ /* 0x000fe40003fc2070 */
[----:B------:R-:W-:Y:S01]  /*64f0*/  ISETP.NE.AND P3, PT, R4, R6, PT ;  /* 0x000000060400720c */ /* 0x000fe20003f65270 */
[----:B------:R-:W-:-:S03]  /*6500*/  FADD R22, R5, R7 ;  /* 0x0000000705167221 */ /* 0x000fc60000000000 */
[----:B------:R-:W-:-:S04]  /*6510*/  ISETP.EQ.OR.EX P6, PT, R26, RZ, P3, P6 ;  /* 0x000000ff1a00720c */ /* 0x000fc80001fc2760 */
[----:B------:R-:W-:-:S05]  /*6520*/  FSEL R22, R7, R22, P6 ;  /* 0x0000001607167208 */ /* 0x000fca0003000000 */
[----:B------:R-:W-:-:S05]  /*6530*/  FADD R22, R9, R22 ;  /* 0x0000001609167221 */ /* 0x000fca0000000000 */
[----:B------:R-:W-:-:S05]  /*6540*/  FSEL R22, R9, R22, P0 ;  /* 0x0000001609167208 */ /* 0x000fca0000000000 */
[----:B------:R-:W-:Y:S01]  /*6550*/  FADD R22, R11, R22 ;  /* 0x000000160b167221 */ /* 0x000fe20000000000 */
[----:B------:R-:W-:-:S04]  /*6560*/  SEL R23, RZ, 0x1, !P6 ;  /* 0x00000001ff177807 */ /* 0x000fc80007000000 */
[----:B------:R-:W-:Y:S01]  /*6570*/  FSEL R22, R11, R22, P1 ;  /* 0x000000160b167208 */ /* 0x000fe20000800000 */
[----:B------:R-:W-:Y:S01]  /*6580*/  VIADD R2, R2, 0x5 ;  /* 0x0000000502027836 */ /* 0x000fe20000000000 */
[----:B------:R-:W-:-:S03]  /*6590*/  IADD3 R25, P6, PT, R23, R42, RZ ;  /* 0x0000002a17197210 */ /* 0x000fc60007fde0ff */
[----:B------:R-:W-:Y:S01]  /*65a0*/  FADD R22, R13, R22 ;  /* 0x000000160d167221 */ /* 0x000fe20000000000 */
[----:B------:R-:W-:Y:S01]  /*65b0*/  ISETP.NE.AND P3, PT, R12, R14, PT ;  /* 0x0000000e0c00720c */ /* 0x000fe20003f65270 */
[----:B------:R-:W-:Y:S01]  /*65c0*/  IMAD.X R39, RZ, RZ, R44, P6 ;  /* 0x000000ffff277224 */ /* 0x000fe200030e062c */
[----:B------:R-:W-:Y:S02]  /*65d0*/  ISETP.EQ.U32.AND P6, PT, R3, R2, PT ;  /* 0x000000020300720c */ /* 0x000fe40003fc2070 */
[----:B------:R-:W-:Y:S02]  /*65e0*/  FSEL R22, R13, R22, P2 ;  /* 0x000000160d167208 */ /* 0x000fe40001000000 */
[----:B------:R-:W-:-:S03]  /*65f0*/  ISETP.EQ.OR.EX P6, PT, R26, RZ, P3, P6 ;  /* 0x000000ff1a00720c */ /* 0x000fc60001fc2760 */
[----:B------:R-:W-:-:S05]  /*6600*/  FADD R22, R15, R22 ;  /* 0x000000160f167221 */ /* 0x000fca0000000000 */
[----:B------:R-:W-:Y:S02]  /*6610*/  FSEL R22, R15, R22, P6 ;  /* 0x000000160f167208 */ /* 0x000fe40003000000 */
[----:B------:R-:W-:Y:S02]  /*6620*/  ISETP.NE.AND P3, PT, R24, RZ, PT ;  /* 0x000000ff1800720c */ /* 0x000fe40003f65270 */
[----:B------:R-:W-:Y:S01]  /*6630*/  SEL R38, RZ, 0x1, !P0 ;  /* 0x00000001ff267807 */ /* 0x000fe20004000000 */
[----:B------:R-:W-:Y:S01]  /*6640*/  FADD R22, R17, R22 ;  /* 0x0000001611167221 */ /* 0x000fe20000000000 */
[----:B------:R-:W-:Y:S02]  /*6650*/  SEL R23, RZ, 0x1, !P6 ;  /* 0x00000001ff177807 */ /* 0x000fe40007000000 */
[----:B------:R-:W-:Y:S02]  /*6660*/  IADD3 R38, P6, PT, R25, R38, RZ ;  /* 0x0000002619267210 */ /* 0x000fe40007fde0ff */
[----:B------:R-:W-:-:S02]  /*6670*/  FSEL R22, R17, R22, P3 ;  /* 0x0000001611167208 */ /* 0x000fc40001800000 */
[----:B------:R-:W-:Y:S01]  /*6680*/  SEL R25, RZ, 0x1, !P1 ;  /* 0x00000001ff197807 */ /* 0x000fe20004800000 */
[----:B------:R-:W0:Y:S01]  /*6690*/  S2R R46, SR_LANEID ;  /* 0x00000000002e7919 */ /* 0x000e220000000000 */
[----:B------:R-:W-:Y:S02]  /*66a0*/  IMAD.X R2, RZ, RZ, R39, P6 ;  /* 0x000000ffff027224 */ /* 0x000fe400030e0627 */
[C---:B------:R-:W-:Y:S01]  /*66b0*/  FADD R22, R19.reuse, R22 ;  /* 0x0000001613167221 */ /* 0x040fe20000000000 */
[----:B------:R-:W-:Y:S02]  /*66c0*/  IADD3 R28, P6, PT, R38, R25, RZ ;  /* 0x00000019261c7210 */ /* 0x000fe40007fde0ff */
[----:B------:R-:W-:Y:S02]  /*66d0*/  SEL R25, RZ, 0x1, !P2 ;  /* 0x00000001ff197807 */ /* 0x000fe40005000000 */
[----:B------:R-:W-:Y:S01]  /*66e0*/  FSEL R22, R19, R22, P4 ;  /* 0x0000001613167208 */ /* 0x000fe20002000000 */
[----:B------:R-:W-:Y:S01]  /*66f0*/  IMAD.X R29, RZ, RZ, R2, P6 ;  /* 0x000000ffff1d7224 */ /* 0x000fe200030e0602 */
[----:B------:R-:W-:-:S03]  /*6700*/  IADD3 R30, P6, PT, R28, R25, RZ ;  /* 0x000000191c1e7210 */ /* 0x000fc60007fde0ff */
[----:B------:R-:W-:Y:S02]  /*6710*/  @!P5 FADD R21, R21, R22 ;  /* 0x000000161515d221 */ /* 0x000fe40000000000 */
[----:B------:R-:W-:Y:S01]  /*6720*/  IMAD.X R31, RZ, RZ, R29, P6 ;  /* 0x000000ffff1f7224 */ /* 0x000fe200030e061d */
[----:B------:R-:W-:Y:S02]  /*6730*/  IADD3 R32, P6, PT, R30, R23, RZ ;  /* 0x000000171e207210 */ /* 0x000fe40007fde0ff */
[----:B------:R-:W-:Y:S01]  /*6740*/  SEL R23, RZ, 0x1, !P3 ;  /* 0x00000001ff177807 */ /* 0x000fe20005800000 */
[----:B------:R-:W1:Y:S02]  /*6750*/  SHFL.UP PT, R22, R21, 0x1, RZ ;  /* 0x0420000015167989 */ /* 0x000e6400000e00ff */
[----:B------:R-:W-:Y:S01]  /*6760*/  IMAD.X R33, RZ, RZ, R31, P6 ;  /* 0x000000ffff217224 */ /* 0x000fe200030e061f */
[----:B------:R-:W-:Y:S02]  /*6770*/  IADD3 R34, P6, PT, R32, R23, RZ ;  /* 0x0000001720227210 */ /* 0x000fe40007fde0ff */
[----:B------:R-:W-:-:S02]  /*6780*/  SEL R23, RZ, 0x1, !P4 ;  /* 0x00000001ff177807 */ /* 0x000fc40006000000 */
[----:B------:R-:W-:Y:S01]  /*6790*/  SEL R25, RZ, 0x1, !P5 ;  /* 0x00000001ff197807 */ /* 0x000fe20006800000 */
[----:B------:R-:W-:Y:S01]  /*67a0*/  IMAD.X R35, RZ, RZ, R33, P6 ;  /* 0x000000ffff237224 */ /* 0x000fe200030e0621 */
[----:B------:R-:W-:-:S05]  /*67b0*/  IADD3 R36, P5, PT, R34, R23, RZ ;  /* 0x0000001722247210 */ /* 0x000fca0007fbe0ff */
[----:B------:R-:W-:Y:S01]  /*67c0*/  IMAD.X R37, RZ, RZ, R35, P5 ;  /* 0x000000ffff257224 */ /* 0x000fe200028e0623 */
[----:B------:R-:W-:Y:S02]  /*67d0*/  IADD3 R25, P5, PT, R36, R25, RZ ;  /* 0x0000001924197210 */ /* 0x000fe40007fbe0ff */
[----:B0-----:R-:W-:-:S03]  /*67e0*/  ISETP.GE.AND P6, PT, R46, 0x1, PT ;  /* 0x000000012e00780c */ /* 0x001fc60003fc6270 */
[----:B------:R-:W-:Y:S01]  /*67f0*/  IMAD.X R24, RZ, RZ, R37, P5 ;  /* 0x000000ffff187224 */ /* 0x000fe200028e0625 */
[----:B------:R-:W-:Y:S01]  /*6800*/  ISETP.NE.U32.AND P5, PT, R25, RZ, PT ;  /* 0x000000ff1900720c */ /* 0x000fe20003fa5070 */
[----:B-1----:R-:W-:-:S03]  /*6810*/  FADD R22, R21, R22 ;  /* 0x0000001615167221 */ /* 0x002fc60000000000 */
[----:B------:R-:W-:-:S05]  /*6820*/  ISETP.NE.AND.EX P5, PT, R24, RZ, PT, P5 ;  /* 0x000000ff1800720c */ /* 0x000fca0003fa5350 */
[----:B------:R-:W-:Y:S02]  /*6830*/  @P6 FSEL R21, R22, R21, !P5 ;  /* 0x0000001516156208 */ /* 0x000fe40006800000 */
[----:B------:R-:W0:Y:S04]  /*6840*/  SHFL.UP PT, R22, R25, 0x1, RZ ;  /* 0x0420000019167989 */ /* 0x000e2800000e00ff */
[----:B------:R-:W1:Y:S01]  /*6850*/  SHFL.UP PT, R23, R24, 0x1, RZ ;  /* 0x0420000018177989 */ /* 0x000e6200000e00ff */
[----:B0-----:R-:W-:-:S04]  /*6860*/  SEL R22, R22, RZ, P6 ;  /* 0x000000ff16167207 */ /* 0x001fc80003000000 */
[----:B------:R-:W-:Y:S02]  /*6870*/  IADD3 R41, P5, PT, R22, R25, RZ ;  /* 0x0000001916297210 */ /* 0x000fe40007fbe0ff */
[----:B------:R-:W0:Y:S01]  /*6880*/  SHFL.UP PT, R22, R21, 0x2, RZ ;  /* 0x0440000015167989 */ /* 0x000e2200000e00ff */
[----:B-1----:R-:W-:Y:S02]  /*6890*/  SEL R23, R23, RZ, P6 ;  /* 0x000000ff17177207 */ /* 0x002fe40003000000 */
[----:B------:R-:W-:-:S03]  /*68a0*/  ISETP.GE.AND P6, PT, R46, 0x2, PT ;  /* 0x000000022e00780c */ /* 0x000fc60003fc6270 */
[----:B------:R-:W-:Y:S01]  /*68b0*/  IMAD.X R40, R23, 0x1, R24, P5 ;  /* 0x0000000117287824 */ /* 0x000fe200028e0618 */
[----:B------:R-:W-:-:S04]  /*68c0*/  ISETP.NE.U32.AND P5, PT, R41, RZ, PT ;  /* 0x000000ff2900720c */ /* 0x000fc80003fa5070 */
[----:B------:R-:W-:Y:S01]  /*68d0*/  ISETP.NE.AND.EX P5, PT, R40, RZ, PT, P5 ;  /* 0x000000ff2800720c */ /* 0x000fe20003fa5350 */
[----:B0-----:R-:W-:-:S05]  /*68e0*/  FADD R22, R21, R22 ;  /* 0x0000001615167221 */ /* 0x001fca0000000000 */
        /* <DEDUP_REMOVED lines=30> */
[----:B-1----:R-:W-:-:S05]  /*6ad0*/  SEL R23, R23, RZ, P6 ;  /* 0x000000ff17177207 */ /* 0x002fca0003000000 */
[----:B------:R-:W-:Y:S01]  /*6ae0*/  IMAD.X R24, R23, 0x1, R40, P5 ;  /* 0x0000000117187824 */ /* 0x000fe200028e0628 */
[----:B------:R-:W-:-:S04]  /*6af0*/  ISETP.NE.U32.AND P5, PT, R25, RZ, PT ;  /* 0x000000ff1900720c */ /* 0x000fc80003fa5070 */
[----:B------:R-:W-:Y:S01]  /*6b00*/  ISETP.NE.AND.EX P5, PT, R24, RZ, PT, P5 ;  /* 0x000000ff1800720c */ /* 0x000fe20003fa5350 */
[----:B------:R-:W1:Y:S01]  /*6b10*/  SHFL.UP PT, R23, R24, 0x10, RZ ;  /* 0x0600000018177989 */ /* 0x000e6200000e00ff */
[----:B0-----:R-:W-:-:S05]  /*6b20*/  FADD R22, R21, R22 ;  /* 0x0000001615167221 */ /* 0x001fca0000000000 */
[----:B------:R-:W-:Y:S02]  /*6b30*/  FSEL R52, R22, R21, !P5 ;  /* 0x0000001516347208 */ /* 0x000fe40006800000 */
[----:B------:R-:W0:Y:S01]  /*6b40*/  SHFL.UP PT, R22, R25, 0x10, RZ ;  /* 0x0600000019167989 */ /* 0x000e2200000e00ff */
[----:B------:R-:W-:-:S04]  /*6b50*/  ISETP.GE.AND P5, PT, R46, 0x10, PT ;  /* 0x000000102e00780c */ /* 0x000fc80003fa6270 */
[----:B-1----:R-:W-:Y:S02]  /*6b60*/  SEL R23, R23, RZ, P5 ;  /* 0x000000ff17177207 */ /* 0x002fe40002800000 */
[----:B------:R-:W-:Y:S02]  /*6b70*/  FSEL R21, R21, R52, !P5 ;  /* 0x0000003415157208 */ /* 0x000fe40006800000 */
[----:B------:R-:W-:Y:S02]  /*6b80*/  SHF.R.U32.HI R43, RZ, 0x5, R0 ;  /* 0x00000005ff2b7819 */ /* 0x000fe40000011600 */
[----:B0-----:R-:W-:Y:S02]  /*6b90*/  SEL R22, R22, RZ, P5 ;  /* 0x000000ff16167207 */ /* 0x001fe40002800000 */
[----:B------:R-:W-:Y:S02]  /*6ba0*/  ISETP.NE.AND P5, PT, R46, 0x1f, PT ;  /* 0x0000001f2e00780c */ /* 0x000fe40003fa5270 */
[----:B------:R-:W-:-:S05]  /*6bb0*/  IADD3 R22, P6, PT, R22, R25, RZ ;  /* 0x0000001916167210 */ /* 0x000fca0007fde0ff */
[----:B------:R-:W-:-:S06]  /*6bc0*/  IMAD.X R23, R23, 0x1, R24, P6 ;  /* 0x0000000117177824 */ /* 0x000fcc00030e0618 */
[----:B------:R-:W-:-:S05]  /*6bd0*/  @!P5 LEA R49, R43, UR4, 0x4 ;  /* 0x000000042b31dc11 */ /* 0x000fca000f8e20ff */
[----:B------:R-:W-:Y:S04]  /*6be0*/  @!P5 STS [R49+0x8], R52 ;  /* 0x000008343100d388 */ /* 0x000fe80000000800 */
[----:B------:R-:W-:Y:S01]  /*6bf0*/  @!P5 STS.64 [R49], R22 ;  /* 0x000000163100d388 */ /* 0x000fe20000000a00 */
[----:B------:R-:W-:Y:S06]  /*6c00*/  BAR.SYNC.DEFER_BLOCKING 0x0 ;  /* 0x0000000000007b1d */ /* 0x000fec0000010000 */
        /* <DEDUP_REMOVED lines=11> */
[----:B------:R-:W-:-:S04]  /*6cc0*/  ISETP.NE.AND P5, PT, R43, 0x2, PT ;  /* 0x000000022b00780c */ /* 0x000fc80003fa5270 */
[----:B------:R-:W-:Y:S02]  /*6cd0*/  SEL R52, R51, R24, !P5 ;  /* 0x0000001833347207 */ /* 0x000fe40006800000 */
[----:B------:R-:W-:Y:S02]  /*6ce0*/  SEL R54, R53, R25, !P5 ;  /* 0x0000001935367207 */ /* 0x000fe40006800000 */
[----:B------:R-:W1:Y:S01]  /*6cf0*/  LDS.64 R24, [UR4+0x30] ;  /* 0x00003004ff187984 */ /* 0x000e620008000a00 */
[----:B------:R-:W-:Y:S02]  /*6d00*/  FSEL R47, R50, R47, !P5 ;  /* 0x0000002f322f7208 */ /* 0x000fe40006800000 */
[----:B0-----:R-:W-:-:S04]  /*6d10*/  ISETP.NE.U32.AND P5, PT, R40, RZ, PT ;  /* 0x000000ff2800720c */ /* 0x001fc80003fa5070 */
[C---:B------:R-:W-:Y:S02]  /*6d20*/  ISETP.NE.AND.EX P5, PT, R41.reuse, RZ, PT, P5 ;  /* 0x000000ff2900720c */ /* 0x040fe40003fa5350 */
[----:B------:R-:W-:Y:S02]  /*6d30*/  IADD3 R51, P6, PT, R40, R51, RZ ;  /* 0x0000003328337210 */ /* 0x000fe40007fde0ff */
[----:B------:R-:W0:Y:S03]  /*6d40*/  LDS R40, [UR4+0x38] ;  /* 0x00003804ff287984 */ /* 0x000e260008000800 */
[----:B------:R-:W-:-:S06]  /*6d50*/  IMAD.X R53, R41, 0x1, R53, P6 ;  /* 0x0000000129357824 */ /* 0x000fcc00030e0635 */
[----:B------:R-:W-:Y:S01]  /*6d60*/  @!P5 FADD R49, R50, R49 ;  /* 0x000000313231d221 */ /* 0x000fe20000000000 */
[----:B------:R-:W-:Y:S02]  /*6d70*/  ISETP.NE.AND P5, PT, R43, 0x3, PT ;  /* 0x000000032b00780c */ /* 0x000fe40003fa5270 */
[C---:B-1----:R-:W-:Y:S02]  /*6d80*/  IADD3 R41, P6, PT, R24.reuse, R51, RZ ;  /* 0x0000003318297210 */ /* 0x042fe40007fde0ff */
[----:B------:R-:W-:Y:S02]  /*6d90*/  SEL R52, R51, R52, !P5 ;  /* 0x0000003433347207 */ /* 0x000fe40006800000 */
[----:B------:R-:W-:Y:S02]  /*6da0*/  SEL R54, R53, R54, !P5 ;  /* 0x0000003635367207 */ /* 0x000fe40006800000 */
[----:B------:R-:W-:Y:S02]  /*6db0*/  FSEL R47, R49, R47, !P5 ;  /* 0x0000002f312f7208 */ /* 0x000fe40006800000 */
[----:B------:R-:W-:Y:S01]  /*6dc0*/  ISETP.NE.U32.AND P5, PT, R24, RZ, PT ;  /* 0x000000ff1800720c */ /* 0x000fe20003fa5070 */
[----:B------:R-:W-:-:S03]  /*6dd0*/  IMAD.X R51, R25, 0x1, R53, P6 ;  /* 0x0000000119337824 */ /* 0x000fc600030e0635 */
[----:B------:R-:W-:Y:S02]  /*6de0*/  ISETP.NE.AND.EX P5, PT, R25, RZ, PT, P5 ;  /* 0x000000ff1900720c */ /* 0x000fe40003fa5350 */
[----:B------:R-:W1:Y:S11]  /*6df0*/  LDS.64 R24, [UR4+0x40] ;  /* 0x00004004ff187984 */ /* 0x000e760008000a00 */
[----:B0-----:R-:W-:Y:S01]  /*6e00*/  @!P5 FADD R40, R49, R40 ;  /* 0x000000283128d221 */ /* 0x001fe20000000000 */
[----:B------:R-:W-:-:S04]  /*6e10*/  ISETP.NE.AND P5, PT, R43, 0x4, PT ;  /* 0x000000042b00780c */ /* 0x000fc80003fa5270 */
[----:B------:R-:W-:Y:S02]  /*6e20*/  SEL R52, R41, R52, !P5 ;  /* 0x0000003429347207 */ /* 0x000fe40006800000 */
[----:B------:R-:W-:Y:S02]  /*6e30*/  SEL R54, R51, R54, !P5 ;  /* 0x0000003633367207 */ /* 0x000fe40006800000 */
[----:B-1----:R-:W-:Y:S02]  /*6e40*/  IADD3 R49, P6, PT, R24, R41, RZ ;  /* 0x0000002918317210 */ /* 0x002fe40007fde0ff */
[----:B------:R-:W0:Y:S01]  /*6e50*/  LDS R41, [UR4+0x48] ;  /* 0x00004804ff297984 */ /* 0x000e220008000800 */
[----:B------:R-:W-:Y:S02]  /*6e60*/  FSEL R47, R40, R47, !P5 ;  /* 0x0000002f282f7208 */ /* 0x000fe40006800000 */
[----:B------:R-:W-:Y:S01]  /*6e70*/  ISETP.NE.U32.AND P5, PT, R24, RZ, PT ;  /* 0x000000ff1800720c */ /* 0x000fe20003fa5070 */
[----:B------:R-:W-:-:S03]  /*6e80*/  IMAD.X R53, R25, 0x1, R51, P6 ;  /* 0x0000000119357824 */ /* 0x000fc600030e0633 */
[----:B------:R-:W-:Y:S02]  /*6e90*/  ISETP.NE.AND.EX P5, PT, R25, RZ, PT, P5 ;  /* 0x000000ff1900720c */ /* 0x000fe40003fa5350 */
[----:B------:R-:W1:Y:S11]  /*6ea0*/  LDS.64 R24, [UR4+0x50] ;  /* 0x00005004ff187984 */ /* 0x000e760008000a00 */
[----:B0-----:R-:W-:-:S02]  /*6eb0*/  @!P5 FADD R41, R40, R41 ;  /* 0x000000292829d221 */ /* 0x001fc40000000000 */
[----:B------:R-:W0:Y:S01]  /*6ec0*/  LDS R40, [UR4+0x58] ;  /* 0x00005804ff287984 */ /* 0x000e220008000800 */
[----:B------:R-:W-:-:S04]  /*6ed0*/  ISETP.NE.AND P5, PT, R43, 0x5, PT ;  /* 0x000000052b00780c */ /* 0x000fc80003fa5270 */
[----:B------:R-:W-:Y:S02]  /*6ee0*/  SEL R52, R49, R52, !P5 ;  /* 0x0000003431347207 */ /* 0x000fe40006800000 */
[----:B------:R-:W-:Y:S02]  /*6ef0*/  SEL R54, R53, R54, !P5 ;  /* 0x0000003635367207 */ /* 0x000fe40006800000 */
[----:B------:R-:W-:Y:S02]  /*6f00*/  FSEL R47, R41, R47, !P5 ;  /* 0x0000002f292f7208 */ /* 0x000fe40006800000 */
[C---:B-1----:R-:W-:Y:S02]  /*6f10*/  IADD3 R49, P6, PT, R24.reuse, R49, RZ ;  /* 0x0000003118317210 */ /* 0x042fe40007fde0ff */
[----:B------:R-:W-:-:S03]  /*6f20*/  ISETP.NE.U32.AND P5, PT, R24, RZ, PT ;  /* 0x000000ff1800720c */ /* 0x000fc60003fa5070 */
[C---:B------:R-:W-:Y:S01]  /*6f30*/  IMAD.X R51, R25.reuse, 0x1, R53, P6 ;  /* 0x0000000119337824 */ /* 0x040fe200030e0635 */
[----:B------:R-:W-:Y:S02]  /*6f40*/  ISETP.NE.AND.EX P5, PT, R25, RZ, PT, P5 ;  /* 0x000000ff1900720c */ /* 0x000fe40003fa5350 */
[----:B------:R-:W1:Y:S11]  /*6f50*/  LDS.64 R24, [UR4+0x60] ;  /* 0x00006004ff187984 */ /* 0x000e760008000a00 */
[----:B0-----:R-:W-:Y:S01]  /*6f60*/  @!P5 FADD R40, R41, R40 ;  /* 0x000000282928d221 */ /* 0x001fe20000000000 */
[----:B------:R-:W-:-:S04]  /*6f70*/  ISETP.NE.AND P5, PT, R43, 0x6, PT ;  /* 0x000000062b00780c */ /* 0x000fc80003fa5270 */
[----:B------:R-:W-:Y:S02]  /*6f80*/  FSEL R50, R40, R47, !P5 ;  /* 0x0000002f28327208 */ /* 0x000fe40006800000 */
[----:B------:R-:W0:Y:S01]  /*6f90*/  LDS R47, [UR4+0x68] ;  /* 0x00006804ff2f7984 */ /* 0x000e220008000800 */
[----:B------:R-:W-:Y:S02]  /*6fa0*/  SEL R52, R49, R52, !P5 ;  /* 0x0000003431347207 */ /* 0x000fe40006800000 */
[----:B------:R-:W-:Y:S02]  /*6fb0*/  SEL R54, R51, R54, !P5 ;  /* 0x0000003633367207 */ /* 0x000fe40006800000 */
[----:B-1----:R-:W-:-:S04]  /*6fc0*/  ISETP.NE.U32.AND P5, PT, R24, RZ, PT ;  /* 0x000000ff1800720c */ /* 0x002fc80003fa5070 */
[----:B------:R-:W-:Y:S02]  /*6fd0*/  ISETP.NE.AND.EX P5, PT, R25, RZ, PT, P5 ;  /* 0x000000ff1900720c */ /* 0x000fe40003fa5350 */
[----:B------:R-:W-:-:S05]  /*6fe0*/  IADD3 R49, P6, PT, R24, R49, RZ ;  /* 0x0000003118317210 */ /* 0x000fca0007fde0ff */
[----:B------:R-:W-:Y:S02]  /*6ff0*/  IMAD.X R41, R25, 0x1, R51, P6 ;  /* 0x0000000119297824 */ /* 0x000fe400030e0633 */
[----:B------:R-:W1:Y:S04]  /*7000*/  SHFL.UP PT, R51, R22, 0x1, RZ ;  /* 0x0420000016337989 */ /* 0x000e6800000e00ff */
[----:B------:R-:W2:Y:S01]  /*7010*/  SHFL.UP PT, R23, R23, 0x1, RZ ;  /* 0x0420000017177989 */ /* 0x000ea200000e00ff */
[----:B0-----:R-:W-:Y:S01]  /*7020*/  @!P5 FADD R47, R40, R47 ;  /* 0x0000002f282fd221 */ /* 0x001fe20000000000 */
[----:B------:R-:W-:-:S04]  /*7030*/  ISETP.NE.AND P5, PT, R43, 0x7, PT ;  /* 0x000000072b00780c */ /* 0x000fc80003fa5270 */
[----:B------:R-:W-:Y:S02]  /*7040*/  SEL R25, R49, R52, !P5 ;  /* 0x0000003431197207 */ /* 0x000fe40006800000 */
[----:B------:R-:W-:Y:S02]  /*7050*/  SEL R24, R41, R54, !P5 ;  /* 0x0000003629187207 */ /* 0x000fe40006800000 */
[----:B------:R-:W-:Y:S02]  /*7060*/  FSEL R50, R47, R50, !P5 ;  /* 0x000000322f327208 */ /* 0x000fe40006800000 */
[----:B------:R-:W-:-:S04]  /*7070*/  ISETP.NE.U32.AND P5, PT, R25, RZ, PT ;  /* 0x000000ff1900720c */ /* 0x000fc80003fa5070 */
[----:B------:R-:W-:Y:S01]  /*7080*/  ISETP.NE.AND.EX P5, PT, R24, RZ, PT, P5 ;  /* 0x000000ff1800720c */ /* 0x000fe20003fa5350 */
[----:B------:R-:W0:Y:S01]  /*7090*/  SHFL.UP PT, R40, R21, 0x1, RZ ;  /* 0x0420000015287989 */ /* 0x000e2200000e00ff */
[----:B------:R-:W-:Y:S02]  /*70a0*/  P2R R48, PR, RZ, 0x8 ;  /* 0x00000008ff307803 */ /* 0x000fe40000000000 */
[----:B------:R-:W-:-:S09]  /*70b0*/  ISETP.GE.U32.AND P3, PT, R0, 0x20, PT ;  /* 0x000000200000780c */ /* 0x000fd20003f66070 */
[----:B------:R-:W-:Y:S01]  /*70c0*/  @!P5 FADD R50, RZ, R50 ;  /* 0x00000032ff32d221 */ /* 0x000fe20000000000 */
[----:B-1----:R-:W-:-:S04]  /*70d0*/  ISETP.NE.U32.AND P5, PT, R51, RZ, PT ;  /* 0x000000ff3300720c */ /* 0x002fc80003fa5070 */
[----:B--2---:R-:W-:Y:S02]  /*70e0*/  ISETP.NE.AND.EX P5, PT, R23, RZ, PT, P5 ;  /* 0x000000ff1700720c */ /* 0x004fe40003fa5350 */
[----:B------:R-:W-:Y:S01]  /*70f0*/  FSEL R43, R50, RZ, P3 ;  /* 0x000000ff322b7208 */ /* 0x000fe20001800000 */
[----:B------:R-:W-:Y:S01]  /*7100*/  IMAD R50, R0, 0x9, RZ ;  /* 0x0000000900327824 */ /* 0x000fe200078e02ff */
[----:B------:R-:W-:-:S03]  /*7110*/  P2R R45, PR, RZ, 0x10 ;  /* 0x00000010ff2d7803 */ /* 0x000fc60000000000 */
[----:B------:R-:W-:-:S06]  /*7120*/  VIADD R50, R50, 0x1 ;  /* 0x0000000132327836 */ /* 0x000fcc0000000000 */
[----:B0-----:R-:W-:Y:S01]  /*7130*/  @!P5 FADD R40, R40, R43 ;  /* 0x0000002b2828d221 */ /* 0x001fe20000000000 */
[----:B------:R-:W-:-:S04]  /*7140*/  ISETP.NE.U32.AND P5, PT, R42, RZ, PT ;  /* 0x000000ff2a00720c */ /* 0x000fc80003fa5070 */
[----:B------:R-:W-:Y:S02]  /*7150*/  ISETP.NE.AND.EX P5, PT, R44, RZ, PT, P5 ;  /* 0x000000ff2c00720c */ /* 0x000fe40003fa5350 */
[----:B------:R-:W-:Y:S02]  /*7160*/  ISETP.NE.AND P4, PT, R46, RZ, PT ;  /* 0x000000ff2e00720c */ /* 0x000fe40003f85270 */
[----:B------:R-:W-:Y:S02]  /*7170*/  ISETP.NE.U32.AND P6, PT, R3, R50, PT ;  /* 0x000000320300720c */ /* 0x000fe40003fc5070 */
[----:B------:R-:W-:Y:S02]  /*7180*/  FSEL R21, R43, R40, !P4 ;  /* 0x000000282b157208 */ /* 0x000fe40006000000 */
[----:B------:R-:W-:-:S05]  /*7190*/  ISETP.NE.AND.EX P6, PT, R26, RZ, PT, P6 ;  /* 0x000000ff1a00720c */ /* 0x000fca0003fc5360 */
[----:B------:R-:W-:Y:S01]  /*71a0*/  @!P5 FADD R5, R5, R21 ;  /* 0x000000150505d221 */ /* 0x000fe20000000000 */
[----:B------:R-:W-:Y:S02]  /*71b0*/  P2R R52, PR, RZ, 0x8 ;  /* 0x00000008ff347803 */ /* 0x000fe40000000000 */
[----:B------:R-:W-:Y:S01]  /*71c0*/  ISETP.NE.AND P3, PT, R4, R6, PT ;  /* 0x000000060400720c */ /* 0x000fe20003f65270 */
[----:B------:R-:W-:-:S05]  /*71d0*/  FADD R22, R7, R5 ;  /* 0x0000000507167221 */ /* 0x000fca0000000000 */
[----:B------:R-:W-:Y:S01]  /*71e0*/  @P6 FSEL R7, R7, R22, P3 ;  /* 0x0000001607076208 */ /* 0x000fe20001800000 */
[----:B------:R-:W-:-:S04]  /*71f0*/  IMAD R22, R0, 0x9, RZ ;  /* 0x0000000900167824 */ /* 0x000fc800078e02ff */
[----:B------:R-:W-:Y:S02]  /*7200*/  VIADD R22, R22, 0x5 ;  /* 0x0000000516167836 */ /* 0x000fe40000000000 */
[----:B------:R-:W-:-:S03]  /*7210*/  @!P0 FADD R9, R9, R7 ;  /* 0x0000000709098221 */ /* 0x000fc60000000000 */
[----:B------:R-:W-:Y:S01]  /*7220*/  ISETP.NE.U32.AND P6, PT, R3, R22, PT ;  /* 0x000000160300720c */ /* 0x000fe20003fc5070 */
[----:B------:R-:W-:-:S03]  /*7230*/  @!P1 FADD R11, R11, R9 ;  /* 0x000000090b0b9221 */ /* 0x000fc60000000000 */
[----:B------:R-:W-:Y:S01]  /*7240*/  ISETP.NE.AND.EX P6, PT, R26, RZ, PT, P6 ;  /* 0x000000ff1a00720c */ /* 0x000fe20003fc5360 */
[----:B------:R-:W-:Y:S01]  /*7250*/  @!P2 FADD R13, R13, R11 ;  /* 0x0000000b0d0da221 */ /* 0x000fe20000000000 */
[----:B------:R-:W-:Y:S02]  /*7260*/  P2R R40, PR, RZ, 0x10 ;  /* 0x00000010ff287803 */ /* 0x000fe40000000000 */
[----:B------:R-:W-:Y:S01]  /*7270*/  ISETP.NE.AND P4, PT, R12, R14, PT ;  /* 0x0000000e0c00720c */ /* 0x000fe20003f85270 */
[----:B------:R-:W-:-:S08]  /*7280*/  FADD R22, R15, R13 ;  /* 0x0000000d0f167221 */ /* 0x000fd00000000000 */
[----:B------:R-:W-:Y:S02]  /*7290*/  @P6 FSEL R15, R15, R22, P4 ;  /* 0x000000160f0f6208 */ /* 0x000fe40002000000 */
[----:B------:R-:W-:Y:S02]  /*72a0*/  ISETP.EQ.U32.AND P6, PT, R3, R50, PT ;  /* 0x000000320300720c */ /* 0x000fe40003fc2070 */
[----:B------:R-:W-:Y:S02]  /*72b0*/  ISETP.NE.AND P4, PT, R40, RZ, PT ;  /* 0x000000ff2800720c */ /* 0x000fe40003f85270 */
[----:B------:R-:W-:Y:S02]  /*72c0*/  ISETP.EQ.OR.EX P6, PT, R26, RZ, P3, P6 ;  /* 0x000000ff1a00720c */ /* 0x000fe40001fc2760 */
[----:B------:R-:W-:Y:S02]  /*72d0*/  ISETP.NE.AND P3, PT, R52, RZ, PT ;  /* 0x000000ff3400720c */ /* 0x000fe40003f65270 */
[----:B------:R-:W-:-:S02]  /*72e0*/  SEL R22, R51, RZ, P4 ;  /* 0x000000ff33167207 */ /* 0x000fc40002000000 */
[----:B------:R-:W-:Y:S02]  /*72f0*/  SEL R46, R23, RZ, P4 ;  /* 0x000000ff172e7207 */ /* 0x000fe40002000000 */
[----:B------:R-:W-:Y:S02]  /*7300*/  ISETP.NE.AND P4, PT, R45, RZ, PT ;  /* 0x000000ff2d00720c */ /* 0x000fe40003f85270 */
[----:B------:R-:W-:Y:S02]  /*7310*/  SEL R45, R25, RZ, P3 ;  /* 0x000000ff192d7207 */ /* 0x000fe40001800000 */
[----:B------:R-:W-:Y:S02]  /*7320*/  SEL R23, R24, RZ, P3 ;  /* 0x000000ff18177207 */ /* 0x000fe40001800000 */
[----:B------:R-:W-:Y:S01]  /*7330*/  IADD3 R45, P3, PT, R22, R45, RZ ;  /* 0x0000002d162d7210 */ /* 0x000fe20007f7e0ff */
[----:B------:R-:W-:Y:S04]  /*7340*/  LDS R24, [UR4+0x78] ;  /* 0x00007804ff187984 */ /* 0x000fe80008000800 */
[----:B------:R-:W-:-:S02]  /*7350*/  IMAD.X R46, R46, 0x1, R23, P3 ;  /* 0x000000012e2e7824 */ /* 0x000fc400018e0617 */
[----:B------:R-:W0:Y:S01]  /*7360*/  LDS.64 R22, [UR4+0x70] ;  /* 0x00007004ff167984 */ /* 0x000e220008000a00 */
[----:B------:R-:W-:Y:S02]  /*7370*/  SEL R51, RZ, 0x1, !P6 ;  /* 0x00000001ff337807 */ /* 0x000fe40007000000 */
[----:B------:R-:W-:-:S05]  /*7380*/  IADD3 R43, P6, PT, R45, R42, RZ ;  /* 0x0000002a2d2b7210 */ /* 0x000fca0007fde0ff */
[----:B------:R-:W-:Y:S02]  /*7390*/  IMAD.X R44, R46, 0x1, R44, P6 ;  /* 0x000000012e2c7824 */ /* 0x000fe400030e062c */
[----:B------:R-:W-:Y:S01]  /*73a0*/  IMAD.IADD R42, R51, 0x1, R42 ;  /* 0x00000001332a7824 */ /* 0x000fe200078e022a */
[----:B0-----:R-:W-:-:S05]  /*73b0*/  IADD3 R40, P6, PT, R22, R49, RZ ;  /* 0x0000003116287210 */ /* 0x001fca0007fde0ff */
[----:B------:R-:W-:Y:S01]  /*73c0*/  IMAD.X R25, R23, 0x1, R41, P6 ;  /* 0x0000000117197824 */ /* 0x000fe200030e0629 */
[----:B------:R-:W-:-:S04]  /*73d0*/  ISETP.NE.U32.AND P6, PT, R22, RZ, PT ;  /* 0x000000ff1600720c */ /* 0x000fc80003fc5070 */
[----:B------:R-:W-:-:S13]  /*73e0*/  ISETP.NE.AND.EX P6, PT, R23, RZ, PT, P6 ;  /* 0x000000ff1700720c */ /* 0x000fda0003fc5360 */
[----:B------:R-:W-:Y:S01]  /*73f0*/  @!P6 FADD R24, R47, R24 ;  /* 0x000000182f18e221 */ /* 0x000fe20000000000 */
[----:B------:R-:W-:-:S05]  /*7400*/  IADD3 R41, P6, PT, R45, R42, RZ ;  /* 0x0000002a2d297210 */ /* 0x000fca0007fde0ff */
[----:B------:R-:W-:Y:S01]  /*7410*/  IMAD.X R42, R46, 0x1, R39, P6 ;  /* 0x000000012e2a7824 */ /* 0x000fe200030e0627 */
        /* <DEDUP_REMOVED lines=10> */
[----:B------:R-:W-:Y:S02]  /*74c0*/  IADD3 R36, P6, PT, R45, R36, RZ ;  /* 0x000000242d247210 */ /* 0x000fe40007fde0ff */
[----:B------:R-:W-:-:S03]  /*74d0*/  ISETP.NE.AND P3, PT, R48, RZ, PT ;  /* 0x000000ff3000720c */ /* 0x000fc60003f65270 */
[----:B------:R-:W-:Y:S01]  /*74e0*/  IMAD.X R37, R46, 0x1, R37, P6 ;  /* 0x000000012e257824 */ /* 0x000fe200030e0625 */
[----:B------:R-:W-:-:S04]  /*74f0*/  ISETP.GE.U32.AND P6, PT, R40, 0x101, PT ;  /* 0x000001012800780c */ /* 0x000fc80003fc6070 */
[----:B------:R-:W-:Y:S01]  /*7500*/  ISETP.GE.AND.EX P6, PT, R25, RZ, PT, P6 ;  /* 0x000000ff1900720c */ /* 0x000fe20003fc6360 */
[----:B------:R-:W-:Y:S04]  /*7510*/  BSSY.RECONVERGENT B0, `(.L_x_482) ;  /* 0x00000f6000007945 */ /* 0x000fe80003800200 */
[----:B------:R-:W-:-:S04]  /*7520*/  @!P3 FADD R17, R17, R15 ;  /* 0x0000000f1111b221 */ /* 0x000fc80000000000 */
[----:B------:R-:W-:-:S04]  /*7530*/  @!P4 FADD R19, R19, R17 ;  /* 0x000000111313c221 */ /* 0x000fc80000000000 */
[----:B------:R-:W-:Y:S05]  /*7540*/  @!P6 BRA `(.L_x_483) ;  /* 0x0000000400dce947 */ /* 0x000fea0003800000 */
[----:B------:R-:W-:Y:S01]  /*7550*/  IMAD.MOV.U32 R23, RZ, RZ, 0x1 ;  /* 0x00000001ff177424 */ /* 0x000fe200078e00ff */
[----:B------:R-:W-:Y:S01]  /*7560*/  BAR.SYNC.DEFER_BLOCKING 0x0 ;  /* 0x0000000000007b1d */ /* 0x000fe20000010000 */
[----:B------:R-:W-:Y:S02]  /*7570*/  P2R R28, PR, RZ, 0x10 ;  /* 0x00000010ff1c7803 */ /* 0x000fe40000000000 */
[----:B------:R-:W-:Y:S01]  /*7580*/  IMAD R22, R0, 0x9, R23 ;  /* 0x0000000900167824 */ /* 0x000fe200078e0217 */
[----:B------:R-:W-:Y:S01]  /*7590*/  ISETP.NE.AND P4, PT, R4, R6, PT ;  /* 0x000000060400720c */ /* 0x000fe20003f85270 */
[----:B------:R-:W-:Y:S01]  /*75a0*/  IMAD.MOV.U32 R23, RZ, RZ, 0x9 ;  /* 0x00000009ff177424 */ /* 0x000fe200078e00ff */
[----:B------:R-:W-:Y:S01]  /*75b0*/  @P5 LEA R45, R45, UR4, 0x3 ;  /* 0x000000042d2d5c11 */ /* 0x000fe2000f8e18ff */
[----:B------:R-:W0:Y:S01]  /*75c0*/  LDCU.128 UR16, c[0x0][0x390] ;  /* 0x00007200ff1077ac */ /* 0x000e220008000c00 */
[----:B------:R-:W-:Y:S01]  /*75d0*/  ISETP.NE.U32.AND P6, PT, R3, R22, PT ;  /* 0x000000160300720c */ /* 0x000fe20003fc5070 */
[----:B------:R-:W-:Y:S01]  /*75e0*/  IMAD R22, R0, R23, 0x5 ;  /* 0x0000000500167424 */ /* 0x000fe200078e0217 */
[----:B------:R-:W-:Y:S01]  /*75f0*/  @P0 LEA R41, R41, UR4, 0x3 ;  /* 0x0000000429290c11 */ /* 0x000fe2000f8e18ff */
[----:B------:R-:W-:Y:S01]  /*7600*/  BSSY.RECONVERGENT B1, `(.L_x_484) ;  /* 0x000006a000017945 */ /* 0x000fe20003800200 */
[----:B------:R-:W-:-:S02]  /*7610*/  ISETP.NE.AND.EX P6, PT, R26, RZ, !P4, P6 ;  /* 0x000000ff1a00720c */ /* 0x000fc400067c5360 */
[----:B------:R-:W-:Y:S02]  /*7620*/  ISETP.NE.AND P4, PT, R28, RZ, PT ;  /* 0x000000ff1c00720c */ /* 0x000fe40003f85270 */
[----:B------:R-:W-:Y:S02]  /*7630*/  @P1 LEA R38, R38, UR4, 0x3 ;  /* 0x0000000426261c11 */ /* 0x000fe4000f8e18ff */
[----:B------:R-:W-:Y:S02]  /*7640*/  @P2 LEA R2, R2, UR4, 0x3 ;  /* 0x0000000402022c11 */ /* 0x000fe4000f8e18ff */
[----:B------:R-:W-:Y:S01]  /*7650*/  @P3 LEA R32, R32, UR4, 0x3 ;  /* 0x0000000420203c11 */ /* 0x000fe2000f8e18ff */
[----:B------:R1:W-:Y:S04]  /*7660*/  @P5 STS.64 [R45], R20 ;  /* 0x000000142d005388 */ /* 0x0003e80000000a00 */
[----:B------:R-:W-:-:S02]  /*7670*/  @!P6 LEA R43, R43, UR4, 0x3 ;  /* 0x000000042b2bec11 */ /* 0x000fc4000f8e18ff */
[----:B------:R-:W-:Y:S01]  /*7680*/  ISETP.NE.U32.AND P5, PT, R3, R22, PT ;  /* 0x000000160300720c */ /* 0x000fe20003fa5070 */
[----:B------:R-:W-:Y:S01]  /*7690*/  IMAD R22, R0, R23, 0x8 ;  /* 0x0000000800167424 */ /* 0x000fe200078e0217 */
[----:B------:R-:W-:Y:S01]  /*76a0*/  @P4 LEA R34, R34, UR4, 0x3 ;  /* 0x0000000422224c11 */ /* 0x000fe2000f8e18ff */
[----:B------:R1:W-:Y:S01]  /*76b0*/  @!P6 STS.64 [R43], R4 ;  /* 0x000000042b00e388 */ /* 0x0003e20000000a00 */
[----:B------:R-:W-:-:S03]  /*76c0*/  ISETP.NE.AND P6, PT, R12, R14, PT ;  /* 0x0000000e0c00720c */ /* 0x000fc60003fc5270 */
[----:B------:R1:W-:Y:S01]  /*76d0*/  @P0 STS.64 [R41], R6 ;  /* 0x0000000629000388 */ /* 0x0003e20000000a00 */
[----:B------:R-:W-:Y:S02]  /*76e0*/  ISETP.NE.AND.EX P5, PT, R26, RZ, !P6, P5 ;  /* 0x000000ff1a00720c */ /* 0x000fe400077a5350 */
[----:B------:R-:W-:Y:S01]  /*76f0*/  ISETP.NE.U32.AND P0, PT, R3, R22, PT ;  /* 0x000000160300720c */ /* 0x000fe20003f05070 */
[----:B------:R1:W-:Y:S01]  /*7700*/  @P1 STS.64 [R38], R8 ;  /* 0x0000000826001388 */ /* 0x0003e20000000a00 */
[----:B------:R-:W-:-:S03]  /*7710*/  ISETP.NE.AND P6, PT, R18, R27, PT ;  /* 0x0000001b1200720c */ /* 0x000fc60003fc5270 */
[----:B------:R1:W-:Y:S01]  /*7720*/  @P2 STS.64 [R2], R10 ;  /* 0x0000000a02002388 */ /* 0x0003e20000000a00 */
[----:B------:R-:W-:-:S05]  /*7730*/  ISETP.NE.AND.EX P0, PT, R26, RZ, !P6, P0 ;  /* 0x000000ff1a00720c */ /* 0x000fca0007705300 */
[----:B------:R-:W-:-:S05]  /*7740*/  @!P5 LEA R30, R30, UR4, 0x3 ;  /* 0x000000041e1edc11 */ /* 0x000fca000f8e18ff */
[----:B------:R1:W-:Y:S03]  /*7750*/  @!P5 STS.64 [R30], R12 ;  /* 0x0000000c1e00d388 */ /* 0x0003e60000000a00 */
[----:B------:R-:W-:Y:S01]  /*7760*/  @!P0 LEA R36, R36, UR4, 0x3 ;  /* 0x0000000424248c11 */ /* 0x000fe2000f8e18ff */
[----:B------:R1:W-:Y:S04]  /*7770*/  @P3 STS.64 [R32], R14 ;  /* 0x0000000e20003388 */ /* 0x0003e80000000a00 */
[----:B------:R1:W-:Y:S04]  /*7780*/  @P4 STS.64 [R34], R16 ;  /* 0x0000001022004388 */ /* 0x0003e80000000a00 */
[----:B------:R1:W-:Y:S01]  /*7790*/  @!P0 STS.64 [R36], R18 ;  /* 0x0000001224008388 */ /* 0x0003e20000000a00 */
[----:B------:R-:W-:Y:S01]  /*77a0*/  BAR.SYNC.DEFER_BLOCKING 0x0 ;  /* 0x0000000000007b1d */ /* 0x000fe20000010000 */
[----:B------:R-:W-:-:S04]  /*77b0*/  ISETP.GT.U32.AND P0, PT, R40, R0, PT ;  /* 0x000000002800720c */ /* 0x000fc80003f04070 */
[----:B------:R-:W-:-:S13]  /*77c0*/  ISETP.GT.U32.AND.EX P0, PT, R25, RZ, PT, P0 ;  /* 0x000000ff1900720c */ /* 0x000fda0003f04100 */
[----:B01----:R-:W-:Y:S05]  /*77d0*/  @!P0 BRA `(.L_x_485) ;  /* 0x0000000400308947 */ /* 0x003fea0003800000 */
[----:B------:R-:W-:Y:S01]  /*77e0*/  IMAD.MOV.U32 R21, RZ, RZ, R0 ;  /* 0x000000ffff157224 */ /* 0x000fe200078e0000 */
[----:B------:R-:W-:Y:S01]  /*77f0*/  BSSY.RECONVERGENT B2, `(.L_x_486) ;  /* 0x000002b000027945 */ /* 0x000fe20003800200 */
[----:B------:R-:W-:-:S03]  /*7800*/  IMAD.MOV.U32 R20, RZ, RZ, RZ ;  /* 0x000000ffff147224 */ /* 0x000fc600078e00ff */
        /* <DEDUP_REMOVED lines=9> */
[----:B------:R-:W-:Y:S05]  /*78a0*/  @!P1 BRA `(.L_x_487) ;  /* 0x00000000007c9947 */ /* 0x000fea0003800000 */
        /* <DEDUP_REMOVED lines=14> */
.L_x_488:
        /* <DEDUP_REMOVED lines=17> */
.L_x_487:
[----:B------:R-:W-:Y:S05]  /*7aa0*/  BSYNC.RECONVERGENT B2 ;  /* 0x0000000000027941 */ /* 0x000fea0003800200 */
.L_x_486:
[----:B------:R-:W-:Y:S05]  /*7ab0*/  @!P0 BRA `(.L_x_485) ;  /* 0x0000000000788947 */ /* 0x000fea0003800000 */
.L_x_489:
        /* <DEDUP_REMOVED lines=30> */
.L_x_485:
[----:B------:R-:W-:Y:S05]  /*7ca0*/  BSYNC.RECONVERGENT B1 ;  /* 0x0000000000017941 */ /* 0x000fea0003800200 */
.L_x_484:
[----:B------:R-:W-:Y:S05]  /*7cb0*/  BRA `(.L_x_490) ;  /* 0x0000000400ec7947 */ /* 0x000fea0003800000 */
.L_x_483:
[----:B------:R-:W-:Y:S01]  /*7cc0*/  IMAD.MOV.U32 R49, RZ, RZ, 0x9 ;  /* 0x00000009ff317424 */ /* 0x000fe200078e00ff */
[----:B------:R-:W-:Y:S03]  /*7cd0*/  BSSY.RECONVERGENT B1, `(.L_x_491) ;  /* 0x000000e000017945 */ /* 0x000fe60003800200 */
[CC--:B------:R-:W-:Y:S02]  /*7ce0*/  IMAD R22, R0.reuse, R49.reuse, 0x1 ;  /* 0x0000000100167424 */ /* 0x0c0fe400078e0231 */
[----:B------:R-:W-:-:S03]  /*7cf0*/  IMAD R48, R0, R49, 0x5 ;  /* 0x0000000500307424 */ /* 0x000fc600078e0231 */
[----:B------:R-:W-:Y:S01]  /*7d00*/  ISETP.NE.U32.AND P6, PT, R3, R22, PT ;  /* 0x000000160300720c */ /* 0x000fe20003fc5070 */
[----:B------:R-:W-:-:S12]  /*7d10*/  @!P5 BRA `(.L_x_492) ;  /* 0x000000000024d947 */ /* 0x000fd80003800000 */
[----:B------:R-:W0:Y:S01]  /*7d20*/  LDCU.128 UR12, c[0x0][0x390] ;  /* 0x00007200ff0c77ac */ /* 0x000e220008000c00 */
[C---:B------:R-:W-:Y:S01]  /*7d30*/  IMAD.SHL.U32 R28, R45.reuse, 0x4, RZ ;  /* 0x000000042d1c7824 */ /* 0x040fe200078e00ff */
[----:B------:R-:W-:-:S04]  /*7d40*/  SHF.L.U64.HI R45, R45, 0x2, R46 ;  /* 0x000000022d2d7819 */ /* 0x000fc8000001022e */
[----:B0-----:R-:W-:-:S04]  /*7d50*/  IADD3 R22, P5, PT, R28, UR12, RZ ;  /* 0x0000000c1c167c10 */ /* 0x001fc8000ffbe0ff */
[----:B------:R-:W-:Y:S02]  /*7d60*/  IADD3.X R23, PT, PT, R45, UR13, RZ, P5, !PT ;  /* 0x0000000d2d177c10 */ /* 0x000fe4000affe4ff */
[----:B------:R-:W-:-:S03]  /*7d70*/  IADD3 R28, P5, PT, R28, UR14, RZ ;  /* 0x0000000e1c1c7c10 */ /* 0x000fc6000ffbe0ff */
[----:B------:R0:W-:Y:S01]  /*7d80*/  STG.E desc[UR8][R22.64], R20 ;  /* 0x0000001416007986 */ /* 0x0001e2000c101908 */
[----:B------:R-:W-:-:S05]  /*7d90*/  IADD3.X R29, PT, PT, R45, UR15, RZ, P5, !PT ;  /* 0x0000000f2d1d7c10 */ /* 0x000fca000affe4ff */
[----:B------:R0:W-:Y:S04]  /*7da0*/  STG.E desc[UR8][R28.64], R21 ;  /* 0x000000151c007986 */ /* 0x0001e8000c101908 */
.L_x_492:
[----:B------:R-:W-:Y:S05]  /*7db0*/  BSYNC.RECONVERGENT B1 ;  /* 0x0000000000017941 */ /* 0x000fea0003800200 */
.L_x_491:
[----:B------:R-:W-:Y:S01]  /*7dc0*/  ISETP.NE.AND P5, PT, R4, R6, PT ;  /* 0x000000060400720c */ /* 0x000fe20003fa5270 */
[----:B------:R-:W-:Y:S01]  /*7dd0*/  BSSY.RECONVERGENT B1, `(.L_x_493) ;  /* 0x0000011000017945 */ /* 0x000fe20003800200 */
[----:B------:R-:W-:Y:S01]  /*7de0*/  ISETP.NE.AND.EX P6, PT, R26, RZ, PT, P6 ;  /* 0x000000ff1a00720c */ /* 0x000fe20003fc5360 */
[----:B0-----:R-:W-:Y:S01]  /*7df0*/  IMAD R28, R0, R49, 0x8 ;  /* 0x00000008001c7424 */ /* 0x001fe200078e0231 */
[----:B------:R-:W-:Y:S02]  /*7e00*/  P2R R20, PR, RZ, 0x1 ;  /* 0x00000001ff147803 */ /* 0x000fe40000000000 */
[----:B------:R-:W-:-:S04]  /*7e10*/  ISETP.NE.U32.AND P0, PT, R3, R48, PT ;  /* 0x000000300300720c */ /* 0x000fc80003f05070 */
[----:B------:R-:W-:Y:S02]  /*7e20*/  P2R R21, PR, RZ, 0x1 ;  /* 0x00000001ff157803 */ /* 0x000fe40000000000 */
[----:B------:R-:W-:-:S03]  /*7e30*/  ISETP.NE.AND P0, PT, R20, RZ, PT ;  /* 0x000000ff1400720c */ /* 0x000fc60003f05270 */
[----:B------:R-:W-:Y:S10]  /*7e40*/  @!P5 BRA P6, `(.L_x_494) ;  /* 0x000000000024d947 */ /* 0x000ff40003000000 */
        /* <DEDUP_REMOVED lines=9> */
.L_x_494:
[----:B------:R-:W-:Y:S05]  /*7ee0*/  BSYNC.RECONVERGENT B1 ;  /* 0x0000000000017941 */ /* 0x000fea0003800200 */
.L_x_493:
[----:B------:R-:W-:Y:S01]  /*7ef0*/  BSSY.RECONVERGENT B1, `(.L_x_495) ;  /* 0x000000c000017945 */ /* 0x000fe20003800200 */
[----:B------:R-:W-:-:S03]  /*7f00*/  ISETP.NE.U32.AND P5, PT, R3, R28, PT ;  /* 0x0000001c0300720c */ /* 0x000fc60003fa5070 */
[----:B------:R-:W-:Y:S10]  /*7f10*/  @!P0 BRA `(.L_x_496) ;  /* 0x0000000000248947 */ /* 0x000ff40003800000 */
[----:B------:R-:W1:Y:S01]  /*7f20*/  LDCU.128 UR12, c[0x0][0x390] ;  /* 0x00007200ff0c77ac */ /* 0x000e620008000c00 */
[C---:B0-----:R-:W-:Y:S01]  /*7f30*/  IMAD.SHL.U32 R20, R41.reuse, 0x4, RZ ;  /* 0x0000000429147824 */ /* 0x041fe200078e00ff */
[----:B------:R-:W-:-:S04]  /*7f40*/  SHF.L.U64.HI R42, R41, 0x2, R42 ;  /* 0x00000002292a7819 */ /* 0x000fc8000001022a */
[----:B-1----:R-:W-:-:S04]  /*7f50*/  IADD3 R4, P0, PT, R20, UR12, RZ ;  /* 0x0000000c14047c10 */ /* 0x002fc8000ff1e0ff */
[----:B------:R-:W-:Y:S02]  /*7f60*/  IADD3.X R5, PT, PT, R42, UR13, RZ, P0, !PT ;  /* 0x0000000d2a057c10 */ /* 0x000fe400087fe4ff */
[----:B------:R-:W-:-:S03]  /*7f70*/  IADD3 R20, P0, PT, R20, UR14, RZ ;  /* 0x0000000e14147c10 */ /* 0x000fc6000ff1e0ff */
[----:B------:R1:W-:Y:S01]  /*7f80*/  STG.E desc[UR8][R4.64], R6 ;  /* 0x0000000604007986 */ /* 0x0003e2000c101908 */
[----:B------:R-:W-:-:S05]  /*7f90*/  IADD3.X R21, PT, PT, R42, UR15, RZ, P0, !PT ;  /* 0x0000000f2a157c10 */ /* 0x000fca00087fe4ff */
[----:B------:R1:W-:Y:S04]  /*7fa0*/  STG.E desc[UR8][R20.64], R7 ;  /* 0x0000000714007986 */ /* 0x0003e8000c101908 */
.L_x_496:
[----:B------:R-:W-:Y:S05]  /*7fb0*/  BSYNC.RECONVERGENT B1 ;  /* 0x0000000000017941 */ /* 0x000fea0003800200 */
.L_x_495:
[----:B------:R-:W-:Y:S04]  /*7fc0*/  BSSY.RECONVERGENT B1, `(.L_x_497) ;  /* 0x000000b000017945 */ /* 0x000fe80003800200 */
[----:B------:R-:W-:Y:S05]  /*7fd0*/  @!P1 BRA `(.L_x_498) ;  /* 0x0000000000249947 */ /* 0x000fea0003800000 */
[----:B------:R-:W0:Y:S01]  /*7fe0*/  LDCU.128 UR12, c[0x0][0x390] ;  /* 0x00007200ff0c77ac */ /* 0x000e220008000c00 */
[C---:B-1----:R-:W-:Y:S01]  /*7ff0*/  IMAD.SHL.U32 R6, R38.reuse, 0x4, RZ ;  /* 0x0000000426067824 */ /* 0x042fe200078e00ff */
[----:B------:R-:W-:-:S04]  /*8000*/  SHF.L.U64.HI R39, R38, 0x2, R39 ;  /* 0x0000000226277819 */ /* 0x000fc80000010227 */
[C---:B0-----:R-:W-:Y:S02]  /*8010*/  IADD3 R4, P0, PT, R6.reuse, UR12, RZ ;  /* 0x0000000c06047c10 */ /* 0x041fe4000ff1e0ff */
[----:B------:R-:W-:Y:S02]  /*8020*/  IADD3 R6, P1, PT, R6, UR14, RZ ;  /* 0x0000000e06067c10 */ /* 0x000fe4000ff3e0ff */
[C---:B------:R-:W-:Y:S02]  /*8030*/  IADD3.X R5, PT, PT, R39.reuse, UR13, RZ, P0, !PT ;  /* 0x0000000d27057c10 */ /* 0x040fe400087fe4ff */
[----:B------:R-:W-:-:S03]  /*8040*/  IADD3.X R7, PT, PT, R39, UR15, RZ, P1, !PT ;  /* 0x0000000f27077c10 */ /* 0x000fc60008ffe4ff */
[----:B------:R2:W-:Y:S04]  /*8050*/  STG.E desc[UR8][R4.64], R8 ;  /* 0x0000000804007986 */ /* 0x0005e8000c101908 */
[----:B------:R2:W-:Y:S02]  /*8060*/  STG.E desc[UR8][R6.64], R9 ;  /* 0x0000000906007986 */ /* 0x0005e4000c101908 */
.L_x_498:
[----:B------:R-:W-:Y:S05]  /*8070*/  BSYNC.RECONVERGENT B1 ;  /* 0x0000000000017941 */ /* 0x000fea0003800200 */
.L_x_497:
[----:B------:R-:W-:Y:S01]  /*8080*/  ISETP.NE.U32.AND P6, PT, R3, R48, PT ;  /* 0x000000300300720c */ /* 0x000fe20003fc5070 */
[----:B------:R-:W-:Y:S01]  /*8090*/  BSSY.RECONVERGENT B1, `(.L_x_499) ;  /* 0x000000f000017945 */ /* 0x000fe20003800200 */
[----:B------:R-:W-:Y:S02]  /*80a0*/  ISETP.NE.AND P1, PT, R12, R14, PT ;  /* 0x0000000e0c00720c */ /* 0x000fe40003f25270 */
[----:B------:R-:W-:Y:S02]  /*80b0*/  ISETP.NE.AND P0, PT, R18, R27, PT ;  /* 0x0000001b1200720c */ /* 0x000fe40003f05270 */
[C---:B------:R-:W-:Y:S02]  /*80c0*/  ISETP.NE.AND.EX P6, PT, R26.reuse, RZ, PT, P6 ;  /* 0x000000ff1a00720c */ /* 0x040fe40003fc5360 */
[----:B------:R-:W-:Y:S01]  /*80d0*/  ISETP.NE.AND.EX P5, PT, R26, RZ, PT, P5 ;  /* 0x000000ff1a00720c */ /* 0x000fe20003fa5350 */
[----:B------:R-:W-:-:S12]  /*80e0*/  @!P2 BRA `(.L_x_500) ;  /* 0x000000000024a947 */ /* 0x000fd80003800000 */
[----:B------:R-:W0:Y:S01]  /*80f0*/  LDCU.128 UR12, c[0x0][0x390] ;  /* 0x00007200ff0c77ac */ /* 0x000e220008000c00 */
[C---:B-12---:R-:W-:Y:S01]  /*8100*/  IMAD.SHL.U32 R6, R2.reuse, 0x4, RZ ;  /* 0x0000000402067824 */ /* 0x046fe200078e00ff */
[----:B------:R-:W-:-:S04]  /*8110*/  SHF.L.U64.HI R47, R2, 0x2, R47 ;  /* 0x00000002022f7819 */ /* 0x000fc8000001022f */
[----:B0-----:R-:W-:-:S04]  /*8120*/  IADD3 R4, P2, PT, R6, UR12, RZ ;  /* 0x0000000c06047c10 */ /* 0x001fc8000ff5e0ff */
[----:B------:R-:W-:Y:S02]  /*8130*/  IADD3.X R5, PT, PT, R47, UR13, RZ, P2, !PT ;  /* 0x0000000d2f057c10 */ /* 0x000fe400097fe4ff */
[----:B------:R-:W-:-:S03]  /*8140*/  IADD3 R6, P2, PT, R6, UR14, RZ ;  /* 0x0000000e06067c10 */ /* 0x000fc6000ff5e0ff */
[----:B------:R3:W-:Y:S01]  /*8150*/  STG.E desc[UR8][R4.64], R10 ;  /* 0x0000000a04007986 */ /* 0x0007e2000c101908 */
[----:B------:R-:W-:-:S05]  /*8160*/  IADD3.X R7, PT, PT, R47, UR15, RZ, P2, !PT ;  /* 0x0000000f2f077c10 */ /* 0x000fca00097fe4ff */
[----:B------:R3:W-:Y:S04]  /*8170*/  STG.E desc[UR8][R6.64], R11 ;  /* 0x0000000b06007986 */ /* 0x0007e8000c101908 */
.L_x_500:
[----:B------:R-:W-:Y:S05]  /*8180*/  BSYNC.RECONVERGENT B1 ;  /* 0x0000000000017941 */ /* 0x000fea0003800200 */
.L_x_499:
[----:B------:R-:W-:Y:S04]  /*8190*/  BSSY.RECONVERGENT B1, `(.L_x_501) ;  /* 0x000000b000017945 */ /* 0x000fe80003800200 */
[----:B------:R-:W-:Y:S05]  /*81a0*/  @!P1 BRA P6, `(.L_x_502) ;  /* 0x0000000000249947 */ /* 0x000fea0003000000 */
[----:B------:R-:W0:Y:S01]  /*81b0*/  LDCU.128 UR12, c[0x0][0x390] ;  /* 0x00007200ff0c77ac */ /* 0x000e220008000c00 */
[C---:B-123--:R-:W-:Y:S01]  /*81c0*/  IMAD.SHL.U32 R6, R30.reuse, 0x4, RZ ;  /* 0x000000041e067824 */ /* 0x04efe200078e00ff */
[----:B------:R-:W-:-:S04]  /*81d0*/  SHF.L.U64.HI R31, R30, 0x2, R31 ;  /* 0x000000021e1f7819 */ /* 0x000fc8000001021f */
[C---:B0-----:R-:W-:Y:S02]  /*81e0*/  IADD3 R4, P1, PT, R6.reuse, UR12, RZ ;  /* 0x0000000c06047c10 */ /* 0x041fe4000ff3e0ff */
[----:B------:R-:W-:Y:S02]  /*81f0*/  IADD3 R6, P2, PT, R6, UR14, RZ ;  /* 0x0000000e06067c10 */ /* 0x000fe4000ff5e0ff */
[C---:B------:R-:W-:Y:S02]  /*8200*/  IADD3.X R5, PT, PT, R31.reuse, UR13, RZ, P1, !PT ;  /* 0x0000000d1f057c10 */ /* 0x040fe40008ffe4ff */
[----:B------:R-:W-:-:S03]  /*8210*/  IADD3.X R7, PT, PT, R31, UR15, RZ, P2, !PT ;  /* 0x0000000f1f077c10 */ /* 0x000fc600097fe4ff */
[----:B------:R4:W-:Y:S04]  /*8220*/  STG.E desc[UR8][R4.64], R12 ;  /* 0x0000000c04007986 */ /* 0x0009e8000c101908 */
[----:B------:R4:W-:Y:S02]  /*8230*/  STG.E desc[UR8][R6.64], R13 ;  /* 0x0000000d06007986 */ /* 0x0009e4000c101908 */
.L_x_502:
[----:B------:R-:W-:Y:S05]  /*8240*/  BSYNC.RECONVERGENT B1 ;  /* 0x0000000000017941 */ /* 0x000fea0003800200 */
.L_x_501:
[----:B------:R-:W-:Y:S04]  /*8250*/  BSSY.RECONVERGENT B1, `(.L_x_503) ;  /* 0x000000b000017945 */ /* 0x000fe80003800200 */
[----:B------:R-:W-:Y:S05]  /*8260*/  @!P3 BRA `(.L_x_504) ;  /* 0x000000000024b947 */ /* 0x000fea0003800000 */
[----:B------:R-:W0:Y:S01]  /*8270*/  LDCU.128 UR12, c[0x0][0x390] ;  /* 0x00007200ff0c77ac */ /* 0x000e220008000c00 */
[C---:B-1234-:R-:W-:Y:S01]  /*8280*/  IMAD.SHL.U32 R6, R32.reuse, 0x4, RZ ;  /* 0x0000000420067824 */ /* 0x05efe200078e00ff */
[----:B------:R-:W-:-:S04]  /*8290*/  SHF.L.U64.HI R33, R32, 0x2, R33 ;  /* 0x0000000220217819 */ /* 0x000fc80000010221 */
[C---:B0-----:R-:W-:Y:S02]  /*82a0*/  IADD3 R4, P1, PT, R6.reuse, UR12, RZ ;  /* 0x0000000c06047c10 */ /* 0x041fe4000ff3e0ff */
[----:B------:R-:W-:Y:S02]  /*82b0*/  IADD3 R6, P2, PT, R6, UR14, RZ ;  /* 0x0000000e06067c10 */ /* 0x000fe4000ff5e0ff */
[C---:B------:R-:W-:Y:S02]  /*82c0*/  IADD3.X R5, PT, PT, R33.reuse, UR13, RZ, P1, !PT ;  /* 0x0000000d21057c10 */ /* 0x040fe40008ffe4ff */
[----:B------:R-:W-:-:S03]  /*82d0*/  IADD3.X R7, PT, PT, R33, UR15, RZ, P2, !PT ;  /* 0x0000000f21077c10 */ /* 0x000fc600097fe4ff */
[----:B------:R0:W-:Y:S04]  /*82e0*/  STG.E desc[UR8][R4.64], R14 ;  /* 0x0000000e04007986 */ /* 0x0001e8000c101908 */
[----:B------:R0:W-:Y:S02]  /*82f0*/  STG.E desc[UR8][R6.64], R15 ;  /* 0x0000000f06007986 */ /* 0x0001e4000c101908 */
.L_x_504:
[----:B------:R-:W-:Y:S05]  /*8300*/  BSYNC.RECONVERGENT B1 ;  /* 0x0000000000017941 */ /* 0x000fea0003800200 */
.L_x_503:
[----:B------:R-:W-:Y:S04]  /*8310*/  BSSY.RECONVERGENT B1, `(.L_x_505) ;  /* 0x000000b000017945 */ /* 0x000fe80003800200 */
[----:B------:R-:W-:Y:S05]  /*8320*/  @!P4 BRA `(.L_x_506) ;  /* 0x000000000024c947 */ /* 0x000fea0003800000 */
[----:B------:R-:W5:Y:S01]  /*8330*/  LDCU.128 UR12, c[0x0][0x390] ;  /* 0x00007200ff0c77ac */ /* 0x000f620008000c00 */
[C---:B01234-:R-:W-:Y:S01]  /*8340*/  IMAD.SHL.U32 R6, R34.reuse, 0x4, RZ ;  /* 0x0000000422067824 */ /* 0x05ffe200078e00ff */
[----:B------:R-:W-:-:S04]  /*8350*/  SHF.L.U64.HI R35, R34, 0x2, R35 ;  /* 0x0000000222237819 */ /* 0x000fc80000010223 */
[C---:B-----5:R-:W-:Y:S02]  /*8360*/  IADD3 R4, P1, PT, R6.reuse, UR12, RZ ;  /* 0x0000000c06047c10 */ /* 0x060fe4000ff3e0ff */
[----:B------:R-:W-:Y:S02]  /*8370*/  IADD3 R6, P2, PT, R6, UR14, RZ ;  /* 0x0000000e06067c10 */ /* 0x000fe4000ff5e0ff */
[C---:B------:R-:W-:Y:S02]  /*8380*/  IADD3.X R5, PT, PT, R35.reuse, UR13, RZ, P1, !PT ;  /* 0x0000000d23057c10 */ /* 0x040fe40008ffe4ff */
[----:B------:R-:W-:-:S03]  /*8390*/  IADD3.X R7, PT, PT, R35, UR15, RZ, P2, !PT ;  /* 0x0000000f23077c10 */ /* 0x000fc600097fe4ff */
[----:B------:R0:W-:Y:S04]  /*83a0*/  STG.E desc[UR8][R4.64], R16 ;  /* 0x0000001004007986 */ /* 0x0001e8000c101908 */
[----:B------:R0:W-:Y:S02]  /*83b0*/  STG.E desc[UR8][R6.64], R17 ;  /* 0x0000001106007986 */ /* 0x0001e4000c101908 */
.L_x_506:
[----:B------:R-:W-:Y:S05]  /*83c0*/  BSYNC.RECONVERGENT B1 ;  /* 0x0000000000017941 */ /* 0x000fea0003800200 */
.L_x_505:
[----:B------:R-:W-:Y:S05]  /*83d0*/  @!P0 BRA P5, `(.L_x_490) ;  /* 0x0000000000248947 */ /* 0x000fea0002800000 */
        /* <DEDUP_REMOVED lines=9> */
.L_x_490:
[----:B------:R-:W-:Y:S05]  /*8470*/  BSYNC.RECONVERGENT B0 ;  /* 0x0000000000007941 */ /* 0x000fea0003800200 */
.L_x_482:
[----:B------:R-:W-:-:S13]  /*8480*/  ISETP.NE.AND P0, PT, R0, 0xff, PT ;  /* 0x000000ff0000780c */ /* 0x000fda0003f05270 */
[----:B------:R-:W-:Y:S05]  /*8490*/  @P0 EXIT ;  /* 0x000000000000094d */ /* 0x000fea0003800000 */
[----:B01234-:R-:W0:Y:S01]  /*84a0*/  LDC.64 R4, c[0x0][0x3a0] ;  /* 0x0000e800ff047b82 */ /* 0x01fe220000000a00 */
[----:B------:R-:W-:-:S04]  /*84b0*/  ISETP.NE.U32.AND P0, PT, R3, 0x900, PT ;  /* 0x000009000300780c */ /* 0x000fc80003f05070 */
[----:B------:R-:W-:-:S13]  /*84c0*/  ISETP.NE.AND.EX P0, PT, R26, RZ, PT, P0 ;  /* 0x000000ff1a00720c */ /* 0x000fda0003f05300 */
[----:B------:R-:W-:Y:S05]  /*84d0*/  @P0 BRA `(.L_x_507) ;  /* 0x00000000002c0947 */ /* 0x000fea0003800000 */
[----:B------:R-:W1:Y:S01]  /*84e0*/  LDCU.128 UR4, c[0x0][0x390] ;  /* 0x00007200ff0477ac */ /* 0x000e620008000c00 */
[C---:B------:R-:W-:Y:S01]  /*84f0*/  IMAD.SHL.U32 R6, R40.reuse, 0x4, RZ ;  /* 0x0000000428067824 */ /* 0x040fe200078e00ff */
[----:B------:R-:W-:-:S04]  /*8500*/  SHF.L.U64.HI R0, R40, 0x2, R25 ;  /* 0x0000000228007819 */ /* 0x000fc80000010219 */
[C---:B-1----:R-:W-:Y:S02]  /*8510*/  IADD3 R2, P0, PT, R6.reuse, UR4, RZ ;  /* 0x0000000406027c10 */ /* 0x042fe4000ff1e0ff */
[----:B------:R-:W-:Y:S02]  /*8520*/  IADD3 R6, P1, PT, R6, UR6, RZ ;  /* 0x0000000606067c10 */ /* 0x000fe4000ff3e0ff */
[C---:B------:R-:W-:Y:S02]  /*8530*/  IADD3.X R3, PT, PT, R0.reuse, UR5, RZ, P0, !PT ;  /* 0x0000000500037c10 */ /* 0x040fe400087fe4ff */
[----:B------:R-:W-:Y:S02]  /*8540*/  IADD3.X R7, PT, PT, R0, UR7, RZ, P1, !PT ;  /* 0x0000000700077c10 */ /* 0x000fe40008ffe4ff */
[----:B------:R-:W-:Y:S01]  /*8550*/  IADD3 R40, P0, PT, R40, 0x1, RZ ;  /* 0x0000000128287810 */ /* 0x000fe20007f1e0ff */
[----:B------:R1:W-:Y:S04]  /*8560*/  STG.E desc[UR8][R2.64], R27 ;  /* 0x0000001b02007986 */ /* 0x0003e8000c101908 */
[----:B------:R1:W-:Y:S01]  /*8570*/  STG.E desc[UR8][R6.64], R24 ;  /* 0x0000001806007986 */ /* 0x0003e2000c101908 */
[----:B------:R-:W-:-:S07]  /*8580*/  IMAD.X R25, RZ, RZ, R25, P0 ;  /* 0x000000ffff197224 */ /* 0x000fce00000e0619 */
.L_x_507:
[----:B------:R-:W-:-:S05]  /*8590*/  IMAD.MOV.U32 R41, RZ, RZ, R25 ;  /* 0x000000ffff297224 */ /* 0x000fca00078e0019 */
[----:B0-----:R-:W-:Y:S01]  /*85a0*/  STG.E.64 desc[UR8][R4.64], R40 ;  /* 0x0000002804007986 */ /* 0x001fe2000c101b08 */
[----:B------:R-:W-:Y:S05]  /*85b0*/  EXIT ;  /* 0x000000000000794d */ /* 0x000fea0003800000 */
.L_x_481:
[----:B------:R-:W0:Y:S08]  /*85c0*/  LDC.64 R4, c[0x0][0x380] ;  /* 0x0000e000ff047b82 */ /* 0x000e300000000a00 */
[----:B------:R-:W1:Y:S01]  /*85d0*/  LDC.64 R8, c[0x0][0x388] ;  /* 0x0000e200ff087b82 */ /* 0x000e620000000a00 */
[----:B0-----:R-:W-:-:S05]  /*85e0*/  IMAD.WIDE.U32 R4, R0, 0x2400, R4 ;  /* 0x0000240000047825 */ /* 0x001fca00078e0004 */
[----:B------:R-:W2:Y:S01]  /*85f0*/  LDG.E.CONSTANT R10, desc[UR8][R4.64] ;  /* 0x00000008040a7981 */ /* 0x000ea2000c1e9900 */
[----:B-1----:R-:W-:-:S05]  /*8600*/  IMAD.WIDE.U32 R8, R0, 0x2400, R8 ;  /* 0x0000240000087825 */ /* 0x002fca00078e0008 */
[----:B------:R0:W3:Y:S01]  /*8610*/  LDG.E.CONSTANT R23, desc[UR8][R8.64] ;  /* 0x0000000808177981 */ /* 0x0000e2000c1e9900 */
[----:B------:R-:W1:Y:S02]  /*8620*/  S2R R42, SR_TID.X ;  /* 0x00000000002a7919 */ /* 0x000e640000002100 */
[C---:B-1----:R-:W-:Y:S02]  /*8630*/  LOP3.LUT R2, R42.reuse, 0x1f, RZ, 0xc0, !PT ;  /* 0x0000001f2a027812 */ /* 0x042fe400078ec0ff */
[----:B------:R-:W-:-:S05]  /*8640*/  LOP3.LUT R7, R42, 0x3e0, RZ, 0xc0, !PT ;  /* 0x000003e02a077812 */ /* 0x000fca00078ec0ff */
[----:B------:R-:W-:-:S04]  /*8650*/  IMAD R12, R7, 0x9, R2 ;  /* 0x00000009070c7824 */ /* 0x000fc800078e0202 */
[C---:B------:R-:W-:Y:S02]  /*8660*/  VIADD R2, R12.reuse, 0x20 ;  /* 0x000000200c027836 */ /* 0x040fe40000000000 */
[C---:B------:R-:W-:Y:S02]  /*8670*/  VIADD R6, R12.reuse, 0x40 ;  /* 0x000000400c067836 */ /* 0x040fe40000000000 */
[----:B------:R-:W-:Y:S01]  /*8680*/  IMAD.SHL.U32 R7, R12, 0x4, RZ ;  /* 0x000000040c077824 */ /* 0x000fe200078e00ff */
[-C--:B------:R-:W-:Y:S01]  /*8690*/  ISETP.GE.U32.AND P5, PT, R2, R3.reuse, PT ;  /* 0x000000030200720c */ /* 0x080fe20003fa6070 */
[----:B------:R-:W-:Y:S01]  /*86a0*/  VIADD R2, R12, 0x60 ;  /* 0x000000600c027836 */ /* 0x000fe20000000000 */
[----:B------:R-:W-:Y:S01]  /*86b0*/  ISETP.GE.U32.AND P0, PT, R6, R3, PT ;  /* 0x000000030600720c */ /* 0x000fe20003f06070 */
[----:B------:R-:W-:Y:S01]  /*86c0*/  VIADD R14, R12, 0x80 ;  /* 0x000000800c0e7836 */ /* 0x000fe20000000000 */
[----:B------:R-:W-:Y:S02]  /*86d0*/  IADD3 R6, P2, PT, R4, R7, RZ ;  /* 0x0000000704067210 */ /* 0x000fe40007f5e0ff */
[-C--:B------:R-:W-:Y:S01]  /*86e0*/  ISETP.GE.U32.AND P4, PT, R2, R3.reuse, PT ;  /* 0x000000030200720c */ /* 0x080fe20003f86070 */
[C---:B------:R-:W-:Y:S01]  /*86f0*/  VIADD R2, R12.reuse, 0xa0 ;  /* 0x000000a00c027836 */ /* 0x040fe20000000000 */
[----:B------:R-:W-:-:S02]  /*8700*/  ISETP.GE.U32.AND P6, PT, R12, R3, PT ;  /* 0x000000030c00720c */ /* 0x000fc40003fc6070 */
[----:B0-----:R-:W-:Y:S01]  /*8710*/  IADD3 R8, P1, PT, R7, R8, RZ ;  /* 0x0000000807087210 */ /* 0x001fe20007f3e0ff */
[----:B------:R-:W-:Y:S01]  /*8720*/  IMAD.X R7, RZ, RZ, R5, P2 ;  /* 0x000000ffff077224 */ /* 0x000fe200010e0605 */
[-C--:B------:R-:W-:Y:S01]  /*8730*/  ISETP.GE.U32.AND P3, PT, R14, R3.reuse, PT ;  /* 0x000000030e00720c */ /* 0x080fe20003f66070 */
[----:B------:R-:W-:Y:S01]  /*8740*/  VIADD R14, R12, 0xc0 ;  /* 0x000000c00c0e7836 */ /* 0x000fe20000000000 */
[----:B------:R-:W-:Y:S01]  /*8750*/  ISETP.GE.U32.AND P2, PT, R2, R3, PT ;  /* 0x000000030200720c */ /* 0x000fe20003f46070 */
[----:B------:R-:W-:-:S03]  /*8760*/  IMAD.X R9, RZ, RZ, R9, P1 ;  /* 0x000000ffff097224 */ /* 0x000fc600008e0609 */
[----:B------:R-:W-:Y:S01]  /*8770*/  ISETP.GE.U32.AND P1, PT, R14, R3, PT ;  /* 0x000000030e00720c */ /* 0x000fe20003f26070 */
[C---:B------:R-:W-:Y:S02]  /*8780*/  VIADD R14, R12.reuse, 0xe0 ;  /* 0x000000e00c0e7836 */ /* 0x040fe40000000000 */
[----:B------:R-:W-:Y:S02]  /*8790*/  VIADD R12, R12, 0x100 ;  /* 0x000001000c0c7836 */ /* 0x000fe40000000000 */
[----:B------:R-:W-:Y:S02]  /*87a0*/  IMAD.MOV.U32 R24, RZ, RZ, RZ ;  /* 0x000000ffff187224 */ /* 0x000fe400078e00ff */
[----:B--2---:R-:W-:Y:S02]  /*87b0*/  IMAD.MOV.U32 R2, RZ, RZ, R10 ;  /* 0x000000ffff027224 */ /* 0x004fe400078e000a */
[----:B------:R-:W2:Y:S02]  /*87c0*/  @!P6 LDG.E.CONSTANT R10, desc[UR8][R6.64] ;  /* 0x00000008060ae981 */ /* 0x000ea4000c1e9900 */
[----:B------:R-:W-:-:S02]  /*87d0*/  IMAD.MOV.U32 R11, RZ, RZ, R2 ;  /* 0x000000ffff0b7224 */ /* 0x000fc400078e0002 */
[----:B---3--:R-:W-:Y:S02]  /*87e0*/  IMAD.MOV.U32 R21, RZ, RZ, R23 ;  /* 0x000000ffff157224 */ /* 0x008fe400078e0017 */
[----:B------:R-:W3:Y:S02]  /*87f0*/  @!P6 LDG.E.CONSTANT R23, desc[UR8][R8.64] ;  /* 0x000000080817e981 */ /* 0x000ee4000c1e9900 */
[----:B------:R-:W-:Y:S01]  /*8800*/  IMAD.MOV.U32 R25, RZ, RZ, R21 ;  /* 0x000000ffff197224 */ /* 0x000fe200078e0015 */
[-C--:B------:R-:W-:Y:S01]  /*8810*/  ISETP.GE.U32.AND P6, PT, R14, R3.reuse, PT ;  /* 0x000000030e00720c */ /* 0x080fe20003fc6070 */
[----:B------:R-:W4:Y:S04]  /*8820*/  @!P5 LDG.E.CONSTANT R11, desc[UR8][R6.64+0x80] ;  /* 0x00008008060bd981 */ /* 0x000f28000c1e9900 */
[----:B------:R-:W5:Y:S01]  /*8830*/  @!P5 LDG.E.CONSTANT R25, desc[UR8][R8.64+0x80] ;  /* 0x000080080819d981 */ /* 0x000f62000c1e9900 */
[----:B------:R-:W-:Y:S01]  /*8840*/  ISETP.GE.U32.AND P5, PT, R12, R3, PT ;  /* 0x000000030c00720c */ /* 0x000fe20003fa6070 */
        /* <DEDUP_REMOVED lines=25> */
[----:B------:R-:W5:Y:S01]  /*89e0*/  @!P5 LDG.E.CONSTANT R21, desc[UR8][R8.64+0x400] ;  /* 0x000400080815d981 */ /* 0x000f62000c1e9900 */
[----:B------:R-:W-:-:S13]  /*89f0*/  ISETP.NE.AND P0, PT, R42, RZ, PT ;  /* 0x000000ff2a00720c */ /* 0x000fda0003f05270 */
[----:B------:R1:W5:Y:S01]  /*8a00*/  @!P0 LDG.E.CONSTANT R24, desc[UR8][R4.64+-0x4] ;  /* 0xfffffc0804188981 */ /* 0x000362000c1e9900 */
[----:B------:R-:W1:Y:S01]  /*8a10*/  S2R R34, SR_LANEID ;  /* 0x0000000000227919 */ /* 0x000e620000000000 */
[----:B------:R-:W1:Y:S01]  /*8a20*/  S2UR UR5, SR_CgaCtaId ;  /* 0x00000000000579c3 */ /* 0x000e620000008800 */
[----:B0-----:R-:W-:Y:S01]  /*8a30*/  SHF.R.U32.HI R7, RZ, 0x5, R42 ;  /* 0x00000005ff077819 */ /* 0x001fe2000001162a */
[----:B------:R-:W-:Y:S01]  /*8a40*/  UMOV UR4, 0x400 ;  /* 0x0000040000047882 */ /* 0x000fe20000000000 */
[----:B------:R-:W-:Y:S01]  /*8a50*/  P2R R6, PR, RZ, 0x1 ;  /* 0x00000001ff067803 */ /* 0x000fe20000000000 */
[----:B-1----:R-:W-:Y:S02]  /*8a60*/  ULEA UR4, UR5, UR4, 0x18 ;  /* 0x0000000405047291 */ /* 0x002fe4000f8ec0ff */
[----:B------:R-:W-:-:S05]  /*8a70*/  IMAD R6, R7, 0x120, R34 ;  /* 0x0000012007067824 */ /* 0x000fca00078e0222 */
[----:B------:R-:W-:-:S05]  /*8a80*/  LEA R6, R6, UR4, 0x2 ;  /* 0x0000000406067c11 */ /* 0x000fca000f8e10ff */
[----:B------:R-:W-:Y:S01]  /*8a90*/  IMAD R4, R34, 0x20, R6 ;  /* 0x0000002022047824 */ /* 0x000fe200078e0206 */
[C---:B------:R-:W-:Y:S02]  /*8aa0*/  LEA R36, R42.reuse, UR4, 0x2 ;  /* 0x000000042a247c11 */ /* 0x040fe4000f8e10ff */
[----:B------:R-:W-:Y:S01]  /*8ab0*/  ISETP.NE.AND P0, PT, R42, RZ, PT ;  /* 0x000000ff2a00720c */ /* 0x000fe20003f05270 */
        /* <DEDUP_REMOVED lines=12> */
[----:B------:R-:W1:Y:S04]  /*8b80*/  LDS R10, [R4+0x4] ;  /* 0x00000400040a7984 */ /* 0x000e680000000800 */
[----:B------:R-:W-:Y:S04]  /*8b90*/  LDS R12, [R4+0x8] ;  /* 0x00000800040c7984 */ /* 0x000fe80000000800 */
[----:B------:R-:W-:Y:S04]  /*8ba0*/  LDS R14, [R4+0xc] ;  /* 0x00000c00040e7984 */ /* 0x000fe80000000800 */
[----:B------:R-:W-:Y:S04]  /*8bb0*/  LDS R16, [R4+0x10] ;  /* 0x0000100004107984 */ /* 0x000fe80000000800 */
[----:B------:R-:W-:Y:S04]  /*8bc0*/  LDS R18, [R4+0x14] ;  /* 0x0000140004127984 */ /* 0x000fe80000000800 */
[----:B------:R-:W-:Y:S04]  /*8bd0*/  LDS R20, [R4+0x18] ;  /* 0x0000180004147984 */ /* 0x000fe80000000800 */
[----:B------:R-:W-:Y:S01]  /*8be0*/  LDS R22, [R4+0x1c] ;  /* 0x00001c0004167984 */ /* 0x000fe20000000800 */
[----:B------:R-:W-:Y:S06]  /*8bf0*/  BAR.SYNC.DEFER_BLOCKING 0x0 ;  /* 0x0000000000007b1d */ /* 0x000fec0000010000 */
[----:B------:R-:W-:Y:S04]  /*8c00*/  STS [R6], R23 ;  /* 0x0000001706007388 */ /* 0x000fe80000000800 */
[----:B------:R-:W-:Y:S04]  /*8c10*/  STS [R6+0x80], R25 ;  /* 0x0000801906007388 */ /* 0x000fe80000000800 */
[----:B------:R-:W-:Y:S04]  /*8c20*/  STS [R6+0x100], R27 ;  /* 0x0001001b06007388 */ /* 0x000fe80000000800 */
[----:B------:R2:W-:Y:S04]  /*8c30*/  STS [R6+0x180], R28 ;  /* 0x0001801c06007388 */ /* 0x0005e80000000800 */
[----:B------:R-:W-:Y:S04]  /*8c40*/  STS [R6+0x200], R29 ;  /* 0x0002001d06007388 */ /* 0x000fe80000000800 */
[----:B------:R-:W-:Y:S04]  /*8c50*/  STS [R6+0x280], R30 ;  /* 0x0002801e06007388 */ /* 0x000fe80000000800 */
[----:B------:R-:W-:Y:S04]  /*8c60*/  STS [R6+0x300], R31 ;  /* 0x0003001f06007388 */ /* 0x000fe80000000800 */
[----:B------:R-:W-:Y:S04]  /*8c70*/  STS [R6+0x380], R32 ;  /* 0x0003802006007388 */ /* 0x000fe80000000800 */
[----:B------:R3:W-:Y:S01]  /*8c80*/  STS [R6+0x400], R21 ;  /* 0x0004001506007388 */ /* 0x0007e20000000800 */
        /* <DEDUP_REMOVED lines=9> */
[----:B------:R4:W-:Y:S01]  /*8d20*/  LDS R23, [R4+0x1c] ;  /* 0x00001c0004177984 */ /* 0x0009e20000000800 */
[----:B------:R-:W-:Y:S06]  /*8d30*/  BAR.SYNC.DEFER_BLOCKING 0x0 ;  /* 0x0000000000007b1d */ /* 0x000fec0000010000 */
[----:B0-----:R-:W-:Y:S02]  /*8d40*/  STS [R36+0x4d8], R33 ;  /* 0x0004d82124007388 */ /* 0x001fe40000000800 */
[----:B------:R-:W-:Y:S06]  /*8d50*/  BAR.SYNC.DEFER_BLOCKING 0x0 ;  /* 0x0000000000007b1d */ /* 0x000fec0000010000 */
[----:B------:R-:W0:Y:S01]  /*8d60*/  @P0 LDS R24, [R36+0x4d4] ;  /* 0x0004d40024180984 */ /* 0x000e220000000800 */
[----:B--2---:R-:W-:-:S04]  /*8d70*/  IMAD R28, R42, 0x9, RZ ;  /* 0x000000092a1c7824 */ /* 0x004fc800078e02ff */
[C---:B---3--:R-:W-:Y:S01]  /*8d80*/  VIADD R6, R28.reuse, 0x1 ;  /* 0x000000011c067836 */ /* 0x048fe20000000000 */
[C---:B------:R-:W-:Y:S01]  /*8d90*/  ISETP.EQ.U32.AND P4, PT, R3.reuse, R28, PT ;  /* 0x0000001c0300720c */ /* 0x040fe20003f82070 */
[----:B------:R-:W-:Y:S01]  /*8da0*/  VIADD R30, R28, 0x2 ;  /* 0x000000021c1e7836 */ /* 0x000fe20000000000 */
[----:B-1----:R-:W-:Y:S01]  /*8db0*/  ISETP.NE.AND P5, PT, R8, R10, PT ;  /* 0x0000000a0800720c */ /* 0x002fe20003fa5270 */
[C---:B------:R-:W-:Y:S01]  /*8dc0*/  VIADD R32, R28.reuse, 0x3 ;  /* 0x000000031c207836 */ /* 0x040fe20000000000 */
[C---:B------:R-:W-:Y:S01]  /*8dd0*/  ISETP.EQ.U32.AND P2, PT, R3.reuse, R6, PT ;  /* 0x000000060300720c */ /* 0x040fe20003f42070 */
[----:B----4-:R-:W-:Y:S01]  /*8de0*/  VIADD R4, R28, 0x4 ;  /* 0x000000041c047836 */ /* 0x010fe20000000000 */
[C---:B------:R-:W-:Y:S02]  /*8df0*/  ISETP.EQ.U32.AND P0, PT, R3.reuse, R30, PT ;  /* 0x0000001e0300720c */ /* 0x040fe40003f02070 */
[----:B------:R-:W-:Y:S02]  /*8e00*/  ISETP.EQ.OR.EX P6, PT, R26, RZ, P5, P2 ;  /* 0x000000ff1a00720c */ /* 0x000fe40002fc2720 */
[----:B------:R-:W-:-:S02]  /*8e10*/  ISETP.EQ.U32.AND P1, PT, R3, R32, PT ;  /* 0x000000200300720c */ /* 0x000fc40003f22070 */
[----:B------:R-:W-:Y:S02]  /*8e20*/  ISETP.EQ.U32.AND P2, PT, R3, R4, PT ;  /* 0x000000040300720c */ /* 0x000fe40003f42070 */
[----:B------:R-:W-:Y:S02]  /*8e30*/  SEL R4, RZ, 0x1, !P6 ;  /* 0x00000001ff047807 */ /* 0x000fe40007000000 */
[----:B0-----:R-:W-:-:S04]  /*8e40*/  ISETP.NE.AND P3, PT, R24, R8, PT ;  /* 0x000000081800720c */ /* 0x001fc80003f65270 */
[----:B------:R-:W-:Y:S02]  /*8e50*/  ISETP.EQ.OR.EX P4, PT, R26, RZ, P3, P4 ;  /* 0x000000ff1a00720c */ /* 0x000fe40001f82740 */
[----:B------:R-:W-:Y:S02]  /*8e60*/  ISETP.NE.AND P3, PT, R10, R12, PT ;  /* 0x0000000c0a00720c */ /* 0x000fe40003f65270 */
[----:B------:R-:W-:Y:S02]  /*8e70*/  SEL R6, RZ, 0x1, !P4 ;  /* 0x00000001ff067807 */ /* 0x000fe40006000000 */
[----:B------:R-:W-:Y:S02]  /*8e80*/  ISETP.EQ.OR.EX P0, PT, R26, RZ, P3, P0 ;  /* 0x000000ff1a00720c */ /* 0x000fe40001f02700 */
[----:B------:R-:W-:Y:S02]  /*8e90*/  ISETP.NE.AND P4, PT, R12, R14, PT ;  /* 0x0000000e0c00720c */ /* 0x000fe40003f85270 */
[----:B------:R-:W-:-:S02]  /*8ea0*/  ISETP.NE.AND P3, PT, R14, R16, PT ;  /* 0x000000100e00720c */ /* 0x000fc40003f65270 */
[----:B------:R-:W-:Y:S02]  /*8eb0*/  SEL R27, RZ, 0x1, !P0 ;  /* 0x00000001ff1b7807 */ /* 0x000fe40004000000 */
[C---:B------:R-:W-:Y:S02]  /*8ec0*/  ISETP.EQ.OR.EX P1, PT, R26.reuse, RZ, P4, P1 ;  /* 0x000000ff1a00720c */ /* 0x040fe40002722710 */
[----:B------:R-:W-:Y:S02]  /*8ed0*/  ISETP.EQ.OR.EX P2, PT, R26, RZ, P3, P2 ;  /* 0x000000ff1a00720c */ /* 0x000fe40001f42720 */
[----:B------:R-:W-:Y:S02]  /*8ee0*/  IADD3 R27, P3, P4, R27, R4, R6 ;  /* 0x000000041b1b7210 */ /* 0x000fe40007c7e006 */
[----:B------:R-:W-:Y:S02]  /*8ef0*/  SEL R5, RZ, 0x1, !P1 ;  /* 0x00000001ff057807 */ /* 0x000fe40004800000 */
[----:B------:R-:W-:-:S02]  /*8f00*/  SEL R4, RZ, 0x1, !P2 ;  /* 0x00000001ff047807 */ /* 0x000fc40005000000 */
[----:B------:R-:W-:Y:S02]  /*8f10*/  IADD3.X R6, PT, PT, RZ, RZ, RZ, P3, P4 ;  /* 0x000000ffff067210 */ /* 0x000fe40001fe84ff */
[----:B------:R-:W-:Y:S01]  /*8f20*/  IADD3 R27, P3, P4, R4, R27, R5 ;  /* 0x0000001b041b7210 */ /* 0x000fe20007c7e005 */
[C---:B------:R-:W-:Y:S01]  /*8f30*/  VIADD R4, R28.reuse, 0x5 ;  /* 0x000000051c047836 */ /* 0x040fe20000000000 */
[----:B------:R-:W-:Y:S02]  /*8f40*/  P2R R40, PR, RZ, 0x40 ;  /* 0x00000040ff287803 */ /* 0x000fe40000000000 */
[----:B------:R-:W-:Y:S02]  /*8f50*/  IADD3.X R6, PT, PT, RZ, R6, RZ, P3, P4 ;  /* 0x00000006ff067210 */ /* 0x000fe40001fe84ff */
[----:B------:R-:W-:Y:S01]  /*8f60*/  ISETP.EQ.U32.AND P3, PT, R3, R4, PT ;  /* 0x000000040300720c */ /* 0x000fe20003f62070 */
[----:B------:R-:W-:Y:S01]  /*8f70*/  VIADD R4, R28, 0x6 ;  /* 0x000000061c047836 */ /* 0x000fe20000000000 */
[----:B------:R-:W-:-:S02]  /*8f80*/  ISETP.NE.AND P6, PT, R16, R18, PT ;  /* 0x000000121000720c */ /* 0x000fc40003fc5270 */
[----:B------:R-:W-:Y:S02]  /*8f90*/  ISETP.NE.AND P4, PT, R18, R20, PT ;  /* 0x000000141200720c */ /* 0x000fe40003f85270 */
[----:B------:R-:W-:Y:S02]  /*8fa0*/  ISETP.EQ.OR.EX P6, PT, R26, RZ, P6, P3 ;  /* 0x000000ff1a00720c */ /* 0x000fe400037c2730 */
[----:B------:R-:W-:-:S04]  /*8fb0*/  ISETP.EQ.U32.AND P3, PT, R3, R4, PT ;  /* 0x000000040300720c */ /* 0x000fc80003f62070 */
[----:B------:R-:W-:Y:S02]  /*8fc0*/  ISETP.EQ.OR.EX P3, PT, R26, RZ, P4, P3 ;  /* 0x000000ff1a00720c */ /* 0x000fe40002762730 */
[----:B------:R-:W-:Y:S02]  /*8fd0*/  SEL R5, RZ, 0x1, !P6 ;  /* 0x00000001ff057807 */ /* 0x000fe40007000000 */
[----:B------:R-:W-:-:S04]  /*8fe0*/  SEL R4, RZ, 0x1, !P3 ;  /* 0x00000001ff047807 */ /* 0x000fc80005800000 */
[----:B------:R-:W-:Y:S01]  /*8ff0*/  IADD3 R27, P4, P5, R4, R27, R5 ;  /* 0x0000001b041b7210 */ /* 0x000fe20007d9e005 */
[C---:B------:R-:W-:Y:S01]  /*9000*/  VIADD R4, R28.reuse, 0x7 ;  /* 0x000000071c047836 */ /* 0x040fe20000000000 */
[----:B------:R-:W-:Y:S01]  /*9010*/  P2R R30, PR, RZ, 0x1 ;  /* 0x00000001ff1e7803 */ /* 0x000fe20000000000 */
[----:B------:R-:W-:Y:S01]  /*9020*/  VIADD R28, R28, 0x8 ;  /* 0x000000081c1c7836 */ /* 0x000fe20000000000 */
[----:B------:R-:W-:Y:S02]  /*9030*/  IADD3.X R6, PT, PT, RZ, R6, RZ, P4, P5 ;  /* 0x00000006ff067210 */ /* 0x000fe400027ea4ff */
[----:B------:R-:W-:Y:S02]  /*9040*/  ISETP.NE.AND P0, PT, R40, RZ, PT ;  /* 0x000000ff2800720c */ /* 0x000fe40003f05270 */
[----:B------:R-:W-:Y:S02]  /*9050*/  ISETP.EQ.U32.AND P5, PT, R3, R4, PT ;  /* 0x000000040300720c */ /* 0x000fe40003fa2070 */
[----:B------:R-:W-:-:S02]  /*9060*/  ISETP.NE.AND P4, PT, R20, R22, PT ;  /* 0x000000161400720c */ /* 0x000fc40003f85270 */
[----:B------:R-:W-:Y:S02]  /*9070*/  P2R R29, PR, RZ, 0x1 ;  /* 0x00000001ff1d7803 */ /* 0x000fe40000000000 */
[----:B------:R-:W-:Y:S02]  /*9080*/  ISETP.EQ.OR.EX P5, PT, R26, RZ, P4, P5 ;  /* 0x000000ff1a00720c */ /* 0x000fe400027a2750 */
[----:B------:R-:W-:Y:S02]  /*9090*/  ISETP.EQ.U32.AND P4, PT, R3, R28, PT ;  /* 0x0000001c0300720c */ /* 0x000fe40003f82070 */
[----:B------:R-:W-:-:S04]  /*90a0*/  ISETP.NE.AND P0, PT, R22, R33, PT ;  /* 0x000000211600720c */ /* 0x000fc80003f05270 */
[----:B------:R-:W-:Y:S02]  /*90b0*/  ISETP.EQ.OR.EX P4, PT, R26, RZ, P0, P4 ;  /* 0x000000ff1a00720c */ /* 0x000fe40000782740 */
[----:B------:R-:W-:Y:S02]  /*90c0*/  SEL R5, RZ, 0x1, !P5 ;  /* 0x00000001ff057807 */ /* 0x000fe40006800000 */
[----:B------:R-:W-:Y:S02]  /*90d0*/  SEL R4, RZ, 0x1, !P4 ;  /* 0x00000001ff047807 */ /* 0x000fe40006000000 */
[----:B------:R-:W-:Y:S02]  /*90e0*/  P2R R25, PR, RZ, 0x2 ;  /* 0x00000002ff197803 */ /* 0x000fe40000000000 */
[----:B------:R-:W-:Y:S01]  /*90f0*/  IADD3 R27, P0, P1, R4, R27, R5 ;  /* 0x0000001b041b7210 */ /* 0x000fe2000791e005 */
[----:B------:R-:W-:-:S03]  /*9100*/  FADD R4, R9, R11 ;  /* 0x0000000b09047221 */ /* 0x000fc60000000000 */
[----:B------:R-:W-:Y:S02]  /*9110*/  IADD3.X R6, PT, PT, RZ, R6, RZ, P0, P1 ;  /* 0x00000006ff067210 */ /* 0x000fe400007e24ff */
[----:B------:R-:W-:-:S04]  /*9120*/  ISETP.NE.AND P0, PT, R29, RZ, PT ;  /* 0x000000ff1d00720c */ /* 0x000fc80003f05270 */
        /* <DEDUP_REMOVED lines=15> */
[----:B------:R-:W-:-:S05]  /*9220*/  @!P4 FADD R2, R2, R5 ;  /* 0x000000050202c221 */ /* 0x000fca0000000000 */
[----:B------:R-:W0:Y:S01]  /*9230*/  SHFL.UP PT, R5, R2, 0x1, RZ ;  /* 0x0420000002057989 */ /* 0x000e2200000e00ff */
[----:B------:R-:W-:Y:S02]  /*9240*/  ISETP.GE.AND P5, PT, R34, 0x1, PT ;  /* 0x000000012200780c */ /* 0x000fe40003fa6270 */
[----:B------:R-:W-:Y:S01]  /*9250*/  ISETP.NE.U32.AND P4, PT, R27, RZ, PT ;  /* 0x000000ff1b00720c */ /* 0x000fe20003f85070 */
[----:B------:R-:W1:Y:S03]  /*9260*/  SHFL.UP PT, R4, R27, 0x1, RZ ;  /* 0x042000001b047989 */ /* 0x000e6600000e00ff */
[----:B------:R-:W-:Y:S01]  /*9270*/  ISETP.NE.AND.EX P4, PT, R6, RZ, PT, P4 ;  /* 0x000000ff0600720c */ /* 0x000fe20003f85340 */
[----:B0-----:R-:W-:-:S06]  /*9280*/  FADD R5, R2, R5 ;  /* 0x0000000502057221 */ /* 0x001fcc0000000000 */
[----:B------:R-:W-:Y:S02]  /*9290*/  @P5 FSEL R2, R5, R2, !P4 ;  /* 0x0000000205025208 */ /* 0x000fe40006000000 */
[----:B------:R-:W0:Y:S01]  /*92a0*/  SHFL.UP PT, R5, R6, 0x1, RZ ;  /* 0x0420000006057989 */ /* 0x000e2200000e00ff */
[----:B-1----:R-:W-:-:S04]  /*92b0*/  SEL R4, R4, RZ, P5 ;  /* 0x000000ff04047207 */ /* 0x002fc80002800000 */
[----:B------:R-:W-:Y:S01]  /*92c0*/  IADD3 R29, P4, PT, R4, R27, RZ ;  /* 0x0000001b041d7210 */ /* 0x000fe20007f9e0ff */
[----:B------:R-:W1:Y:S04]  /*92d0*/  SHFL.UP PT, R25, R2, 0x2, RZ ;  /* 0x0440000002197989 */ /* 0x000e6800000e00ff */
[----:B------:R-:W2:Y:S01]  /*92e0*/  SHFL.UP PT, R4, R29, 0x2, RZ ;  /* 0x044000001d047989 */ /* 0x000ea200000e00ff */
[----:B0-----:R-:W-:-:S05]  /*92f0*/  SEL R5, R5, RZ, P5 ;  /* 0x000000ff05057207 */ /* 0x001fca0002800000 */
[----:B------:R-:W-:-:S05]  /*9300*/  IMAD.X R28, R5, 0x1, R6, P4 ;  /* 0x00000001051c7824 */ /* 0x000fca00020e0606 */
[----:B------:R-:W0:Y:S01]  /*9310*/  SHFL.UP PT, R5, R28, 0x2, RZ ;  /* 0x044000001c057989 */ /* 0x000e2200000e00ff */
[----:B------:R-:W-:Y:S02]  /*9320*/  ISETP.GE.AND P5, PT, R34, 0x2, PT ;  /* 0x000000022200780c */ /* 0x000fe40003fa6270 */
[----:B------:R-:W-:Y:S01]  /*9330*/  ISETP.NE.U32.AND P4, PT, R29, RZ, PT ;  /* 0x000000ff1d00720c */ /* 0x000fe20003f85070 */
[----:B-1----:R-:W-:Y:S01]  /*9340*/  FADD R25, R2, R25 ;  /* 0x0000001902197221 */ /* 0x002fe20000000000 */
[----:B--2---:R-:W-:Y:S02]  /*9350*/  SEL R4, R4, RZ, P5 ;  /* 0x000000ff04047207 */ /* 0x004fe40002800000 */
[----:B------:R-:W-:-:S07]  /*9360*/  ISETP.NE.AND.EX P4, PT, R28, RZ, PT, P4 ;  /* 0x000000ff1c00720c */ /* 0x000fce0003f85340 */
[----:B------:R-:W-:Y:S02]  /*9370*/  @P5 FSEL R2, R25, R2, !P4 ;  /* 0x0000000219025208 */ /* 0x000fe40006000000 */
[----:B------:R-:W-:-:S03]  /*9380*/  IADD3 R27, P4, PT, R4, R29, RZ ;  /* 0x0000001d041b7210 */ /* 0x000fc60007f9e0ff */
[----:B------:R-:W1:Y:S01]  /*9390*/  SHFL.UP PT, R25, R2, 0x4, RZ ;  /* 0x0480000002197989 */ /* 0x000e6200000e00ff */
[----:B0-----:R-:W-:-:S03]  /*93a0*/  SEL R5, R5, RZ, P5 ;  /* 0x000000ff05057207 */ /* 0x001fc60002800000 */
[----:B------:R-:W0:Y:S02]  /*93b0*/  SHFL.UP PT, R4, R27, 0x4, RZ ;  /* 0x048000001b047989 */ /* 0x000e2400000e00ff */
[----:B------:R-:W-:-:S05]  /*93c0*/  IMAD.X R6, R5, 0x1, R28, P4 ;  /* 0x0000000105067824 */ /* 0x000fca00020e061c */
[----:B------:R-:W2:Y:S01]  /*93d0*/  SHFL.UP PT, R5, R6, 0x4, RZ ;  /* 0x0480000006057989 */ /* 0x000ea200000e00ff */
[----:B------:R-:W-:Y:S02]  /*93e0*/  ISETP.GE.AND P5, PT, R34, 0x4, PT ;  /* 0x000000042200780c */ /* 0x000fe40003fa6270 */
[----:B------:R-:W-:-:S04]  /*93f0*/  ISETP.NE.U32.AND P4, PT, R27, RZ, PT ;  /* 0x000000ff1b00720c */ /* 0x000fc80003f85070 */
[----:B------:R-:W-:Y:S01]  /*9400*/  ISETP.NE.AND.EX P4, PT, R6, RZ, PT, P4 ;  /* 0x000000ff0600720c */ /* 0x000fe20003f85340 */
[----:B-1----:R-:W-:Y:S01]  /*9410*/  FADD R25, R2, R25 ;  /* 0x0000001902197221 */ /* 0x002fe20000000000 */
[----:B0-----:R-:W-:-:S05]  /*9420*/  SEL R4, R4, RZ, P5 ;  /* 0x000000ff04047207 */ /* 0x001fca0002800000 */
[----:B------:R-:W-:Y:S02]  /*9430*/  @P5 FSEL R2, R25, R2, !P4 ;  /* 0x0000000219025208 */ /* 0x000fe40006000000 */
[----:B------:R-:W-:Y:S02]  /*9440*/  IADD3 R29, P4, PT, R4, R27, RZ ;  /* 0x0000001b041d7210 */ /* 0x000fe40007f9e0ff */
[----:B--2---:R-:W-:Y:S01]  /*9450*/  SEL R5, R5, RZ, P5 ;  /* 0x000000ff05057207 */ /* 0x004fe20002800000 */
[----:B------:R-:W0:Y:S04]  /*9460*/  SHFL.UP PT, R25, R2, 0x8, RZ ;  /* 0x0500000002197989 */ /* 0x000e2800000e00ff */
[----:B------:R-:W-:Y:S01]  /*9470*/  IMAD.X R28, R5, 0x1, R6, P4 ;  /* 0x00000001051c7824 */ /* 0x000fe200020e0606 */
[----:B------:R-:W1:Y:S04]  /*9480*/  SHFL.UP PT, R4, R29, 0x8, RZ ;  /* 0x050000001d047989 */ /* 0x000e6800000e00ff */
[----:B------:R-:W2:Y:S01]  /*9490*/  SHFL.UP PT, R5, R28, 0x8, RZ ;  /* 0x050000001c057989 */ /* 0x000ea200000e00ff */
[----:B------:R-:W-:-:S02]  /*94a0*/  ISETP.GE.AND P5, PT, R34, 0x8, PT ;  /* 0x000000082200780c */ /* 0x000fc40003fa6270 */
[----:B------:R-:W-:-:S04]  /*94b0*/  ISETP.NE.U32.AND P4, PT, R29, RZ, PT ;  /* 0x000000ff1d00720c */ /* 0x000fc80003f85070 */
[----:B------:R-:W-:Y:S01]  /*94c0*/  ISETP.NE.AND.EX P4, PT, R28, RZ, PT, P4 ;  /* 0x000000ff1c00720c */ /* 0x000fe20003f85340 */
[----:B0-----:R-:W-:Y:S01]  /*94d0*/  FADD R25, R2, R25 ;  /* 0x0000001902197221 */ /* 0x001fe20000000000 */
[----:B-1----:R-:W-:-:S05]  /*94e0*/  SEL R4, R4, RZ, P5 ;  /* 0x000000ff04047207 */ /* 0x002fca0002800000 */
[----:B------:R-:W-:Y:S02]  /*94f0*/  @P5 FSEL R2, R25, R2, !P4 ;  /* 0x0000000219025208 */ /* 0x000fe40006000000 */
[----:B--2---:R-:W-:Y:S02]  /*9500*/  SEL R5, R5, RZ, P5 ;  /* 0x000000ff05057207 */ /* 0x004fe40002800000 */
[----:B------:R-:W-:-:S05]  /*9510*/  IADD3 R27, P4, PT, R4, R29, RZ ;  /* 0x0000001d041b7210 */ /* 0x000fca0007f9e0ff */
[----:B------:R-:W-:Y:S01]  /*9520*/  IMAD.X R6, R5, 0x1, R28, P4 ;  /* 0x0000000105067824 */ /* 0x000fe200020e061c */
[----:B------:R-:W0:Y:S04]  /*9530*/  SHFL.UP PT, R4, R27, 0x10, RZ ;  /* 0x060000001b047989 */ /* 0x000e2800000e00ff */
[----:B------:R-:W1:Y:S04]  /*9540*/  SHFL.UP PT, R5, R6, 0x10, RZ ;  /* 0x0600000006057989 */ /* 0x000e6800000e00ff */
[----:B------:R-:W2:Y:S01]  /*9550*/  SHFL.UP PT, R25, R2, 0x10, RZ ;  /* 0x0600000002197989 */ /* 0x000ea200000e00ff */
[----:B------:R-:W-:-:S04]  /*9560*/  ISETP.GE.AND P4, PT, R34, 0x10, PT ;  /* 0x000000102200780c */ /* 0x000fc80003f86270 */
[----:B0-----:R-:W-:Y:S02]  /*9570*/  SEL R4, R4, RZ, P4 ;  /* 0x000000ff04047207 */ /* 0x001fe40002000000 */
[----:B-1----:R-:W-:Y:S02]  /*9580*/  SEL R5, R5, RZ, P4 ;  /* 0x000000ff05057207 */ /* 0x002fe40002000000 */
[----:B------:R-:W-:-:S05]  /*9590*/  IADD3 R4, P5, PT, R4, R27, RZ ;  /* 0x0000001b04047210 */ /* 0x000fca0007fbe0ff */
[----:B------:R-:W-:Y:S01]  /*95a0*/  IMAD.X R5, R5, 0x1, R6, P5 ;  /* 0x0000000105057824 */ /* 0x000fe200028e0606 */
[----:B------:R-:W-:Y:S01]  /*95b0*/  ISETP.NE.U32.AND P5, PT, R27, RZ, PT ;  /* 0x000000ff1b00720c */ /* 0x000fe20003fa5070 */
[----:B--2---:R-:W-:-:S03]  /*95c0*/  FADD R25, R2, R25 ;  /* 0x0000001902197221 */ /* 0x004fc60000000000 */
[----:B------:R-:W-:-:S04]  /*95d0*/  ISETP.NE.AND.EX P5, PT, R6, RZ, PT, P5 ;  /* 0x000000ff0600720c */ /* 0x000fc80003fa5350 */
[----:B------:R-:W-:Y:S02]  /*95e0*/  FSEL R27, R25, R2, !P5 ;  /* 0x00000002191b7208 */ /* 0x000fe40006800000 */
[----:B------:R-:W-:-:S13]  /*95f0*/  ISETP.NE.AND P5, PT, R34, 0x1f, PT ;  /* 0x0000001f2200780c */ /* 0x000fda0003fa5270 */
[----:B------:R-:W-:-:S05]  /*9600*/  @!P5 LEA R32, R7, UR4, 0x4 ;  /* 0x000000040720dc11 */ /* 0x000fca000f8e20ff */
[----:B------:R-:W-:Y:S04]  /*9610*/  @!P5 STS.64 [R32], R4 ;  /* 0x000000042000d388 */ /* 0x000fe80000000a00 */
[----:B------:R-:W-:Y:S01]  /*9620*/  @!P5 STS [R32+0x8], R27 ;  /* 0x0000081b2000d388 */ /* 0x000fe20000000800 */
[----:B------:R-:W-:Y:S06]  /*9630*/  BAR.SYNC.DEFER_BLOCKING 0x0 ;  /* 0x0000000000007b1d */ /* 0x000fec0000010000 */
[----:B------:R-:W-:Y:S04]  /*9640*/  LDS.64 R28, [UR4+0x10] ;  /* 0x00001004ff1c7984 */ /* 0x000fe80008000a00 */
[----:B------:R-:W0:Y:S04]  /*9650*/  LDS.64 R36, [UR4] ;  /* 0x00000004ff247984 */ /* 0x000e280008000a00 */
[----:B------:R-:W1:Y:S04]  /*9660*/  LDS.64 R30, [UR4+0x20] ;  /* 0x00002004ff1e7984 */ /* 0x000e680008000a00 */
[----:B------:R-:W-:Y:S04]  /*9670*/  LDS R6, [UR4+0x8] ;  /* 0x00000804ff067984 */ /* 0x000fe80008000800 */
[----:B------:R-:W2:Y:S01]  /*9680*/  LDS R25, [UR4+0x18] ;  /* 0x00001804ff197984 */ /* 0x000ea20008000800 */
[----:B------:R-:W-:-:S03]  /*9690*/  FSEL R2, R2, R27, !P4 ;  /* 0x0000001b02027208 */ /* 0x000fc60006000000 */
[----:B------:R-:W3:Y:S04]  /*96a0*/  LDS R27, [UR4+0x28] ;  /* 0x00002804ff1b7984 */ /* 0x000ee80008000800 */
[----:B------:R-:W-:Y:S01]  /*96b0*/  LDS R32, [UR4+0x38] ;  /* 0x00003804ff207984 */ /* 0x000fe20008000800 */
[----:B0-----:R-:W-:-:S05]  /*96c0*/  IADD3 R41, P4, PT, R36, R28, RZ ;  /* 0x0000001c24297210 */ /* 0x001fca0007f9e0ff */
[----:B------:R-:W-:Y:S01]  /*96d0*/  IMAD.X R43, R37, 0x1, R29, P4 ;  /* 0x00000001252b7824 */ /* 0x000fe200020e061d */
[----:B-1----:R-:W-:-:S05]  /*96e0*/  IADD3 R35, P4, PT, R30, R41, RZ ;  /* 0x000000291e237210 */ /* 0x002fca0007f9e0ff */
[----:B------:R-:W-:Y:S01]  /*96f0*/  IMAD.X R39, R31, 0x1, R43, P4 ;  /* 0x000000011f277824 */ /* 0x000fe200020e062b */
[----:B------:R-:W-:-:S04]  /*9700*/  ISETP.NE.U32.AND P4, PT, R28, RZ, PT ;  /* 0x000000ff1c00720c */ /* 0x000fc80003f85070 */
[----:B------:R-:W-:Y:S02]  /*9710*/  ISETP.NE.AND.EX P4, PT, R29, RZ, PT, P4 ;  /* 0x000000ff1d00720c */ /* 0x000fe40003f85340 */
[----:B------:R-:W0:Y:S11]  /*9720*/  LDS.64 R28, [UR4+0x30] ;  /* 0x00003004ff1c7984 */ /* 0x000e360008000a00 */
[----:B--2---:R-:W-:Y:S01]  /*9730*/  @!P4 FADD R25, R6, R25 ;  /* 0x000000190619c221 */ /* 0x004fe20000000000 */
[----:B------:R-:W-:-:S04]  /*9740*/  ISETP.NE.AND P4, PT, R7, 0x2, PT ;  /* 0x000000020700780c */ /* 0x000fc80003f85270 */
[----:B------:R-:W-:Y:S02]  /*9750*/  SEL R36, R41, R36, !P4 ;  /* 0x0000002429247207 */ /* 0x000fe40006000000 */
[----:B------:R-:W-:Y:S02]  /*9760*/  SEL R38, R43, R37, !P4 ;  /* 0x000000252b267207 */ /* 0x000fe40006000000 */
[----:B------:R-:W-:Y:S02]  /*9770*/  FSEL R6, R25, R6, !P4 ;  /* 0x0000000619067208 */ /* 0x000fe40006000000 */
[----:B------:R-:W-:-:S04]  /*9780*/  ISETP.NE.U32.AND P4, PT, R30, RZ, PT ;  /* 0x000000ff1e00720c */ /* 0x000fc80003f85070 */
[----:B------:R-:W-:Y:S02]  /*9790*/  ISETP.NE.AND.EX P4, PT, R31, RZ, PT, P4 ;  /* 0x000000ff1f00720c */ /* 0x000fe40003f85340 */
[----:B------:R-:W1:Y:S11]  /*97a0*/  LDS.64 R30, [UR4+0x40] ;  /* 0x00004004ff1e7984 */ /* 0x000e760008000a00 */
[----:B---3--:R-:W-:Y:S01]  /*97b0*/  @!P4 FADD R27, R25, R27 ;  /* 0x0000001b191bc221 */ /* 0x008fe20000000000 */
[----:B------:R-:W-:Y:S01]  /*97c0*/  ISETP.NE.AND P4, PT, R7, 0x3, PT ;  /* 0x000000030700780c */ /* 0x000fe20003f85270 */
[----:B------:R-:W2:Y:S03]  /*97d0*/  LDS R25, [UR4+0x48] ;  /* 0x00004804ff197984 */ /* 0x000ea60008000800 */
[----:B------:R-:W-:-:S02]  /*97e0*/  SEL R36, R35, R36, !P4 ;  /* 0x0000002423247207 */ /* 0x000fc40006000000 */
[----:B------:R-:W-:Y:S02]  /*97f0*/  SEL R38, R39, R38, !P4 ;  /* 0x0000002627267207 */ /* 0x000fe40006000000 */
[----:B------:R-:W-:Y:S02]  /*9800*/  FSEL R6, R27, R6, !P4 ;  /* 0x000000061b067208 */ /* 0x000fe40006000000 */
[----:B0-----:R-:W-:-:S05]  /*9810*/  IADD3 R37, P4, PT, R28, R35, RZ ;  /* 0x000000231c257210 */ /* 0x001fca0007f9e0ff */
[----:B------:R-:W-:Y:S01]  /*9820*/  IMAD.X R35, R29, 0x1, R39, P4 ;  /* 0x000000011d237824 */ /* 0x000fe200020e0627 */
[----:B------:R-:W-:-:S04]  /*9830*/  ISETP.NE.U32.AND P4, PT, R28, RZ, PT ;  /* 0x000000ff1c00720c */ /* 0x000fc80003f85070 */
[----:B------:R-:W-:Y:S02]  /*9840*/  ISETP.NE.AND.EX P4, PT, R29, RZ, PT, P4 ;  /* 0x000000ff1d00720c */ /* 0x000fe40003f85340 */
[----:B------:R-:W0:Y:S11]  /*9850*/  LDS.64 R28, [UR4+0x50] ;  /* 0x00005004ff1c7984 */ /* 0x000e360008000a00 */
[----:B------:R-:W-:Y:S01]  /*9860*/  @!P4 FADD R32, R27, R32 ;  /* 0x000000201b20c221 */ /* 0x000fe20000000000 */
[----:B------:R-:W-:Y:S01]  /*9870*/  ISETP.NE.AND P4, PT, R7, 0x4, PT ;  /* 0x000000040700780c */ /* 0x000fe20003f85270 */
[----:B------:R-:W3:Y:S03]  /*9880*/  LDS R27, [UR4+0x58] ;  /* 0x00005804ff1b7984 */ /* 0x000ee60008000800 */
[----:B------:R-:W-:-:S02]  /*9890*/  SEL R36, R37, R36, !P4 ;  /* 0x0000002425247207 */ /* 0x000fc40006000000 */
[----:B------:R-:W-:Y:S02]  /*98a0*/  SEL R38, R35, R38, !P4 ;  /* 0x0000002623267207 */ /* 0x000fe40006000000 */
[----:B------:R-:W-:Y:S02]  /*98b0*/  FSEL R6, R32, R6, !P4 ;  /* 0x0000000620067208 */ /* 0x000fe40006000000 */
[----:B-1----:R-:W-:-:S05]  /*98c0*/  IADD3 R37, P4, PT, R30, R37, RZ ;  /* 0x000000251e257210 */ /* 0x002fca0007f9e0ff */
[----:B------:R-:W-:Y:S01]  /*98d0*/  IMAD.X R35, R31, 0x1, R35, P4 ;  /* 0x000000011f237824 */ /* 0x000fe200020e0623 */
[----:B------:R-:W-:-:S04]  /*98e0*/  ISETP.NE.U32.AND P4, PT, R30, RZ, PT ;  /* 0x000000ff1e00720c */ /* 0x000fc80003f85070 */
[----:B------:R-:W-:Y:S02]  /*98f0*/  ISETP.NE.AND.EX P4, PT, R31, RZ, PT, P4 ;  /* 0x000000ff1f00720c */ /* 0x000fe40003f85340 */
[----:B------:R-:W1:Y:S11]  /*9900*/  LDS.64 R30, [UR4+0x60] ;  /* 0x00006004ff1e7984 */ /* 0x000e760008000a00 */
[----:B--2---:R-:W-:Y:S01]  /*9910*/  @!P4 FADD R25, R32, R25 ;  /* 0x000000192019c221 */ /* 0x004fe20000000000 */
[----:B------:R-:W-:-:S04]  /*9920*/  ISETP.NE.AND P4, PT, R7, 0x5, PT ;  /* 0x000000050700780c */ /* 0x000fc80003f85270 */
[----:B------:R-:W-:Y:S02]  /*9930*/  SEL R32, R37, R36, !P4 ;  /* 0x0000002425207207 */ /* 0x000fe40006000000 */
[----:B------:R-:W-:Y:S02]  /*9940*/  SEL R36, R35, R38, !P4 ;  /* 0x0000002623247207 */ /* 0x000fe40006000000 */
[----:B------:R-:W-:Y:S01]  /*9950*/  FSEL R6, R25, R6, !P4 ;  /* 0x0000000619067208 */ /* 0x000fe20006000000 */
[----:B------:R-:W2:Y:S01]  /*9960*/  LDS R38, [UR4+0x68] ;  /* 0x00006804ff267984 */ /* 0x000ea20008000800 */
[----:B0-----:R-:W-:-:S05]  /*9970*/  IADD3 R37, P4, PT, R28, R37, RZ ;  /* 0x000000251c257210 */ /* 0x001fca0007f9e0ff */
[----:B------:R-:W-:Y:S01]  /*9980*/  IMAD.X R35, R29, 0x1, R35, P4 ;  /* 0x000000011d237824 */ /* 0x000fe200020e0623 */
[----:B------:R-:W-:-:S04]  /*9990*/  ISETP.NE.U32.AND P4, PT, R28, RZ, PT ;  /* 0x000000ff1c00720c */ /* 0x000fc80003f85070 */
[----:B------:R-:W-:Y:S02]  /*99a0*/  ISETP.NE.AND.EX P4, PT, R29, RZ, PT, P4 ;  /* 0x000000ff1d00720c */ /* 0x000fe40003f85340 */
[----:B------:R-:W0:Y:S11]  /*99b0*/  LDS.64 R28, [UR4+0x70] ;  /* 0x00007004ff1c7984 */ /* 0x000e360008000a00 */
[----:B---3--:R-:W-:Y:S01]  /*99c0*/  @!P4 FADD R27, R25, R27 ;  /* 0x0000001b191bc221 */ /* 0x008fe20000000000 */
[----:B------:R-:W-:-:S04]  /*99d0*/  ISETP.NE.AND P4, PT, R7, 0x6, PT ;  /* 0x000000060700780c */ /* 0x000fc80003f85270 */
[----:B------:R-:W-:Y:S02]  /*99e0*/  SEL R32, R37, R32, !P4 ;  /* 0x0000002025207207 */ /* 0x000fe40006000000 */
[----:B------:R-:W-:Y:S02]  /*99f0*/  SEL R36, R35, R36, !P4 ;  /* 0x0000002423247207 */ /* 0x000fe40006000000 */
[----:B------:R-:W-:Y:S02]  /*9a00*/  FSEL R6, R27, R6, !P4 ;  /* 0x000000061b067208 */ /* 0x000fe40006000000 */
[----:B-1----:R-:W-:-:S05]  /*9a10*/  IADD3 R37, P4, PT, R30, R37, RZ ;  /* 0x000000251e257210 */ /* 0x002fca0007f9e0ff */
[C---:B------:R-:W-:Y:S01]  /*9a20*/  IMAD.X R25, R31.reuse, 0x1, R35, P4 ;  /* 0x000000011f197824 */ /* 0x040fe200020e0623 */
[----:B------:R-:W-:Y:S01]  /*9a30*/  ISETP.NE.U32.AND P4, PT, R30, RZ, PT ;  /* 0x000000ff1e00720c */ /* 0x000fe20003f85070 */
[----:B------:R-:W1:Y:S03]  /*9a40*/  LDS R35, [UR4+0x78] ;  /* 0x00007804ff237984 */ /* 0x000e660008000800 */
[----:B------:R-:W-:-:S13]  /*9a50*/  ISETP.NE.AND.EX P4, PT, R31, RZ, PT, P4 ;  /* 0x000000ff1f00720c */ /* 0x000fda0003f85340 */
[----:B--2---:R-:W-:Y:S01]  /*9a60*/  @!P4 FADD R38, R27, R38 ;  /* 0x000000261b26c221 */ /* 0x004fe20000000000 */
[----:B------:R-:W-:-:S04]  /*9a70*/  ISETP.NE.AND P4, PT, R7, 0x7, PT ;  /* 0x000000070700780c */ /* 0x000fc80003f85270 */
[----:B------:R-:W-:Y:S02]  /*9a80*/  SEL R7, R37, R32, !P4 ;  /* 0x0000002025077207 */ /* 0x000fe40006000000 */
[----:B------:R-:W-:Y:S02]  /*9a90*/  SEL R30, R25, R36, !P4 ;  /* 0x00000024191e7207 */ /* 0x000fe40006000000 */
[----:B------:R-:W-:Y:S02]  /*9aa0*/  FSEL R6, R38, R6, !P4 ;  /* 0x0000000626067208 */ /* 0x000fe40006000000 */
[----:B0-----:R-:W-:-:S05]  /*9ab0*/  IADD3 R37, P4, PT, R28, R37, RZ ;  /* 0x000000251c257210 */ /* 0x001fca0007f9e0ff */
[----:B------:R-:W-:Y:S01]  /*9ac0*/  IMAD.X R36, R29, 0x1, R25, P4 ;  /* 0x000000011d247824 */ /* 0x000fe200020e0619 */
[----:B------:R-:W-:-:S04]  /*9ad0*/  ISETP.NE.U32.AND P4, PT, R28, RZ, PT ;  /* 0x000000ff1c00720c */ /* 0x000fc80003f85070 */
[----:B------:R-:W-:-:S13]  /*9ae0*/  ISETP.NE.AND.EX P4, PT, R29, RZ, PT, P4 ;  /* 0x000000ff1d00720c */ /* 0x000fda0003f85340 */
[----:B-1----:R-:W-:Y:S01]  /*9af0*/  @!P4 FADD R35, R38, R35 ;  /* 0x000000232623c221 */ /* 0x002fe20000000000 */
[----:B------:R-:W-:Y:S01]  /*9b00*/  ISETP.GE.U32.AND P4, PT, R42, 0x20, PT ;  /* 0x000000202a00780c */ /* 0x000fe20003f86070 */
[----:B------:R0:W1:Y:S04]  /*9b10*/  SHFL.UP PT, R32, R4, 0x1, RZ ;  /* 0x0420000004207989 */ /* 0x00006800000e00ff */
[----:B------:R0:W2:Y:S04]  /*9b20*/  SHFL.UP PT, R27, R5, 0x1, RZ ;  /* 0x04200000051b7989 */ /* 0x0000a800000e00ff */
[----:B------:R0:W3:Y:S04]  /*9b30*/  SHFL.UP PT, R25, R2, 0x1, RZ ;  /* 0x0420000002197989 */ /* 0x0000e800000e00ff */
[----:B------:R-:W-:Y:S05]  /*9b40*/  @!P4 BRA `(.L_x_508) ;  /* 0x000000000028c947 */ /* 0x000fea0003800000 */
[----:B-1----:R-:W-:Y:S02]  /*9b50*/  ISETP.NE.U32.AND P4, PT, R32, RZ, PT ;  /* 0x000000ff2000720c */ /* 0x002fe40003f85070 */
[----:B------:R-:W-:Y:S02]  /*9b60*/  ISETP.NE.AND P5, PT, R34, RZ, PT ;  /* 0x000000ff2200720c */ /* 0x000fe40003fa5270 */
[C---:B--2---:R-:W-:Y:S02]  /*9b70*/  ISETP.NE.AND.EX P4, PT, R27.reuse, RZ, PT, P4 ;  /* 0x000000ff1b00720c */ /* 0x044fe40003f85340 */
[----:B------:R-:W-:Y:S02]  /*9b80*/  SEL R32, R32, RZ, P5 ;  /* 0x000000ff20207207 */ /* 0x000fe40002800000 */
[----:B------:R-:W-:-:S09]  /*9b90*/  SEL R27, R27, RZ, P5 ;  /* 0x000000ff1b1b7207 */ /* 0x000fd20002800000 */
[----:B---3--:R-:W-:Y:S01]  /*9ba0*/  @!P4 FADD R25, R25, R6 ;  /* 0x000000061919c221 */ /* 0x008fe20000000000 */
[----:B------:R-:W-:-:S04]  /*9bb0*/  IADD3 R32, P4, PT, R32, R7, RZ ;  /* 0x0000000720207210 */ /* 0x000fc80007f9e0ff */
[----:B------:R-:W-:Y:S01]  /*9bc0*/  FSEL R25, R6, R25, !P5 ;  /* 0x0000001906197208 */ /* 0x000fe20006800000 */
[----:B------:R-:W-:Y:S01]  /*9bd0*/  IMAD.X R27, R27, 0x1, R30, P4 ;  /* 0x000000011b1b7824 */ /* 0x000fe200020e061e */
[----:B------:R-:W-:Y:S07]  /*9be0*/  BRA `(.L_x_509) ;  /* 0x0000001000707947 */ /* 0x000fee0003800000 */
.L_x_508:
[----:B0-----:R-:W0:Y:S01]  /*9bf0*/  LDC.64 R4, c[0x0][0x3a8] ;  /* 0x0000ea00ff047b82 */ /* 0x001e220000000a00 */
[----:B------:R-:W-:Y:S01]  /*9c00*/  ISETP.NE.AND P4, PT, R42, RZ, PT ;  /* 0x000000ff2a00720c */ /* 0x000fe20003f85270 */
[----:B------:R-:W4:-:S12]  /*9c10*/  LDCU UR5, c[0x0][0x370] ;  /* 0x00006e00ff0577ac */ /* 0x000f180008000800 */
[----:B------:R-:W-:Y:S01]  /*9c20*/  @!P4 IMAD.MOV.U32 R6, RZ, RZ, R37 ;  /* 0x000000ffff06c224 */ /* 0x000fe200078e0025 */
[----:B------:R0:W-:Y:S01]  /*9c30*/  @!P4 STS [UR4+0xd0], R35 ;  /* 0x0000d023ff00c988 */ /* 0x0001e20008000804 */
[----:B------:R-:W-:Y:S01]  /*9c40*/  @!P4 IMAD.MOV.U32 R7, RZ, RZ, R36 ;  /* 0x000000ffff07c224 */ /* 0x000fe200078e0024 */
[----:B----4-:R-:W-:-:S04]  /*9c50*/  UISETP.GT.U32.AND UP0, UPT, UR5, 0x1f3, UPT ;  /* 0x000001f30500788c */ /* 0x010fc8000bf04070 */
[----:B------:R4:W-:Y:S01]  /*9c60*/  @!P4 STS.64 [UR4+0xc8], R6 ;  /* 0x0000c806ff00c988 */ /* 0x0009e20008000a04 */
[----:B0-----:R-:W-:-:S04]  /*9c70*/  IMAD.WIDE.U32 R28, R0, 0x10, R4 ;  /* 0x00000010001c7825 */ /* 0x001fc800078e0004 */
[----:B------:R-:W-:Y:S02]  /*9c80*/  @!P4 IMAD.MOV.U32 R4, RZ, RZ, R35 ;  /* 0x000000ffff04c224 */ /* 0x000fe400078e0023 */
[----:B------:R-:W-:-:S05]  /*9c90*/  @!P4 IMAD.MOV.U32 R5, RZ, RZ, 0x64 ;  /* 0x00000064ff05c424 */ /* 0x000fca00078e00ff */
[----:B------:R4:W-:Y:S01]  /*9ca0*/  @!P4 ST.E.128.STRONG.GPU desc[UR8][R28.64+0x200], R4 ;  /* 0x000200041c00c985 */ /* 0x0009e2000c10fd08 */
[----:B------:R-:W-:Y:S05]  /*9cb0*/  BRA.U UP0, `(.L_x_510) ;  /* 0x0000000100087547 */ /* 0x000fea000b800000 */
[----:B------:R0:W-:Y:S06]  /*9cc0*/  MEMBAR.SC.CTA ;  /* 0x0000000000007992 */ /* 0x0001ec0000000000 */
[----:B0-----:R-:W-:Y:S05]  /*9cd0*/  BRA `(.L_x_511) ;  /* 0x0000000000087947 */ /* 0x001fea0003800000 */
.L_x_510:
[----:B------:R-:W-:Y:S05]  /*9ce0*/  NANOSLEEP 0x1c2 ;  /* 0x000001c20000795d */ /* 0x000fea0003800000 */
[----:B------:R-:W-:Y:S01]  /*9cf0*/  NOP ;  /* 0x0000000000007918 */ /* 0x000fe20000000000 */
.L_x_511:
[----:B----4-:R-:W-:-:S03]  /*9d00*/  IMAD.WIDE.U32 R4, R42, 0x10, RZ ;  /* 0x000000102a047825 */ /* 0x010fc600078e00ff */
[----:B------:R-:W-:Y:S02]  /*9d10*/  LOP3.LUT R7, R4, 0xfffffff0, RZ, 0x3c, !PT ;  /* 0xfffffff004077812 */ /* 0x000fe400078e3cff */
[----:B------:R-:W-:Y:S02]  /*9d20*/  LOP3.LUT R5, RZ, R5, RZ, 0x33, !PT ;  /* 0x00000005ff057212 */ /* 0x000fe400078e33ff */
[----:B------:R-:W-:-:S05]  /*9d30*/  IADD3 R28, P4, PT, R28, R7, RZ ;  /* 0x000000071c1c7210 */ /* 0x000fca0007f9e0ff */
[----:B------:R-:W-:-:S08]  /*9d40*/  IMAD.X R29, R29, 0x1, R5, P4 ;  /* 0x000000011d1d7824 */ /* 0x000fd000020e0605 */
.L_x_513:
[----:B------:R-:W4:Y:S01]  /*9d50*/  LD.E.128.STRONG.GPU R4, desc[UR8][R28.64+0x200] ;  /* 0x000200081c047980 */ /* 0x000f22000c10fd00 */
[----:B------:R-:W-:Y:S05]  /*9d60*/  YIELD ;  /* 0x0000000000007946 */ /* 0x000fea0003800000 */
[----:B------:R-:W-:Y:S01]  /*9d70*/  UMOV UR5, 0xffffffff ;  /* 0xffffffff00057882 */ /* 0x000fe20000000000 */
[----:B----4-:R-:W-:Y:S02]  /*9d80*/  ISETP.NE.AND P4, PT, R5, 0x63, PT ;  /* 0x000000630500780c */ /* 0x010fe40003f85270 */
[----:B------:R-:W-:Y:S11]  /*9d90*/  BRA.DIV UR5, `(.L_x_512) ;  /* 0x0000003a05b47947 */ /* 0x000ff6000b800000 */
[----:B------:R-:W-:-:S13]  /*9da0*/  VOTE.ANY P4, !P4 ;  /* 0x0000000000ff7806 */ /* 0x000fda0006080100 */
.L_x_666:
        /* <DEDUP_REMOVED lines=13> */
[----:B0-----:R0:W4:Y:S04]  /*9e80*/  SHFL.DOWN PT, R28, R4, 0x1, R29 ;  /* 0x08200000041c7989 */ /* 0x00112800000e001d */
[----:B------:R0:W0:Y:S04]  /*9e90*/  SHFL.DOWN PT, R31, R38, 0x1, R29 ;  /* 0x08200000261f7989 */ /* 0x00002800000e001d */
[----:B------:R0:W0:Y:S02]  /*9ea0*/  SHFL.DOWN PT, R30, R41, 0x1, R29 ;  /* 0x08200000291e7989 */ /* 0x00002400000e001d */
.L_x_672:
[----:B------:R-:W-:Y:S01]  /*9eb0*/  ISETP.GE.AND P5, PT, R34, R29, PT ;  /* 0x0000001d2200720c */ /* 0x000fe20003fa6270 */
[----:B------:R-:W-:Y:S01]  /*9ec0*/  UMOV UR5, 0xffffffff ;  /* 0xffffffff00057882 */ /* 0x000fe20000000000 */
[----:B------:R-:W-:-:S11]  /*9ed0*/  PLOP3.LUT P4, PT, PT, PT, PT, 0x80, 0x8 ;  /* 0x000000000008781c */ /* 0x000fd60003f8f070 */
[----:B------:R-:W-:-:S04]  /*9ee0*/  @!P5 ISETP.NE.U32.AND P6, PT, R38, RZ, PT ;  /* 0x000000ff2600d20c */ /* 0x000fc80003fc5070 */
[----:B------:R-:W-:-:S04]  /*9ef0*/  @!P5 ISETP.NE.AND.EX P6, PT, R41, RZ, PT, P6 ;  /* 0x000000ff2900d20c */ /* 0x000fc80003fc5360 */
[----:B------:R-:W-:Y:S02]  /*9f00*/  @!P5 PLOP3.LUT P4, PT, P6, PT, PT, 0x80, 0x8 ;  /* 0x000000000008d81c */ /* 0x000fe4000378f070 */
[----:B0-----:R-:W-:-:S05]  /*9f10*/  @!P5 IADD3 R31, P6, PT, R31, R38, RZ ;  /* 0x000000261f1fd210 */ /* 0x001fca0007fde0ff */
[----:B------:R-:W-:Y:S02]  /*9f20*/  @!P5 IMAD.X R30, R30, 0x1, R41, P6 ;  /* 0x000000011e1ed824 */ /* 0x000fe400030e0629 */
[----:B------:R-:W-:-:S04]  /*9f30*/  @!P5 IMAD.MOV.U32 R38, RZ, RZ, R31 ;  /* 0x000000ffff26d224 */ /* 0x000fc800078e001f */
[----:B----4-:R-:W-:Y:S01]  /*9f40*/  @!P4 FADD R44, R44, R28 ;  /* 0x0000001c2c2cc221 */ /* 0x010fe20000000000 */
[----:B------:R-:W-:Y:S06]  /*9f50*/  BRA.DIV UR5, `(.L_x_515) ;  /* 0x0000003a05dc7947 */ /* 0x000fec000b800000 */
.L_x_675:
[----:B------:R-:W-:Y:S01]  /*9f60*/  UMOV UR5, 0xffffffff ;  /* 0xffffffff00057882 */ /* 0x000fe20000000000 */
[----:B------:R-:W-:Y:S02]  /*9f70*/  @!P5 IMAD.MOV.U32 R41, RZ, RZ, R30 ;  /* 0x000000ffff29d224 */ /* 0x000fe400078e001e */
[----:B------:R-:W-:Y:S05]  /*9f80*/  BRA.DIV UR5, `(.L_x_516) ;  /* 0x0000003a05f07947 */ /* 0x000fea000b800000 */
[----:B------:R0:W4:Y:S04]  /*9f90*/  SHFL.DOWN PT, R31, R38, 0x2, R29 ;  /* 0x08400000261f7989 */ /* 0x00012800000e001d */
[----:B------:R0:W0:Y:S04]  /*9fa0*/  SHFL.DOWN PT, R4, R41, 0x2, R29 ;  /* 0x0840000029047989 */ /* 0x00002800000e001d */
[----:B------:R0:W0:Y:S02]  /*9fb0*/  SHFL.DOWN PT, R28, R44, 0x2, R29 ;  /* 0x084000002c1c7989 */ /* 0x00002400000e001d */
.L_x_680:
[----:B------:R-:W-:Y:S01]  /*9fc0*/  VIADD R43, R34, 0x2 ;  /* 0x00000002222b7836 */ /* 0x000fe20000000000 */
[----:B------:R-:W-:Y:S01]  /*9fd0*/  PLOP3.LUT P4, PT, PT, PT, PT, 0x80, 0x8 ;  /* 0x000000000008781c */ /* 0x000fe20003f8f070 */
[----:B------:R-:W-:-:S03]  /*9fe0*/  UMOV UR5, 0xffffffff ;  /* 0xffffffff00057882 */ /* 0x000fc60000000000 */
[----:B------:R-:W-:-:S13]  /*9ff0*/  ISETP.GT.AND P5, PT, R43, R29, PT ;  /* 0x0000001d2b00720c */ /* 0x000fda0003fa4270 */
[----:B------:R-:W-:-:S04]  /*a000*/  @!P5 ISETP.NE.U32.AND P6, PT, R38, RZ, PT ;  /* 0x000000ff2600d20c */ /* 0x000fc80003fc5070 */
[----:B------:R-:W-:-:S04]  /*a010*/  @!P5 ISETP.NE.AND.EX P6, PT, R41, RZ, PT, P6 ;  /* 0x000000ff2900d20c */ /* 0x000fc80003fc5360 */
[----:B------:R-:W-:-:S13]  /*a020*/  @!P5 PLOP3.LUT P4, PT, P6, PT, PT, 0x80, 0x8 ;  /* 0x000000000008d81c */ /* 0x000fda000378f070 */
[----:B0-----:R-:W-:Y:S01]  /*a030*/  @!P4 FADD R44, R44, R28 ;  /* 0x0000001c2c2cc221 */ /* 0x001fe20000000000 */
[----:B----4-:R-:W-:-:S05]  /*a040*/  @!P5 IADD3 R31, P4, PT, R31, R38, RZ ;  /* 0x000000261f1fd210 */ /* 0x010fca0007f9e0ff */
[----:B------:R-:W-:Y:S01]  /*a050*/  @!P5 IMAD.X R4, R4, 0x1, R41, P4 ;  /* 0x000000010404d824 */ /* 0x000fe200020e0629 */
[----:B------:R-:W-:Y:S07]  /*a060*/  BRA.DIV UR5, `(.L_x_517) ;  /* 0x0000003e050c7947 */ /* 0x000fee000b800000 */
.L_x_683:
[----:B------:R-:W-:Y:S01]  /*a070*/  UMOV UR5, 0xffffffff ;  /* 0xffffffff00057882 */ /* 0x000fe20000000000 */
[----:B------:R-:W-:Y:S02]  /*a080*/  @!P5 IMAD.MOV.U32 R38, RZ, RZ, R31 ;  /* 0x000000ffff26d224 */ /* 0x000fe400078e001f */
[----:B------:R-:W-:Y:S01]  /*a090*/  @!P5 IMAD.MOV.U32 R41, RZ, RZ, R4 ;  /* 0x000000ffff29d224 */ /* 0x000fe200078e0004 */
[----:B------:R-:W-:Y:S06]  /*a0a0*/  BRA.DIV UR5, `(.L_x_518) ;  /* 0x0000003e051c7947 */ /* 0x000fec000b800000 */
[----:B------:R0:W4:Y:S04]  /*a0b0*/  SHFL.DOWN PT, R31, R38, 0x4, R29 ;  /* 0x08800000261f7989 */ /* 0x00012800000e001d */
[----:B------:R0:W0:Y:S04]  /*a0c0*/  SHFL.DOWN PT, R4, R41, 0x4, R29 ;  /* 0x0880000029047989 */ /* 0x00002800000e001d */
[----:B------:R0:W0:Y:S02]  /*a0d0*/  SHFL.DOWN PT, R28, R44, 0x4, R29 ;  /* 0x088000002c1c7989 */ /* 0x00002400000e001d */
.L_x_688:
        /* <DEDUP_REMOVED lines=11> */
.L_x_691:
[----:B------:R-:W-:Y:S01]  /*a190*/  UMOV UR5, 0xffffffff ;  /* 0xffffffff00057882 */ /* 0x000fe20000000000 */
[----:B------:R-:W-:Y:S02]  /*a1a0*/  @!P5 IMAD.MOV.U32 R38, RZ, RZ, R31 ;  /* 0x000000ffff26d224 */ /* 0x000fe400078e001f */
[----:B------:R-:W-:Y:S01]  /*a1b0*/  @!P5 IMAD.MOV.U32 R41, RZ, RZ, R4 ;  /* 0x000000ffff29d224 */ /* 0x000fe200078e0004 */
[----:B------:R-:W-:Y:S06]  /*a1c0*/  BRA.DIV UR5, `(.L_x_520) ;  /* 0x0000003e05487947 */ /* 0x000fec000b800000 */
[----:B------:R0:W4:Y:S04]  /*a1d0*/  SHFL.DOWN PT, R31, R38, 0x8, R29 ;  /* 0x09000000261f7989 */ /* 0x00012800000e001d */
[----:B------:R0:W0:Y:S04]  /*a1e0*/  SHFL.DOWN PT, R4, R41, 0x8, R29 ;  /* 0x0900000029047989 */ /* 0x00002800000e001d */
[----:B------:R0:W0:Y:S02]  /*a1f0*/  SHFL.DOWN PT, R28, R44, 0x8, R29 ;  /* 0x090000002c1c7989 */ /* 0x00002400000e001d */
.L_x_696:
        /* <DEDUP_REMOVED lines=11> */
.L_x_699:
[----:B------:R-:W-:Y:S01]  /*a2b0*/  UMOV UR5, 0xffffffff ;  /* 0xffffffff00057882 */ /* 0x000fe20000000000 */
[----:B------:R-:W-:Y:S02]  /*a2c0*/  @!P5 IMAD.MOV.U32 R38, RZ, RZ, R31 ;  /* 0x000000ffff26d224 */ /* 0x000fe400078e001f */
[----:B------:R-:W-:Y:S01]  /*a2d0*/  @!P5 IMAD.MOV.U32 R41, RZ, RZ, R4 ;  /* 0x000000ffff29d224 */ /* 0x000fe200078e0004 */
[----:B------:R-:W-:Y:S06]  /*a2e0*/  BRA.DIV UR5, `(.L_x_522) ;  /* 0x0000003e05747947 */ /* 0x000fec000b800000 */
[----:B------:R0:W4:Y:S04]  /*a2f0*/  SHFL.DOWN PT, R47, R38, 0x10, R29 ;  /* 0x0a000000262f7989 */ /* 0x00012800000e001d */
[----:B------:R0:W0:Y:S04]  /*a300*/  SHFL.DOWN PT, R4, R41, 0x10, R29 ;  /* 0x0a00000029047989 */ /* 0x00002800000e001d */
[----:B------:R0:W0:Y:S02]  /*a310*/  SHFL.DOWN PT, R28, R44, 0x10, R29 ;  /* 0x0a0000002c1c7989 */ /* 0x00002400000e001d */
.L_x_704:
[----:B------:R-:W-:Y:S01]  /*a320*/  VIADD R2, R34, 0x10 ;  /* 0x0000001022027836 */ /* 0x000fe20000000000 */
[----:B------:R-:W-:Y:S01]  /*a330*/  PLOP3.LUT P4, PT, PT, PT, PT, 0x80, 0x8 ;  /* 0x000000000008781c */ /* 0x000fe20003f8f070 */
[----:B------:R-:W5:Y:S01]  /*a340*/  LDC.64 R30, c[0x0][0x3a8] ;  /* 0x0000ea00ff1e7b82 */ /* 0x000f620000000a00 */
[----:B------:R-:W-:Y:S02]  /*a350*/  UMOV UR5, 0xffffffff ;  /* 0xffffffff00057882 */ /* 0x000fe40000000000 */
[----:B------:R-:W-:-:S13]  /*a360*/  ISETP.GT.AND P6, PT, R2, R29, PT ;  /* 0x0000001d0200720c */ /* 0x000fda0003fc4270 */
[----:B------:R-:W-:-:S04]  /*a370*/  @!P6 ISETP.NE.U32.AND P5, PT, R38, RZ, PT ;  /* 0x000000ff2600e20c */ /* 0x000fc80003fa5070 */
[----:B------:R-:W-:-:S04]  /*a380*/  @!P6 ISETP.NE.AND.EX P5, PT, R41, RZ, PT, P5 ;  /* 0x000000ff2900e20c */ /* 0x000fc80003fa5350 */
[----:B------:R-:W-:Y:S02]  /*a390*/  @!P6 PLOP3.LUT P4, PT, P5, PT, PT, 0x80, 0x8 ;  /* 0x000000000008e81c */ /* 0x000fe40002f8f070 */
[----:B------:R-:W-:Y:S02]  /*a3a0*/  ISETP.NE.AND P5, PT, R5, 0x65, PT ;  /* 0x000000650500780c */ /* 0x000fe40003fa5270 */
[----:B------:R-:W-:-:S09]  /*a3b0*/  LOP3.LUT R5, RZ, R42, RZ, 0x33, !PT ;  /* 0x0000002aff057212 */ /* 0x000fd200078e33ff */
[----:B0-----:R-:W-:Y:S01]  /*a3c0*/  @!P4 FADD R44, R44, R28 ;  /* 0x0000001c2c2cc221 */ /* 0x001fe20000000000 */
[----:B----4-:R-:W-:-:S05]  /*a3d0*/  @!P6 IADD3 R47, P4, PT, R47, R38, RZ ;  /* 0x000000262f2fe210 */ /* 0x010fca0007f9e0ff */
[----:B------:R-:W-:Y:S02]  /*a3e0*/  @!P6 IMAD.X R4, R4, 0x1, R41, P4 ;  /* 0x000000010404e824 */ /* 0x000fe400020e0629 */
[----:B------:R-:W-:Y:S02]  /*a3f0*/  @!P6 IMAD.MOV.U32 R38, RZ, RZ, R47 ;  /* 0x000000ffff26e224 */ /* 0x000fe400078e002f */
[----:B------:R-:W-:Y:S01]  /*a400*/  @!P6 IMAD.MOV.U32 R41, RZ, RZ, R4 ;  /* 0x000000ffff29e224 */ /* 0x000fe200078e0004 */
[----:B-----5:R-:W-:Y:S01]  /*a410*/  IADD3 R30, P6, PT, R30, 0x200, RZ ;  /* 0x000002001e1e7810 */ /* 0x020fe20007fde0ff */
[----:B------:R-:W-:-:S12]  /*a420*/  BRA.DIV UR5, `(.L_x_523) ;  /* 0x0000003e05787947 */ /* 0x000fd8000b800000 */
.L_x_707:
[----:B------:R-:W-:Y:S01]  /*a430*/  UMOV UR5, 0xffffffff ;  /* 0xffffffff00057882 */ /* 0x000fe20000000000 */
[----:B------:R-:W-:Y:S02]  /*a440*/  IMAD.X R31, RZ, RZ, R31, P6 ;  /* 0x000000ffff1f7224 */ /* 0x000fe400030e061f */
[----:B------:R-:W-:Y:S01]  /*a450*/  IMAD.IADD R47, R5, 0x1, R0 ;  /* 0x00000001052f7824 */ /* 0x000fe200078e0200 */
[----:B------:R-:W-:Y:S06]  /*a460*/  BRA.DIV UR5, `(.L_x_524) ;  /* 0x0000003e05887947 */ /* 0x000fec000b800000 */
[----:B------:R-:W-:-:S13]  /*a470*/  VOTE.ALL P5, P5 ;  /* 0x0000000000ff7806 */ /* 0x000fda00028a0000 */
.L_x_710:
[----:B------:R-:W-:Y:S05]  /*a480*/  @!P5 BRA `(.L_x_525) ;  /* 0x0000000400c4d947 */ /* 0x000fea0003800000 */
.L_x_539:
[----:B------:R-:W-:-:S07]  /*a490*/  IMAD.WIDE R28, R47, 0x10, R30 ;  /* 0x000000102f1c7825 */ /* 0x000fce00078e021e */
.L_x_527:
[----:B------:R-:W4:Y:S01]  /*a4a0*/  LD.E.128.STRONG.GPU R4, desc[UR8][R28.64+-0x200] ;  /* 0xfffe00081c047980 */ /* 0x000f22000c10fd00 */
[----:B------:R-:W-:Y:S05]  /*a4b0*/  YIELD ;  /* 0x0000000000007946 */ /* 0x000fea0003800000 */
[----:B------:R-:W-:Y:S01]  /*a4c0*/  UMOV UR5, 0xffffffff ;  /* 0xffffffff00057882 */ /* 0x000fe20000000000 */
[----:B----4-:R-:W-:Y:S02]  /*a4d0*/  ISETP.NE.AND P4, PT, R5, 0x63, PT ;  /* 0x000000630500780c */ /* 0x010fe40003f85270 */
[----:B------:R-:W-:Y:S11]  /*a4e0*/  BRA.DIV UR5, `(.L_x_526) ;  /* 0x0000003e05847947 */ /* 0x000ff6000b800000 */
[----:B------:R-:W-:-:S13]  /*a4f0*/  VOTE.ANY P4, !P4 ;  /* 0x0000000000ff7806 */ /* 0x000fda0006080100 */
.L_x_713:
        /* <DEDUP_REMOVED lines=11> */
[----:B0-----:R0:W4:Y:S04]  /*a5b0*/  SHFL.DOWN PT, R28, R4, 0x1, R29 ;  /* 0x08200000041c7989 */ /* 0x00112800000e001d */
[----:B------:R0:W0:Y:S04]  /*a5c0*/  SHFL.DOWN PT, R48, R49, 0x1, R29 ;  /* 0x0820000031307989 */ /* 0x00002800000e001d */
[----:B------:R0:W0:Y:S02]  /*a5d0*/  SHFL.DOWN PT, R51, R42, 0x1, R29 ;  /* 0x082000002a337989 */ /* 0x00002400000e001d */
.L_x_719:
        /* <DEDUP_REMOVED lines=11> */
.L_x_722:
[----:B------:R-:W-:Y:S01]  /*a690*/  UMOV UR5, 0xffffffff ;  /* 0xffffffff00057882 */ /* 0x000fe20000000000 */
[----:B------:R-:W-:Y:S02]  /*a6a0*/  @!P5 IMAD.MOV.U32 R42, RZ, RZ, R51 ;  /* 0x000000ffff2ad224 */ /* 0x000fe400078e0033 */
[----:B------:R-:W-:Y:S05]  /*a6b0*/  BRA.DIV UR5, `(.L_x_530) ;  /* 0x0000003e05c07947 */ /* 0x000fea000b800000 */
[----:B------:R0:W4:Y:S04]  /*a6c0*/  SHFL.DOWN PT, R48, R49, 0x2, R29 ;  /* 0x0840000031307989 */ /* 0x00012800000e001d */
[----:B------:R0:W0:Y:S04]  /*a6d0*/  SHFL.DOWN PT, R51, R42, 0x2, R29 ;  /* 0x084000002a337989 */ /* 0x00002800000e001d */
[----:B------:R0:W0:Y:S02]  /*a6e0*/  SHFL.DOWN PT, R28, R4, 0x2, R29 ;  /* 0x08400000041c7989 */ /* 0x00002400000e001d */
.L_x_727:
[----:B------:R-:W-:Y:S01]  /*a6f0*/  ISETP.GT.AND P5, PT, R43, R29, PT ;  /* 0x0000001d2b00720c */ /* 0x000fe20003fa4270 */
[----:B------:R-:W-:Y:S01]  /*a700*/  UMOV UR5, 0xffffffff ;  /* 0xffffffff00057882 */ /* 0x000fe20000000000 */
[----:B------:R-:W-:-:S11]  /*a710*/  PLOP3.LUT P4, PT, PT, PT, PT, 0x80, 0x8 ;  /* 0x000000000008781c */ /* 0x000fd60003f8f070 */
[----:B------:R-:W-:-:S04]  /*a720*/  @!P5 ISETP.NE.U32.AND P6, PT, R49, RZ, PT ;  /* 0x000000ff3100d20c */ /* 0x000fc80003fc5070 */
[----:B------:R-:W-:-:S04]  /*a730*/  @!P5 ISETP.NE.AND.EX P6, PT, R42, RZ, PT, P6 ;  /* 0x000000ff2a00d20c */ /* 0x000fc80003fc5360 */
[----:B------:R-:W-:Y:S02]  /*a740*/  @!P5 PLOP3.LUT P4, PT, P6, PT, PT, 0x80, 0x8 ;  /* 0x000000000008d81c */ /* 0x000fe4000378f070 */
[----:B----4-:R-:W-:-:S05]  /*a750*/  @!P5 IADD3 R48, P6, PT, R48, R49, RZ ;  /* 0x000000313030d210 */ /* 0x010fca0007fde0ff */
[----:B0-----:R-:W-:Y:S02]  /*a760*/  @!P5 IMAD.X R51, R51, 0x1, R42, P6 ;  /* 0x000000013333d824 */ /* 0x001fe400030e062a */
[----:B------:R-:W-:-:S04]  /*a770*/  @!P5 IMAD.MOV.U32 R49, RZ, RZ, R48 ;  /* 0x000000ffff31d224 */ /* 0x000fc800078e0030 */
[----:B------:R-:W-:Y:S01]  /*a780*/  @!P4 FADD R4, R4, R28 ;  /* 0x0000001c0404c221 */ /* 0x000fe20000000000 */
[----:B------:R-:W-:Y:S06]  /*a790*/  BRA.DIV UR5, `(.L_x_531) ;  /* 0x0000003e05dc7947 */ /* 0x000fec000b800000 */
.L_x_730:
[----:B------:R-:W-:Y:S01]  /*a7a0*/  UMOV UR5, 0xffffffff ;  /* 0xffffffff00057882 */ /* 0x000fe20000000000 */
[----:B------:R-:W-:Y:S02]  /*a7b0*/  @!P5 IMAD.MOV.U32 R42, RZ, RZ, R51 ;  /* 0x000000ffff2ad224 */ /* 0x000fe400078e0033 */
[----:B------:R-:W-:Y:S05]  /*a7c0*/  BRA.DIV UR5, `(.L_x_532) ;  /* 0x0000003e05f07947 */ /* 0x000fea000b800000 */
[----:B------:R0:W4:Y:S04]  /*a7d0*/  SHFL.DOWN PT, R48, R49, 0x4, R29 ;  /* 0x0880000031307989 */ /* 0x00012800000e001d */
[----:B------:R0:W0:Y:S04]  /*a7e0*/  SHFL.DOWN PT, R51, R42, 0x4, R29 ;  /* 0x088000002a337989 */ /* 0x00002800000e001d */
[----:B------:R0:W0:Y:S02]  /*a7f0*/  SHFL.DOWN PT, R28, R4, 0x4, R29 ;  /* 0x08800000041c7989 */ /* 0x00002400000e001d */
.L_x_735:
        /* <DEDUP_REMOVED lines=11> */
.L_x_738:
[----:B------:R-:W-:Y:S01]  /*a8b0*/  UMOV UR5, 0xffffffff ;  /* 0xffffffff00057882 */ /* 0x000fe20000000000 */
[----:B------:R-:W-:Y:S02]  /*a8c0*/  @!P5 IMAD.MOV.U32 R42, RZ, RZ, R51 ;  /* 0x000000ffff2ad224 */ /* 0x000fe400078e0033 */
[----:B------:R-:W-:Y:S05]  /*a8d0*/  BRA.DIV UR5, `(.L_x_534) ;  /* 0x0000004205207947 */ /* 0x000fea000b800000 */
[----:B------:R0:W4:Y:S04]  /*a8e0*/  SHFL.DOWN PT, R48, R49, 0x8, R29 ;  /* 0x0900000031307989 */ /* 0x00012800000e001d */
[----:B------:R0:W0:Y:S04]  /*a8f0*/  SHFL.DOWN PT, R51, R42, 0x8, R29 ;  /* 0x090000002a337989 */ /* 0x00002800000e001d */
[----:B------:R0:W0:Y:S02]  /*a900*/  SHFL.DOWN PT, R28, R4, 0x8, R29 ;  /* 0x09000000041c7989 */ /* 0x00002400000e001d */
.L_x_743:
        /* <DEDUP_REMOVED lines=11> */
.L_x_746:
[----:B------:R-:W-:Y:S01]  /*a9c0*/  UMOV UR5, 0xffffffff ;  /* 0xffffffff00057882 */ /* 0x000fe20000000000 */
[----:B------:R-:W-:Y:S02]  /*a9d0*/  @!P5 IMAD.MOV.U32 R42, RZ, RZ, R51 ;  /* 0x000000ffff2ad224 */ /* 0x000fe400078e0033 */
[----:B------:R-:W-:Y:S05]  /*a9e0*/  BRA.DIV UR5, `(.L_x_536) ;  /* 0x0000004205507947 */ /* 0x000fea000b800000 */
[----:B------:R0:W4:Y:S01]  /*a9f0*/  SHFL.DOWN PT, R48, R49, 0x10, R29 ;  /* 0x0a00000031307989 */ /* 0x00012200000e001d */
[----:B------:R-:W-:-:S03]  /*aa00*/  VIADD R50, R34, 0x10 ;  /* 0x0000001022327836 */ /* 0x000fc60000000000 */
[----:B------:R0:W0:Y:S04]  /*aa10*/  SHFL.DOWN PT, R51, R42, 0x10, R29 ;  /* 0x0a0000002a337989 */ /* 0x00002800000e001d */
[----:B------:R0:W0:Y:S02]  /*aa20*/  SHFL.DOWN PT, R28, R4, 0x10, R29 ;  /* 0x0a000000041c7989 */ /* 0x00002400000e001d */
.L_x_751:
[----:B------:R-:W-:Y:S01]  /*aa30*/  ISETP.GT.AND P5, PT, R50, R29, PT ;  /* 0x0000001d3200720c */ /* 0x000fe20003fa4270 */
[----:B------:R-:W-:Y:S01]  /*aa40*/  UMOV UR5, 0xffffffff ;  /* 0xffffffff00057882 */ /* 0x000fe20000000000 */
[----:B------:R-:W-:-:S11]  /*aa50*/  PLOP3.LUT P4, PT, PT, PT, PT, 0x80, 0x8 ;  /* 0x000000000008781c */ /* 0x000fd60003f8f070 */
[----:B------:R-:W-:-:S04]  /*aa60*/  @!P5 ISETP.NE.U32.AND P6, PT, R49, RZ, PT ;  /* 0x000000ff3100d20c */ /* 0x000fc80003fc5070 */
[----:B------:R-:W-:-:S04]  /*aa70*/  @!P5 ISETP.NE.AND.EX P6, PT, R42, RZ, PT, P6 ;  /* 0x000000ff2a00d20c */ /* 0x000fc80003fc5360 */
[----:B------:R-:W-:-:S13]  /*aa80*/  @!P5 PLOP3.LUT P4, PT, P6, PT, PT, 0x80, 0x8 ;  /* 0x000000000008d81c */ /* 0x000fda000378f070 */
[----:B0-----:R-:W-:Y:S01]  /*aa90*/  @!P4 FADD R4, R4, R28 ;  /* 0x0000001c0404c221 */ /* 0x001fe20000000000 */
[----:B----4-:R-:W-:-:S05]  /*aaa0*/  @!P5 IADD3 R48, P4, PT, R48, R49, RZ ;  /* 0x000000313030d210 */ /* 0x010fca0007f9e0ff */
[----:B------:R-:W-:Y:S01]  /*aab0*/  @!P5 IMAD.X R51, R51, 0x1, R42, P4 ;  /* 0x000000013333d824 */ /* 0x000fe200020e062a */
[----:B------:R-:W-:Y:S01]  /*aac0*/  ISETP.NE.U32.AND P4, PT, R38, RZ, PT ;  /* 0x000000ff2600720c */ /* 0x000fe20003f85070 */
[----:B------:R-:W-:Y:S02]  /*aad0*/  @!P5 IMAD.MOV.U32 R49, RZ, RZ, R48 ;  /* 0x000000ffff31d224 */ /* 0x000fe400078e0030 */
[----:B------:R-:W-:Y:S01]  /*aae0*/  @!P5 IMAD.MOV.U32 R42, RZ, RZ, R51 ;  /* 0x000000ffff2ad224 */ /* 0x000fe200078e0033 */
[----:B------:R-:W-:Y:S02]  /*aaf0*/  ISETP.NE.AND.EX P4, PT, R41, RZ, PT, P4 ;  /* 0x000000ff2900720c */ /* 0x000fe40003f85340 */
[----:B------:R-:W-:-:S11]  /*ab00*/  ISETP.NE.AND P5, PT, R5, 0x65, PT ;  /* 0x000000650500780c */ /* 0x000fd60003fa5270 */
[----:B------:R-:W-:Y:S01]  /*ab10*/  @!P4 FADD R44, R4, R44 ;  /* 0x0000002c042cc221 */ /* 0x000fe20000000000 */
[----:B------:R-:W-:-:S05]  /*ab20*/  IADD3 R38, P4, PT, R38, R49, RZ ;  /* 0x0000003126267210 */ /* 0x000fca0007f9e0ff */
[----:B------:R-:W-:Y:S01]  /*ab30*/  IMAD.X R41, R41, 0x1, R42, P4 ;  /* 0x0000000129297824 */ /* 0x000fe200020e062a */
[----:B------:R-:W-:Y:S07]  /*ab40*/  BRA.DIV UR5, `(.L_x_537) ;  /* 0x0000004205507947 */ /* 0x000fee000b800000 */
.L_x_754:
[----:B------:R-:W-:Y:S01]  /*ab50*/  UMOV UR5, 0xffffffff ;  /* 0xffffffff00057882 */ /* 0x000fe20000000000 */
[----:B------:R-:W-:Y:S02]  /*ab60*/  VIADD R47, R47, 0xffffffe0 ;  /* 0xffffffe02f2f7836 */ /* 0x000fe40000000000 */
[----:B------:R-:W-:Y:S05]  /*ab70*/  BRA.DIV UR5, `(.L_x_538) ;  /* 0x0000004205647947 */ /* 0x000fea000b800000 */
[----:B------:R-:W-:-:S13]  /*ab80*/  VOTE.ALL P5, P5 ;  /* 0x0000000000ff7806 */ /* 0x000fda00028a0000 */
.L_x_757:
[----:B------:R-:W-:Y:S05]  /*ab90*/  @P5 BRA `(.L_x_539) ;  /* 0xfffffff8003c5947 */ /* 0x000fea000383ffff */
.L_x_525:
[----:B------:R-:W0:Y:S01]  /*aba0*/  S2R R2, SR_TID.X ;  /* 0x0000000000027919 */ /* 0x000e220000002100 */
[----:B------:R-:W-:Y:S01]  /*abb0*/  BSSY.RECONVERGENT B0, `(.L_x_540) ;  /* 0x0000016000007945 */ /* 0x000fe20003800200 */
[----:B------:R-:W-:Y:S01]  /*abc0*/  IMAD.MOV.U32 R39, RZ, RZ, R41 ;  /* 0x000000ffff277224 */ /* 0x000fe200078e0029 */
[----:B0-----:R-:W-:-:S13]  /*abd0*/  ISETP.NE.AND P4, PT, R2, RZ, PT ;  /* 0x000000ff0200720c */ /* 0x001fda0003f85270 */
[----:B------:R-:W-:Y:S05]  /*abe0*/  @P4 BRA `(.L_x_541) ;  /* 0x0000000000484947 */ /* 0x000fea0003800000 */
[----:B------:R-:W0:Y:S01]  /*abf0*/  S2UR UR6, SR_CgaCtaId ;  /* 0x00000000000679c3 */ /* 0x000e220000008800 */
[----:B------:R-:W-:Y:S01]  /*ac00*/  ISETP.NE.U32.AND P4, PT, R37, RZ, PT ;  /* 0x000000ff2500720c */ /* 0x000fe20003f85070 */
[----:B------:R-:W-:Y:S01]  /*ac10*/  FADD R2, R35, R44 ;  /* 0x0000002c23027221 */ /* 0x000fe20000000000 */
[----:B------:R-:W-:Y:S01]  /*ac20*/  IADD3 R6, P5, PT, R38, R37, RZ ;  /* 0x0000002526067210 */ /* 0x000fe20007fbe0ff */
[----:B------:R-:W-:Y:S01]  /*ac30*/  UMOV UR5, 0x400 ;  /* 0x0000040000057882 */ /* 0x000fe20000000000 */
[----:B------:R-:W-:-:S03]  /*ac40*/  ISETP.NE.AND.EX P4, PT, R36, RZ, PT, P4 ;  /* 0x000000ff2400720c */ /* 0x000fc60003f85340 */
[----:B------:R-:W4:Y:S01]  /*ac50*/  LDC.64 R4, c[0x0][0x3a8] ;  /* 0x0000ea00ff047b82 */ /* 0x000f220000000a00 */
[----:B------:R-:W-:Y:S01]  /*ac60*/  FSEL R2, R2, R35, !P4 ;  /* 0x0000002302027208 */ /* 0x000fe20006000000 */
[----:B------:R-:W-:Y:S01]  /*ac70*/  IMAD.X R7, R39, 0x1, R36, P5 ;  /* 0x0000000127077824 */ /* 0x000fe200028e0624 */
[----:B0-----:R-:W-:Y:S01]  /*ac80*/  ULEA UR5, UR6, UR5, 0x18 ;  /* 0x0000000506057291 */ /* 0x001fe2000f8ec0ff */
[----:B----4-:R-:W-:-:S04]  /*ac90*/  IMAD.WIDE.U32 R28, R0, 0x10, R4 ;  /* 0x00000010001c7825 */ /* 0x010fc800078e0004 */
[----:B------:R-:W-:Y:S02]  /*aca0*/  IMAD.MOV.U32 R4, RZ, RZ, R2 ;  /* 0x000000ffff047224 */ /* 0x000fe400078e0002 */
[----:B------:R-:W-:-:S05]  /*acb0*/  IMAD.MOV.U32 R5, RZ, RZ, 0x65 ;  /* 0x00000065ff057424 */ /* 0x000fca00078e00ff */
[----:B------:R0:W-:Y:S04]  /*acc0*/  ST.E.128.STRONG.GPU desc[UR8][R28.64+0x200], R4 ;  /* 0x000200041c007985 */ /* 0x0001e8000c10fd08 */
[----:B------:R0:W-:Y:S04]  /*acd0*/  STS.64 [UR5+0xb8], R6 ;  /* 0x0000b806ff007988 */ /* 0x0001e80008000a05 */
[----:B------:R0:W-:Y:S04]  /*ace0*/  STS [UR5+0xc0], R2 ;  /* 0x0000c002ff007988 */ /* 0x0001e80008000805 */
[----:B------:R0:W-:Y:S04]  /*acf0*/  STS.64 [UR5+0xa8], R38 ;  /* 0x0000a826ff007988 */ /* 0x0001e80008000a05 */
[----:B------:R0:W-:Y:S02]  /*ad00*/  STS [UR5+0xb0], R44 ;  /* 0x0000b02cff007988 */ /* 0x0001e40008000805 */
.L_x_541:
[----:B------:R-:W-:Y:S05]  /*ad10*/  BSYNC.RECONVERGENT B0 ;  /* 0x0000000000007941 */ /* 0x000fea0003800200 */
.L_x_540:
[----:B------:R-:W-:-:S13]  /*ad20*/  ISETP.NE.AND P4, PT, R34, RZ, PT ;  /* 0x000000ff2200720c */ /* 0x000fda0003f85270 */
[----:B0-----:R-:W0:Y:S01]  /*ad30*/  @!P4 S2R R5, SR_CgaCtaId ;  /* 0x000000000005c919 */ /* 0x001e220000008800 */
[----:B------:R-:W-:Y:S01]  /*ad40*/  @!P4 MOV R0, 0x400 ;  /* 0x000004000000c802 */ /* 0x000fe20000000f00 */
[----:B-1----:R-:W-:Y:S02]  /*ad50*/  @!P4 IMAD.MOV.U32 R32, RZ, RZ, R38 ;  /* 0x000000ffff20c224 */ /* 0x002fe400078e0026 */
[----:B--2---:R-:W-:Y:S02]  /*ad60*/  @!P4 IMAD.MOV.U32 R27, RZ, RZ, R39 ;  /* 0x000000ffff1bc224 */ /* 0x004fe400078e0027 */
[----:B---3--:R-:W-:Y:S01]  /*ad70*/  @!P4 IMAD.MOV.U32 R25, RZ, RZ, R44 ;  /* 0x000000ffff19c224 */ /* 0x008fe200078e002c */
[----:B0-----:R-:W-:-:S05]  /*ad80*/  @!P4 LEA R5, R5, R0, 0x18 ;  /* 0x000000000505c211 */ /* 0x001fca00078ec0ff */
[----:B------:R1:W-:Y:S04]  /*ad90*/  @!P4 STS.64 [R5+0x88], R38 ;  /* 0x000088260500c388 */ /* 0x0003e80000000a00 */
[----:B------:R1:W-:Y:S02]  /*ada0*/  @!P4 STS [R5+0x90], R44 ;  /* 0x0000902c0500c388 */ /* 0x0003e40000000800 */
.L_x_509:
[----:B------:R-:W2:Y:S01]  /*adb0*/  S2R R31, SR_TID.X ;  /* 0x00000000001f7919 */ /* 0x000ea20000002100 */
[----:B------:R-:W-:Y:S01]  /*adc0*/  ISETP.NE.AND P4, PT, R24, R8, PT ;  /* 0x000000081800720c */ /* 0x000fe20003f85270 */
[----:B------:R-:W-:Y:S05]  /*add0*/  WARPSYNC.ALL ;  /* 0x0000000000007948 */ /* 0x000fea0003800000 */
[----:B------:R-:W-:Y:S01]  /*ade0*/  BAR.SYNC.DEFER_BLOCKING 0x0 ;  /* 0x0000000000007b1d */ /* 0x000fe20000010000 */
[----:B------:R-:W-:-:S04]  /*adf0*/  ISETP.NE.AND P6, PT, R40, RZ, PT ;  /* 0x000000ff2800720c */ /* 0x000fc80003fc5270 */
[----:B------:R-:W-:Y:S01]  /*ae00*/  SEL R47, RZ, 0x1, !P6 ;  /* 0x00000001ff2f7807 */ /* 0x000fe20007000000 */
[----:B------:R-:W-:Y:S01]  /*ae10*/  BSSY.RECONVERGENT B0, `(.L_x_542) ;  /* 0x0000011000007945 */ /* 0x000fe20003800200 */
[----:B--2---:R-:W-:-:S05]  /*ae20*/  IMAD R28, R31, 0x9, RZ ;  /* 0x000000091f1c7824 */ /* 0x004fca00078e02ff */
[----:B------:R-:W-:-:S04]  /*ae30*/  ISETP.EQ.U32.AND P5, PT, R3, R28, PT ;  /* 0x0000001c0300720c */ /* 0x000fc80003fa2070 */
[----:B------:R-:W-:Y:S02]  /*ae40*/  ISETP.EQ.OR.EX P4, PT, R26, RZ, P4, P5 ;  /* 0x000000ff1a00720c */ /* 0x000fe40002782750 */
[----:B------:R-:W-:Y:S02]  /*ae50*/  ISETP.NE.AND P5, PT, R31, RZ, PT ;  /* 0x000000ff1f00720c */ /* 0x000fe40003fa5270 */
[----:B------:R-:W-:-:S11]  /*ae60*/  SEL R49, RZ, 0x1, !P4 ;  /* 0x00000001ff317807 */ /* 0x000fd60006000000 */
[----:B------:R-:W-:Y:S05]  /*ae70*/  @!P5 BRA `(.L_x_543) ;  /* 0x000000000028d947 */ /* 0x000fea0003800000 */
[----:B------:R-:W2:Y:S01]  /*ae80*/  S2UR UR6, SR_CgaCtaId ;  /* 0x00000000000679c3 */ /* 0x000ea20000008800 */
[----:B------:R-:W-:Y:S01]  /*ae90*/  UMOV UR5, 0x400 ;  /* 0x0000040000057882 */ /* 0x000fe20000000000 */
[----:B------:R-:W-:-:S04]  /*aea0*/  ISETP.NE.U32.AND P5, PT, R32, RZ, PT ;  /* 0x000000ff2000720c */ /* 0x000fc80003fa5070 */
[----:B------:R-:W-:Y:S01]  /*aeb0*/  ISETP.NE.AND.EX P5, PT, R27, RZ, PT, P5 ;  /* 0x000000ff1b00720c */ /* 0x000fe20003fa5350 */
[----:B--2---:R-:W-:-:S09]  /*aec0*/  ULEA UR5, UR6, UR5, 0x18 ;  /* 0x0000000506057291 */ /* 0x004fd2000f8ec0ff */
[----:B------:R-:W2:Y:S04]  /*aed0*/  LDS R0, [UR5+0x90] ;  /* 0x00009005ff007984 */ /* 0x000ea80008000800 */
[----:B01----:R-:W0:Y:S01]  /*aee0*/  LDS.64 R4, [UR5+0x88] ;  /* 0x00008805ff047984 */ /* 0x003e220008000a00 */
[----:B--2---:R-:W-:Y:S01]  /*aef0*/  @!P5 FADD R25, R25, R0 ;  /* 0x000000001919d221 */ /* 0x004fe20000000000 */
[----:B0-----:R-:W-:-:S05]  /*af00*/  IADD3 R32, P5, PT, R4, R32, RZ ;  /* 0x0000002004207210 */ /* 0x001fca0007fbe0ff */
[----:B------:R-:W-:-:S08]  /*af10*/  IMAD.X R27, R5, 0x1, R27, P5 ;  /* 0x00000001051b7824 */ /* 0x000fd000028e061b */
.L_x_543:
[----:B------:R-:W-:Y:S05]  /*af20*/  BSYNC.RECONVERGENT B0 ;  /* 0x0000000000007941 */ /* 0x000fea0003800200 */
.L_x_542:
[----:B------:R-:W2:Y:S01]  /*af30*/  S2UR UR5, SR_CgaCtaId ;  /* 0x00000000000579c3 */ /* 0x000ea20000008800 */
[----:B------:R-:W-:Y:S01]  /*af40*/  IADD3 R47, P5, P6, R32, R47, R49 ;  /* 0x0000002f202f7210 */ /* 0x000fe20007ebe031 */
[C---:B------:R-:W-:Y:S01]  /*af50*/  VIADD R0, R28.reuse, 0x5 ;  /* 0x000000051c007836 */ /* 0x040fe20000000000 */
[----:B------:R-:W-:Y:S01]  /*af60*/  UMOV UR4, 0x400 ;  /* 0x0000040000047882 */ /* 0x000fe20000000000 */
[----:B------:R-:W-:Y:S01]  /*af70*/  @!P4 FADD R9, R9, R25 ;  /* 0x000000190909c221 */ /* 0x000fe20000000000 */
[----:B-1----:R-:W-:Y:S01]  /*af80*/  IADD3.X R44, PT, PT, R27, RZ, RZ, P5, P6 ;  /* 0x000000ff1b2c7210 */ /* 0x002fe20002fec4ff */
[----:B------:R-:W-:Y:S01]  /*af90*/  VIADD R36, R28, 0x7 ;  /* 0x000000071c247836 */ /* 0x000fe20000000000 */
[----:B------:R-:W-:Y:S01]  /*afa0*/  IADD3 R49, P5, PT, R32, R49, RZ ;  /* 0x0000003120317210 */ /* 0x000fe20007fbe0ff */
[----:B------:R-:W-:Y:S01]  /*afb0*/  BSSY.RECONVERGENT B0, `(.L_x_544) ;  /* 0x0000122000007945 */ /* 0x000fe20003800200 */
[----:B------:R-:W-:Y:S02]  /*afc0*/  ISETP.NE.AND P6, PT, R40, RZ, PT ;  /* 0x000000ff2800720c */ /* 0x000fe40003fc5270 */
[----:B------:R-:W-:Y:S01]  /*afd0*/  ISETP.EQ.U32.AND P4, PT, R3, R0, PT ;  /* 0x000000000300720c */ /* 0x000fe20003f82070 */
[----:B------:R-:W-:Y:S01]  /*afe0*/  IMAD.X R46, RZ, RZ, R27, P5 ;  /* 0x000000ffff2e7224 */ /* 0x000fe200028e061b */
[----:B------:R-:W-:-:S02]  /*aff0*/  ISETP.NE.AND P5, PT, R16, R18, PT ;  /* 0x000000121000720c */ /* 0x000fc40003fa5270 */
[----:B------:R-:W-:Y:S02]  /*b000*/  SEL R0, RZ, 0x1, !P0 ;  /* 0x00000001ff007807 */ /* 0x000fe40004000000 */
[----:B------:R-:W-:Y:S02]  /*b010*/  ISETP.EQ.OR.EX P4, PT, R26, RZ, P5, P4 ;  /* 0x000000ff1a00720c */ /* 0x000fe40002f82740 */
[----:B------:R-:W-:Y:S02]  /*b020*/  IADD3 R45, P5, PT, R47, R0, RZ ;  /* 0x000000002f2d7210 */ /* 0x000fe40007fbe0ff */
[----:B------:R-:W-:Y:S01]  /*b030*/  SEL R0, RZ, 0x1, !P1 ;  /* 0x00000001ff007807 */ /* 0x000fe20004800000 */
[----:B------:R-:W-:Y:S01]  /*b040*/  @!P6 FADD R11, R11, R9 ;  /* 0x000000090b0be221 */ /* 0x000fe20000000000 */
[----:B0-----:R-:W-:Y:S01]  /*b050*/  SEL R4, RZ, 0x1, !P2 ;  /* 0x00000001ff047807 */ /* 0x001fe20005000000 */
[----:B--2---:R-:W-:Y:S01]  /*b060*/  ULEA UR4, UR5, UR4, 0x18 ;  /* 0x0000000405047291 */ /* 0x004fe2000f8ec0ff */
[----:B------:R-:W-:Y:S01]  /*b070*/  IMAD.X R42, RZ, RZ, R44, P5 ;  /* 0x000000ffff2a7224 */ /* 0x000fe200028e062c */
[----:B------:R-:W-:Y:S01]  /*b080*/  IADD3 R35, P5, PT, R45, R0, RZ ;  /* 0x000000002d237210 */ /* 0x000fe20007fbe0ff */
[----:B------:R-:W-:Y:S01]  /*b090*/  @!P0 FADD R13, R13, R11 ;  /* 0x0000000b0d0d8221 */ /* 0x000fe20000000000 */
[----:B------:R-:W-:-:S03]  /*b0a0*/  SEL R34, RZ, 0x1, !P4 ;  /* 0x00000001ff227807 */ /* 0x000fc60006000000 */
[----:B------:R-:W-:Y:S01]  /*b0b0*/  IMAD.X R2, RZ, RZ, R42, P5 ;  /* 0x000000ffff027224 */ /* 0x000fe200028e062a */
[----:B------:R-:W-:Y:S01]  /*b0c0*/  IADD3 R37, P5, PT, R35, R4, RZ ;  /* 0x0000000423257210 */ /* 0x000fe20007fbe0ff */
[----:B------:R-:W0:Y:S01]  /*b0d0*/  LDS.64 R6, [UR4+0xc8] ;  /* 0x0000c804ff067984 */ /* 0x000e220008000a00 */
[----:B------:R-:W-:-:S03]  /*b0e0*/  @!P1 FADD R15, R15, R13 ;  /* 0x0000000d0f0f9221 */ /* 0x000fc60000000000 */
[----:B------:R-:W-:Y:S01]  /*b0f0*/  IMAD.X R30, RZ, RZ, R2, P5 ;  /* 0x000000ffff1e7224 */ /* 0x000fe200028e0602 */
[----:B------:R-:W-:Y:S01]  /*b100*/  IADD3 R39, P5, PT, R37, R34, RZ ;  /* 0x0000002225277210 */ /* 0x000fe20007fbe0ff */
[----:B------:R-:W-:Y:S01]  /*b110*/  @!P2 FADD R17, R17, R15 ;  /* 0x0000000f1111a221 */ /* 0x000fe20000000000 */
[----:B------:R-:W1:Y:S03]  /*b120*/  LDS R0, [UR4+0xc0] ;  /* 0x0000c004ff007984 */ /* 0x000e660008000800 */
[----:B------:R-:W-:Y:S01]  /*b130*/  @!P4 FADD R19, R19, R17 ;  /* 0x000000111313c221 */ /* 0x000fe20000000000 */
[----:B------:R-:W-:Y:S01]  /*b140*/  IMAD.X R34, RZ, RZ, R30, P5 ;  /* 0x000000ffff227224 */ /* 0x000fe200028e061e */
[----:B------:R-:W-:Y:S01]  /*b150*/  ISETP.EQ.U32.AND P4, PT, R3, R36, PT ;  /* 0x000000240300720c */ /* 0x000fe20003f82070 */
[----:B------:R-:W2:Y:S01]  /*b160*/  LDS.64 R4, [UR4+0xb8] ;  /* 0x0000b804ff047984 */ /* 0x000ea20008000a00 */
[----:B------:R-:W-:Y:S01]  /*b170*/  ISETP.NE.AND P5, PT, R20, R22, PT ;  /* 0x000000161400720c */ /* 0x000fe20003fa5270 */
[----:B------:R-:W-:Y:S01]  /*b180*/  @!P3 FADD R21, R21, R19 ;  /* 0x000000131515b221 */ /* 0x000fe20000000000 */
[----:B------:R-:W-:-:S02]  /*b190*/  SEL R36, RZ, 0x1, !P3 ;  /* 0x00000001ff247807 */ /* 0x000fc40005800000 */
[----:B------:R-:W-:Y:S02]  /*b1a0*/  ISETP.EQ.OR.EX P4, PT, R26, RZ, P5, P4 ;  /* 0x000000ff1a00720c */ /* 0x000fe40002f82740 */
[----:B------:R-:W-:Y:S02]  /*b1b0*/  IADD3 R41, P5, PT, R39, R36, RZ ;  /* 0x0000002427297210 */ /* 0x000fe40007fbe0ff */
[----:B------:R-:W-:-:S03]  /*b1c0*/  SEL R38, RZ, 0x1, !P4 ;  /* 0x00000001ff267807 */ /* 0x000fc60006000000 */
[----:B------:R-:W-:Y:S01]  /*b1d0*/  IMAD.X R36, RZ, RZ, R34, P5 ;  /* 0x000000ffff247224 */ /* 0x000fe200028e0622 */
[----:B------:R-:W-:-:S05]  /*b1e0*/  IADD3 R43, P5, PT, R41, R38, RZ ;  /* 0x00000026292b7210 */ /* 0x000fca0007fbe0ff */
[----:B------:R-:W-:Y:S02]  /*b1f0*/  IMAD.X R38, RZ, RZ, R36, P5 ;  /* 0x000000ffff267224 */ /* 0x000fe400028e0624 */
[----:B------:R-:W-:Y:S01]  /*b200*/  @!P4 FADD R23, R23, R21 ;  /* 0x000000151717c221 */ /* 0x000fe20000000000 */
[----:B0-----:R-:W-:-:S04]  /*b210*/  ISETP.GE.U32.AND P5, PT, R6, 0x101, PT ;  /* 0x000001010600780c */ /* 0x001fc80003fa6070 */
[----:B------:R-:W-:-:S13]  /*b220*/  ISETP.GE.AND.EX P5, PT, R7, RZ, PT, P5 ;  /* 0x000000ff0700720c */ /* 0x000fda0003fa6350 */
[----:B-12---:R-:W-:Y:S05]  /*b230*/  @!P5 BRA `(.L_x_545) ;  /* 0x000000080008d947 */ /* 0x006fea0003800000 */
[----:B------:R-:W-:Y:S01]  /*b240*/  ISETP.NE.U32.AND P5, PT, R3, R28, PT ;  /* 0x0000001c0300720c */ /* 0x000fe20003fa5070 */
[----:B------:R-:W-:Y:S01]  /*b250*/  IMAD.MOV.U32 R2, RZ, RZ, 0x9 ;  /* 0x00000009ff027424 */ /* 0x000fe200078e00ff */
[----:B------:R-:W0:Y:S01]  /*b260*/  LDS.64 R28, [UR4+0xa8] ;  /* 0x0000a804ff1c7984 */ /* 0x000e220008000a00 */
[----:B------:R-:W-:Y:S01]  /*b270*/  ISETP.NE.AND P6, PT, R24, R8, PT ;  /* 0x000000081800720c */ /* 0x000fe20003fc5270 */
[----:B------:R-:W1:Y:S01]  /*b280*/  LDCU.128 UR16, c[0x0][0x390] ;  /* 0x00007200ff1077ac */ /* 0x000e620008000c00 */
[CC--:B------:R-:W-:Y:S01]  /*b290*/  IMAD R30, R31.reuse, R2.reuse, 0x5 ;  /* 0x000000051f1e7424 */ /* 0x0c0fe200078e0202 */
[----:B------:R-:W-:Y:S01]  /*b2a0*/  BSSY.RECONVERGENT B1, `(.L_x_546) ;  /* 0x000007a000017945 */ /* 0x000fe20003800200 */
[----:B------:R-:W-:Y:S01]  /*b2b0*/  BAR.SYNC.DEFER_BLOCKING 0x0 ;  /* 0x0000000000007b1d */ /* 0x000fe20000010000 */
[----:B------:R-:W-:Y:S01]  /*b2c0*/  ISETP.NE.AND.EX P5, PT, R26, RZ, !P6, P5 ;  /* 0x000000ff1a00720c */ /* 0x000fe200077a5350 */
[----:B------:R-:W-:Y:S01]  /*b2d0*/  IMAD R2, R31, R2, 0x8 ;  /* 0x000000081f027424 */ /* 0x000fe200078e0202 */
[----:B------:R-:W-:-:S11]  /*b2e0*/  ISETP.NE.AND P6, PT, R40, RZ, PT ;  /* 0x000000ff2800720c */ /* 0x000fd60003fc5270 */
[--C-:B0-----:R-:W-:Y:S02]  /*b2f0*/  @!P5 IMAD.IADD R32, R32, 0x1, -R28.reuse ;  /* 0x000000012020d824 */ /* 0x101fe400078e0a1c */
[--C-:B------:R-:W-:Y:S02]  /*b300*/  @P6 IMAD.IADD R49, R49, 0x1, -R28.reuse ;  /* 0x0000000131316824 */ /* 0x100fe400078e0a1c */
[--C-:B------:R-:W-:Y:S01]  /*b310*/  @P0 IMAD.IADD R47, R47, 0x1, -R28.reuse ;  /* 0x000000012f2f0824 */ /* 0x100fe200078e0a1c */
[----:B------:R-:W-:Y:S01]  /*b320*/  @!P5 LEA R32, R32, UR4, 0x3 ;  /* 0x000000042020dc11 */ /* 0x000fe2000f8e18ff */
[--C-:B------:R-:W-:Y:S01]  /*b330*/  @P1 IMAD.IADD R45, R45, 0x1, -R28.reuse ;  /* 0x000000012d2d1824 */ /* 0x100fe200078e0a1c */
[----:B------:R-:W-:Y:S01]  /*b340*/  @P6 LEA R49, R49, UR4, 0x3 ;  /* 0x0000000431316c11 */ /* 0x000fe2000f8e18ff */
[--C-:B------:R-:W-:Y:S01]  /*b350*/  @P2 IMAD.IADD R35, R35, 0x1, -R28.reuse ;  /* 0x0000000123232824 */ /* 0x100fe200078e0a1c */
[----:B------:R-:W-:Y:S01]  /*b360*/  @P0 LEA R47, R47, UR4, 0x3 ;  /* 0x000000042f2f0c11 */ /* 0x000fe2000f8e18ff */
[----:B------:R0:W-:Y:S01]  /*b370*/  @!P5 STS.64 [R32], R24 ;  /* 0x000000182000d388 */ /* 0x0001e20000000a00 */
[----:B------:R-:W-:Y:S01]  /*b380*/  ISETP.NE.U32.AND P5, PT, R3, R30, PT ;  /* 0x0000001e0300720c */ /* 0x000fe20003fa5070 */
[--C-:B------:R-:W-:Y:S01]  /*b390*/  @P3 IMAD.IADD R39, R39, 0x1, -R28.reuse ;  /* 0x0000000127273824 */ /* 0x100fe200078e0a1c */
[----:B------:R-:W-:Y:S01]  /*b3a0*/  @P1 LEA R45, R45, UR4, 0x3 ;  /* 0x000000042d2d1c11 */ /* 0x000fe2000f8e18ff */
[----:B------:R0:W-:Y:S01]  /*b3b0*/  @P6 STS.64 [R49], R8 ;  /* 0x0000000831006388 */ /* 0x0001e20000000a00 */
[----:B------:R-:W-:Y:S01]  /*b3c0*/  ISETP.NE.AND P6, PT, R16, R18, PT ;  /* 0x000000121000720c */ /* 0x000fe20003fc5270 */
[----:B------:R-:W-:Y:S01]  /*b3d0*/  @P4 IMAD.IADD R41, R41, 0x1, -R28 ;  /* 0x0000000129294824 */ /* 0x000fe200078e0a1c */
[----:B------:R-:W-:Y:S01]  /*b3e0*/  @P2 LEA R35, R35, UR4, 0x3 ;  /* 0x0000000423232c11 */ /* 0x000fe2000f8e18ff */
[----:B------:R0:W-:Y:S01]  /*b3f0*/  @P0 STS.64 [R47], R10 ;  /* 0x0000000a2f000388 */ /* 0x0001e20000000a00 */
[----:B------:R-:W-:-:S02]  /*b400*/  ISETP.NE.AND.EX P5, PT, R26, RZ, !P6, P5 ;  /* 0x000000ff1a00720c */ /* 0x000fc400077a5350 */
[----:B------:R-:W-:Y:S01]  /*b410*/  ISETP.NE.U32.AND P0, PT, R3, R2, PT ;  /* 0x000000020300720c */ /* 0x000fe20003f05070 */
[----:B------:R0:W-:Y:S01]  /*b420*/  @P1 STS.64 [R45], R12 ;  /* 0x0000000c2d001388 */ /* 0x0001e20000000a00 */
[----:B------:R-:W-:Y:S02]  /*b430*/  ISETP.NE.AND P6, PT, R22, R33, PT ;  /* 0x000000211600720c */ /* 0x000fe40003fc5270 */
[----:B------:R-:W-:Y:S01]  /*b440*/  @P3 LEA R39, R39, UR4, 0x3 ;  /* 0x0000000427273c11 */ /* 0x000fe2000f8e18ff */
[----:B------:R0:W-:Y:S01]  /*b450*/  @P2 STS.64 [R35], R14 ;  /* 0x0000000e23002388 */ /* 0x0001e20000000a00 */
[----:B------:R-:W-:Y:S02]  /*b460*/  ISETP.NE.AND.EX P0, PT, R26, RZ, !P6, P0 ;  /* 0x000000ff1a00720c */ /* 0x000fe40007705300 */
[----:B------:R-:W-:-:S03]  /*b470*/  @P4 LEA R41, R41, UR4, 0x3 ;  /* 0x0000000429294c11 */ /* 0x000fc6000f8e18ff */
[----:B------:R-:W-:-:S05]  /*b480*/  @!P5 IMAD.IADD R37, R37, 0x1, -R28 ;  /* 0x000000012525d824 */ /* 0x000fca00078e0a1c */
[----:B------:R-:W-:-:S03]  /*b490*/  @!P5 LEA R37, R37, UR4, 0x3 ;  /* 0x000000042525dc11 */ /* 0x000fc6000f8e18ff */
[----:B------:R-:W-:Y:S02]  /*b4a0*/  @!P0 IMAD.IADD R43, R43, 0x1, -R28 ;  /* 0x000000012b2b8824 */ /* 0x000fe400078e0a1c */
        /* <DEDUP_REMOVED lines=21> */
[----:B------:R-:W-:Y:S05]  /*b600*/  @!P1 BRA `(.L_x_549) ;  /* 0x0000000000849947 */ /* 0x000fea0003800000 */
        /* <DEDUP_REMOVED lines=16> */
.L_x_550:
        /* <DEDUP_REMOVED lines=17> */
.L_x_549:
[----:B------:R-:W-:Y:S05]  /*b820*/  BSYNC.RECONVERGENT B2 ;  /* 0x0000000000027941 */ /* 0x000fea0003800200 */
.L_x_548:
[----:B------:R-:W-:Y:S05]  /*b830*/  @!P0 BRA `(.L_x_547) ;  /* 0x0000000000808947 */ /* 0x000fea0003800000 */
.L_x_551:
        /* <DEDUP_REMOVED lines=32> */
.L_x_547:
[----:B------:R-:W-:Y:S05]  /*ba40*/  BSYNC.RECONVERGENT B1 ;  /* 0x0000000000017941 */ /* 0x000fea0003800200 */
.L_x_546:
[----:B------:R-:W-:Y:S05]  /*ba50*/  BRA `(.L_x_552) ;  /* 0x0000000400dc7947 */ /* 0x000fea0003800000 */
.L_x_545:
[----:B------:R-:W-:Y:S01]  /*ba60*/  ISETP.NE.U32.AND P5, PT, R3, R28, PT ;  /* 0x0000001c0300720c */ /* 0x000fe20003fa5070 */
[----:B------:R-:W-:Y:S01]  /*ba70*/  IMAD.MOV.U32 R48, RZ, RZ, 0x9 ;  /* 0x00000009ff307424 */ /* 0x000fe200078e00ff */
[----:B------:R-:W-:Y:S01]  /*ba80*/  ISETP.NE.AND P6, PT, R24, R8, PT ;  /* 0x000000081800720c */ /* 0x000fe20003fc5270 */
[----:B------:R-:W-:Y:S01]  /*ba90*/  BSSY.RECONVERGENT B1, `(.L_x_553) ;  /* 0x000000d000017945 */ /* 0x000fe20003800200 */
[----:B------:R-:W-:Y:S01]  /*baa0*/  ISETP.NE.AND.EX P5, PT, R26, RZ, PT, P5 ;  /* 0x000000ff1a00720c */ /* 0x000fe20003fa5350 */
[----:B------:R-:W-:-:S12]  /*bab0*/  IMAD R50, R31, R48, 0x5 ;  /* 0x000000051f327424 */ /* 0x000fd800078e0230 */
[----:B------:R-:W-:Y:S05]  /*bac0*/  @!P6 BRA P5, `(.L_x_554) ;  /* 0x000000000024e947 */ /* 0x000fea0002800000 */
        /* <DEDUP_REMOVED lines=9> */
.L_x_554:
[----:B------:R-:W-:Y:S05]  /*bb60*/  BSYNC.RECONVERGENT B1 ;  /* 0x0000000000017941 */ /* 0x000fea0003800200 */
.L_x_553:
[----:B------:R-:W-:Y:S01]  /*bb70*/  ISETP.NE.AND P6, PT, R40, RZ, PT ;  /* 0x000000ff2800720c */ /* 0x000fe20003fc5270 */
[----:B------:R-:W-:Y:S01]  /*bb80*/  BSSY.RECONVERGENT B1, `(.L_x_555) ;  /* 0x000000d000017945 */ /* 0x000fe20003800200 */
[----:B------:R-:W-:Y:S01]  /*bb90*/  ISETP.NE.U32.AND P5, PT, R3, R50, PT ;  /* 0x000000320300720c */ /* 0x000fe20003fa5070 */
[----:B------:R-:W-:-:S10]  /*bba0*/  IMAD R48, R31, R48, 0x8 ;  /* 0x000000081f307424 */ /* 0x000fd400078e0230 */
[----:B------:R-:W-:Y:S05]  /*bbb0*/  @!P6 BRA `(.L_x_556) ;  /* 0x000000000024e947 */ /* 0x000fea0003800000 */
        /* <DEDUP_REMOVED lines=9> */
.L_x_556:
[----:B------:R-:W-:Y:S05]  /*bc50*/  BSYNC.RECONVERGENT B1 ;  /* 0x0000000000017941 */ /* 0x000fea0003800200 */
.L_x_555:
[----:B------:R-:W-:Y:S01]  /*bc60*/  BSSY.RECONVERGENT B1, `(.L_x_557) ;  /* 0x000000c000017945 */ /* 0x000fe20003800200 */
[----:B------:R-:W-:-:S03]  /*bc70*/  ISETP.NE.U32.AND P6, PT, R3, R48, PT ;  /* 0x000000300300720c */ /* 0x000fc60003fc5070 */
[----:B------:R-:W-:Y:S10]  /*bc80*/  @!P0 BRA `(.L_x_558) ;  /* 0x0000000000248947 */ /* 0x000ff40003800000 */
        /* <DEDUP_REMOVED lines=9> */
.L_x_558:
[----:B------:R-:W-:Y:S05]  /*bd20*/  BSYNC.RECONVERGENT B1 ;  /* 0x0000000000017941 */ /* 0x000fea0003800200 */
.L_x_557:
[----:B------:R-:W-:Y:S04]  /*bd30*/  BSSY.RECONVERGENT B1, `(.L_x_559) ;  /* 0x000000b000017945 */ /* 0x000fe80003800200 */
[----:B------:R-:W-:Y:S05]  /*bd40*/  @!P1 BRA `(.L_x_560) ;  /* 0x0000000000249947 */ /* 0x000fea0003800000 */
[----:B------:R-:W0:Y:S01]  /*bd50*/  LDCU.128 UR12, c[0x0][0x390] ;  /* 0x00007200ff0c77ac */ /* 0x000e220008000c00 */
[C---:B-12---:R-:W-:Y:S01]  /*bd60*/  IMAD.SHL.U32 R8, R45.reuse, 0x4, RZ ;  /* 0x000000042d087824 */ /* 0x046fe200078e00ff */
[----:B------:R-:W-:-:S04]  /*bd70*/  SHF.L.U64.HI R42, R45, 0x2, R42 ;  /* 0x000000022d2a7819 */ /* 0x000fc8000001022a */
[C---:B0-----:R-:W-:Y:S02]  /*bd80*/  IADD3 R6, P0, PT, R8.reuse, UR12, RZ ;  /* 0x0000000c08067c10 */ /* 0x041fe4000ff1e0ff */
[----:B------:R-:W-:Y:S02]  /*bd90*/  IADD3 R8, P1, PT, R8, UR14, RZ ;  /* 0x0000000e08087c10 */ /* 0x000fe4000ff3e0ff */
[C---:B------:R-:W-:Y:S02]  /*bda0*/  IADD3.X R7, PT, PT, R42.reuse, UR13, RZ, P0, !PT ;  /* 0x0000000d2a077c10 */ /* 0x040fe400087fe4ff */
[----:B------:R-:W-:-:S03]  /*bdb0*/  IADD3.X R9, PT, PT, R42, UR15, RZ, P1, !PT ;  /* 0x0000000f2a097c10 */ /* 0x000fc60008ffe4ff */
[----:B------:R3:W-:Y:S04]  /*bdc0*/  STG.E desc[UR8][R6.64], R12 ;  /* 0x0000000c06007986 */ /* 0x0007e8000c101908 */
[----:B------:R3:W-:Y:S02]  /*bdd0*/  STG.E desc[UR8][R8.64], R13 ;  /* 0x0000000d08007986 */ /* 0x0007e4000c101908 */
.L_x_560:
[----:B------:R-:W-:Y:S05]  /*bde0*/  BSYNC.RECONVERGENT B1 ;  /* 0x0000000000017941 */ /* 0x000fea0003800200 */
.L_x_559:
[----:B------:R-:W-:Y:S01]  /*bdf0*/  BSSY.RECONVERGENT B1, `(.L_x_561) ;  /* 0x000000f000017945 */ /* 0x000fe20003800200 */
[----:B------:R-:W-:Y:S02]  /*be00*/  ISETP.NE.AND P1, PT, R16, R18, PT ;  /* 0x000000121000720c */ /* 0x000fe40003f25270 */
[----:B------:R-:W-:Y:S02]  /*be10*/  ISETP.NE.AND P0, PT, R22, R33, PT ;  /* 0x000000211600720c */ /* 0x000fe40003f05270 */
[C---:B------:R-:W-:Y:S02]  /*be20*/  ISETP.NE.AND.EX P5, PT, R26.reuse, RZ, PT, P5 ;  /* 0x000000ff1a00720c */ /* 0x040fe40003fa5350 */
[----:B------:R-:W-:Y:S01]  /*be30*/  ISETP.NE.AND.EX P6, PT, R26, RZ, PT, P6 ;  /* 0x000000ff1a00720c */ /* 0x000fe20003fc5360 */
[----:B------:R-:W-:-:S12]  /*be40*/  @!P2 BRA `(.L_x_562) ;  /* 0x000000000024a947 */ /* 0x000fd80003800000 */
[----:B------:R-:W0:Y:S01]  /*be50*/  LDCU.128 UR12, c[0x0][0x390] ;  /* 0x00007200ff0c77ac */ /* 0x000e220008000c00 */
[C---:B-123--:R-:W-:Y:S01]  /*be60*/  IMAD.SHL.U32 R8, R35.reuse, 0x4, RZ ;  /* 0x0000000423087824 */ /* 0x04efe200078e00ff */
[----:B------:R-:W-:-:S04]  /*be70*/  SHF.L.U64.HI R2, R35, 0x2, R2 ;  /* 0x0000000223027819 */ /* 0x000fc80000010202 */
[----:B0-----:R-:W-:-:S04]  /*be80*/  IADD3 R6, P2, PT, R8, UR12, RZ ;  /* 0x0000000c08067c10 */ /* 0x001fc8000ff5e0ff */
[----:B------:R-:W-:Y:S02]  /*be90*/  IADD3.X R7, PT, PT, R2, UR13, RZ, P2, !PT ;  /* 0x0000000d02077c10 */ /* 0x000fe400097fe4ff */
[----:B------:R-:W-:-:S03]  /*bea0*/  IADD3 R8, P2, PT, R8, UR14, RZ ;  /* 0x0000000e08087c10 */ /* 0x000fc6000ff5e0ff */
[----:B------:R4:W-:Y:S01]  /*beb0*/  STG.E desc[UR8][R6.64], R14 ;  /* 0x0000000e06007986 */ /* 0x0009e2000c101908 */
[----:B------:R-:W-:-:S05]  /*bec0*/  IADD3.X R9, PT, PT, R2, UR15, RZ, P2, !PT ;  /* 0x0000000f02097c10 */ /* 0x000fca00097fe4ff */
[----:B------:R4:W-:Y:S04]  /*bed0*/  STG.E desc[UR8][R8.64], R15 ;  /* 0x0000000f08007986 */ /* 0x0009e8000c101908 */
.L_x_562:
[----:B------:R-:W-:Y:S05]  /*bee0*/  BSYNC.RECONVERGENT B1 ;  /* 0x0000000000017941 */ /* 0x000fea0003800200 */
.L_x_561:
[----:B------:R-:W-:Y:S04]  /*bef0*/  BSSY.RECONVERGENT B1, `(.L_x_563) ;  /* 0x000000b000017945 */ /* 0x000fe80003800200 */
[----:B------:R-:W-:Y:S05]  /*bf00*/  @!P1 BRA P5, `(.L_x_564) ;  /* 0x0000000000249947 */ /* 0x000fea0002800000 */
        /* <DEDUP_REMOVED lines=9> */
.L_x_564:
[----:B------:R-:W-:Y:S05]  /*bfa0*/  BSYNC.RECONVERGENT B1 ;  /* 0x0000000000017941 */ /* 0x000fea0003800200 */
.L_x_563:
        /* <DEDUP_REMOVED lines=11> */
.L_x_566:
[----:B------:R-:W-:Y:S05]  /*c060*/  BSYNC.RECONVERGENT B1 ;  /* 0x0000000000017941 */ /* 0x000fea0003800200 */
.L_x_565:
        /* <DEDUP_REMOVED lines=11> */
.L_x_568:
[----:B------:R-:W-:Y:S05]  /*c120*/  BSYNC.RECONVERGENT B1 ;  /* 0x0000000000017941 */ /* 0x000fea0003800200 */
.L_x_567:
        /* <DEDUP_REMOVED lines=10> */
.L_x_552:
[----:B------:R-:W-:Y:S05]  /*c1d0*/  BSYNC.RECONVERGENT B0 ;  /* 0x0000000000007941 */ /* 0x000fea0003800200 */
.L_x_544:
        /* <DEDUP_REMOVED lines=17> */
.L_x_569:
[----:B0-----:R-:W-:Y:S01]  /*c2f0*/  STG.E.64 desc[UR8][R8.64], R4 ;  /* 0x0000000408007986 */ /* 0x001fe2000c101b08 */
[----:B------:R-:W-:Y:S05]  /*c300*/  EXIT ;  /* 0x000000000000794d */ /* 0x000fea0003800000 */
.L_x_428:
[----:B------:R-:W-:Y:S01]  /*c310*/  BSSY B0, `(.L_x_570) ;  /* 0x0000006000007945 */ /* 0x000fe20003800000 */
[----:B------:R-:W-:Y:S01]  /*c320*/  PLOP3.LUT P4, PT, P0, PT, PT, 0x8, 0x80 ;  /* 0x000000000080781c */ /* 0x000fe2000078e170 */
[----:B------:R-:W-:-:S12]  /*c330*/  IMAD.MOV.U32 R2, RZ, RZ, -0x1 ;  /* 0xffffffffff027424 */ /* 0x000fd800078e00ff */
[----:B------:R-:W-:Y:S05]  /*c340*/  WARPSYNC.COLLECTIVE R2, `(.L_x_571) ;  /* 0x0000000002087348 */ /* 0x000fea0003c00000 */
[----:B------:R-:W-:Y:S01]  /*c350*/  VOTE.ANY P4, P4 ;  /* 0x0000000000ff7806 */ /* 0x000fe20002080100 */
[----:B------:R-:W-:-:S12]  /*c360*/  ENDCOLLECTIVE ;  /* 0x000000000000791b */ /* 0x000fd80003800000 */
.L_x_571:
[----:B------:R-:W-:Y:S05]  /*c370*/  BSYNC B0 ;  /* 0x0000000000007941 */ /* 0x000fea0003800000 */
.L_x_570:
[----:B------:R-:W-:Y:S01]  /*c380*/  PLOP3.LUT P0, PT, P4, PT, PT, 0x80, 0x8 ;  /* 0x000000000008781c */ /* 0x000fe2000270f070 */
[----:B------:R-:W-:-:S12]  /*c390*/  BRA `(.L_x_572) ;  /* 0xffffff7000f47947 */ /* 0x000fd8000383ffff */
.L_x_430:
[----:B------:R-:W0:Y:S01]  /*c3a0*/  S2R R41, SR_GEMASK ;  /* 0x0000000000297919 */ /* 0x000e220000003c00 */
[----:B------:R-:W-:Y:S01]  /*c3b0*/  BSSY B0, `(.L_x_573) ;  /* 0x0000006000007945 */ /* 0x000fe20003800000 */
[----:B------:R-:W-:Y:S01]  /*c3c0*/  PLOP3.LUT P4, PT, P0, PT, PT, 0x8, 0x80 ;  /* 0x000000000080781c */ /* 0x000fe2000078e170 */
[----:B------:R-:W-:-:S12]  /*c3d0*/  IMAD.MOV.U32 R2, RZ, RZ, -0x1 ;  /* 0xffffffffff027424 */ /* 0x000fd800078e00ff */
[----:B0-----:R-:W-:Y:S05]  /*c3e0*/  WARPSYNC.COLLECTIVE R2, `(.L_x_574) ;  /* 0x0000000002087348 */ /* 0x001fea0003c00000 */
[----:B------:R-:W-:Y:S01]  /*c3f0*/  VOTE.ANY R2, PT, P4 ;  /* 0x0000000000027806 */ /* 0x000fe200020e0100 */
[----:B0-----:R-:W-:Y:S06]  /*c400*/  ENDCOLLECTIVE ;  /* 0x000000000000791b */ /* 0x001fec0003800000 */
.L_x_574:
[----:B------:R-:W-:Y:S05]  /*c410*/  BSYNC B0 ;  /* 0x0000000000007941 */ /* 0x000fea0003800000 */
.L_x_573:
[----:B------:R-:W-:Y:S01]  /*c420*/  LOP3.LUT R2, R2, 0x80000000, R41, 0xec, !PT ;  /* 0x8000000002027812 */ /* 0x000fe200078eec29 */
[----:B------:R-:W-:Y:S02]  /*c430*/  IMAD.MOV.U32 R6, RZ, RZ, 0x1 ;  /* 0x00000001ff067424 */ /* 0x000fe400078e00ff */
[----:B------:R-:W-:Y:S02]  /*c440*/  IMAD.MOV.U32 R48, RZ, RZ, R4 ;  /* 0x000000ffff307224 */ /* 0x000fe400078e0004 */
        /* <DEDUP_REMOVED lines=8> */
.L_x_575:
[----:B------:R-:W-:Y:S02]  /*c4d0*/  IMAD.MOV.U32 R7, RZ, RZ, R43 ;  /* 0x000000ffff077224 */ /* 0x000fe400078e002b */
[----:B------:R-:W-:-:S07]  /*c4e0*/  IMAD.MOV.U32 R31, RZ, RZ, R28 ;  /* 0x000000ffff1f7224 */ /* 0x000fce00078e001c */
[----:B------:R-:W-:Y:S05]  /*c4f0*/  WARPSYNC.COLLECTIVE R2, `(.L_x_576) ;  /* 0x0000000002087348 */ /* 0x000fea0003c00000 */
[----:B------:R0:W1:Y:S02]  /*c500*/  SHFL.DOWN P4, R28, R7, R6, R29 ;  /* 0x08000006071c7389 */ /* 0x000064000008001d */
[----:B01----:R-:W-:Y:S05]  /*c510*/  ENDCOLLECTIVE ;  /* 0x000000000000791b */ /* 0x003fea0003800000 */
.L_x_576:
[----:B------:R-:W-:Y:S02]  /*c520*/  IMAD.MOV.U32 R7, RZ, RZ, R4 ;  /* 0x000000ffff077224 */ /* 0x000fe400078e0004 */
[----:B------:R-:W-:-:S07]  /*c530*/  IMAD.MOV.U32 R30, RZ, RZ, R28 ;  /* 0x000000ffff1e7224 */ /* 0x000fce00078e001c */
[----:B------:R-:W-:Y:S05]  /*c540*/  WARPSYNC.COLLECTIVE R2, `(.L_x_577) ;  /* 0x0000000002087348 */ /* 0x000fea0003c00000 */
[----:B------:R0:W1:Y:S02]  /*c550*/  SHFL.DOWN P4, R28, R7, R6, R29 ;  /* 0x08000006071c7389 */ /* 0x000064000008001d */
[----:B01----:R-:W-:Y:S05]  /*c560*/  ENDCOLLECTIVE ;  /* 0x000000000000791b */ /* 0x003fea0003800000 */
.L_x_577:
[----:B------:R-:W-:Y:S05]  /*c570*/  BRA `(.L_x_578) ;  /* 0xffffff7000bc7947 */ /* 0x000fea000383ffff */
.L_x_431:
[----:B------:R-:W-:Y:S01]  /*c580*/  BSSY B0, `(.L_x_579) ;  /* 0x0000006000007945 */ /* 0x000fe20003800000 */
[----:B------:R-:W-:Y:S02]  /*c590*/  IMAD.MOV.U32 R6, RZ, RZ, 0x1 ;  /* 0x00000001ff067424 */ /* 0x000fe400078e00ff */
[----:B------:R-:W-:-:S07]  /*c5a0*/  IMAD.MOV.U32 R2, RZ, RZ, -0x1 ;  /* 0xffffffffff027424 */ /* 0x000fce00078e00ff */
[----:B------:R-:W-:Y:S05]  /*c5b0*/  WARPSYNC.COLLECTIVE R2, `(.L_x_580) ;  /* 0x0000000002087348 */ /* 0x000fea0003c00000 */
[----:B------:R0:W1:Y:S02]  /*c5c0*/  SHFL.DOWN P4, R28, R7, R6, R29 ;  /* 0x08000006071c7389 */ /* 0x000064000008001d */
[----:B01----:R-:W-:Y:S05]  /*c5d0*/  ENDCOLLECTIVE ;  /* 0x000000000000791b */ /* 0x003fea0003800000 */
.L_x_580:
[----:B------:R-:W-:Y:S05]  /*c5e0*/  BSYNC B0 ;  /* 0x0000000000007941 */ /* 0x000fea0003800000 */
.L_x_579:
[----:B------:R-:W-:Y:S05]  /*c5f0*/  BRA `(.L_x_581) ;  /* 0xffffff7000c87947 */ /* 0x000fea000383ffff */
.L_x_432:
[----:B------:R-:W-:Y:S01]  /*c600*/  BSSY B0, `(.L_x_582) ;  /* 0x0000007000007945 */ /* 0x000fe20003800000 */
[----:B------:R-:W-:Y:S02]  /*c610*/  IMAD.MOV.U32 R7, RZ, RZ, R42 ;  /* 0x000000ffff077224 */ /* 0x000fe400078e002a */
[----:B------:R-:W-:Y:S02]  /*c620*/  IMAD.MOV.U32 R6, RZ, RZ, 0x2 ;  /* 0x00000002ff067424 */ /* 0x000fe400078e00ff */
[----:B------:R-:W-:-:S07]  /*c630*/  IMAD.MOV.U32 R2, RZ, RZ, -0x1 ;  /* 0xffffffffff027424 */ /* 0x000fce00078e00ff */
[----:B------:R-:W-:Y:S05]  /*c640*/  WARPSYNC.COLLECTIVE R2, `(.L_x_583) ;  /* 0x0000000002087348 */ /* 0x000fea0003c00000 */
[----:B------:R0:W1:Y:S02]  /*c650*/  SHFL.DOWN P4, R28, R7, R6, R29 ;  /* 0x08000006071c7389 */ /* 0x000064000008001d */
[----:B01----:R-:W-:Y:S05]  /*c660*/  ENDCOLLECTIVE ;  /* 0x000000000000791b */ /* 0x003fea0003800000 */
.L_x_583:
[----:B------:R-:W-:Y:S05]  /*c670*/  BSYNC B0 ;  /* 0x0000000000007941 */ /* 0x000fea0003800000 */
.L_x_582:
[----:B------:R-:W-:Y:S02]  /*c680*/  IMAD.MOV.U32 R7, RZ, RZ, R43 ;  /* 0x000000ffff077224 */ /* 0x000fe400078e002b */
[----:B------:R-:W-:Y:S02]  /*c690*/  IMAD.MOV.U32 R6, RZ, RZ, 0x2 ;  /* 0x00000002ff067424 */ /* 0x000fe400078e00ff */
[----:B------:R-:W-:Y:S02]  /*c6a0*/  IMAD.MOV.U32 R2, RZ, RZ, -0x1 ;  /* 0xffffffffff027424 */ /* 0x000fe400078e00ff */
[----:B------:R-:W-:-:S07]  /*c6b0*/  IMAD.MOV.U32 R31, RZ, RZ, R28 ;  /* 0x000000ffff1f7224 */ /* 0x000fce00078e001c */
[----:B------:R-:W-:Y:S05]  /*c6c0*/  WARPSYNC.COLLECTIVE R2, `(.L_x_584) ;  /* 0x0000000002087348 */ /* 0x000fea0003c00000 */
[----:B------:R0:W1:Y:S02]  /*c6d0*/  SHFL.DOWN P4, R28, R7, R6, R29 ;  /* 0x08000006071c7389 */ /* 0x000064000008001d */
[----:B01----:R-:W-:Y:S05]  /*c6e0*/  ENDCOLLECTIVE ;  /* 0x000000000000791b */ /* 0x003fea0003800000 */
.L_x_584:
[----:B------:R-:W-:Y:S02]  /*c6f0*/  IMAD.MOV.U32 R7, RZ, RZ, R48 ;  /* 0x000000ffff077224 */ /* 0x000fe400078e0030 */
[----:B------:R-:W-:-:S07]  /*c700*/  IMAD.MOV.U32 R4, RZ, RZ, R28 ;  /* 0x000000ffff047224 */ /* 0x000fce00078e001c */
[----:B------:R-:W-:Y:S05]  /*c710*/  WARPSYNC.COLLECTIVE R2, `(.L_x_585) ;  /* 0x0000000002087348 */ /* 0x000fea0003c00000 */
[----:B------:R0:W1:Y:S02]  /*c720*/  SHFL.DOWN P4, R28, R7, R6, R29 ;  /* 0x08000006071c7389 */ /* 0x000064000008001d */
[----:B01----:R-:W-:Y:S05]  /*c730*/  ENDCOLLECTIVE ;  /* 0x000000000000791b */ /* 0x003fea0003800000 */
.L_x_585:
[----:B------:R-:W-:Y:S05]  /*c740*/  BRA `(.L_x_586) ;  /* 0xffffff70008c7947 */ /* 0x000fea000383ffff */
.L_x_433:
[----:B------:R-:W-:Y:S01]  /*c750*/  BSSY B0, `(.L_x_587) ;  /* 0x0000006000007945 */ /* 0x000fe20003800000 */
[----:B------:R-:W-:Y:S02]  /*c760*/  IMAD.MOV.U32 R6, RZ, RZ, 0x2 ;  /* 0x00000002ff067424 */ /* 0x000fe400078e00ff */
[----:B------:R-:W-:-:S07]  /*c770*/  IMAD.MOV.U32 R2, RZ, RZ, -0x1 ;  /* 0xffffffffff027424 */ /* 0x000fce00078e00ff */
[----:B------:R-:W-:Y:S05]  /*c780*/  WARPSYNC.COLLECTIVE R2, `(.L_x_588) ;  /* 0x0000000002087348 */ /* 0x000fea0003c00000 */
[----:B------:R0:W1:Y:S02]  /*c790*/  SHFL.DOWN P4, R28, R7, R6, R29 ;  /* 0x08000006071c7389 */ /* 0x000064000008001d */
[----:B01----:R-:W-:Y:S05]  /*c7a0*/  ENDCOLLECTIVE ;  /* 0x000000000000791b */ /* 0x003fea0003800000 */
.L_x_588:
[----:B------:R-:W-:Y:S05]  /*c7b0*/  BSYNC B0 ;  /* 0x0000000000007941 */ /* 0x000fea0003800000 */
.L_x_587:
[----:B------:R-:W-:Y:S05]  /*c7c0*/  BRA `(.L_x_589) ;  /* 0xffffff7000987947 */ /* 0x000fea000383ffff */
.L_x_434:
[----:B------:R-:W-:Y:S01]  /*c7d0*/  BSSY B0, `(.L_x_590) ;  /* 0x0000007000007945 */ /* 0x000fe20003800000 */
[----:B------:R-:W-:Y:S02]  /*c7e0*/  IMAD.MOV.U32 R7, RZ, RZ, R42 ;  /* 0x000000ffff077224 */ /* 0x000fe400078e002a */
[----:B------:R-:W-:Y:S02]  /*c7f0*/  IMAD.MOV.U32 R6, RZ, RZ, 0x4 ;  /* 0x00000004ff067424 */ /* 0x000fe400078e00ff */
[----:B------:R-:W-:-:S07]  /*c800*/  IMAD.MOV.U32 R2, RZ, RZ, -0x1 ;  /* 0xffffffffff027424 */ /* 0x000fce00078e00ff */
[----:B------:R-:W-:Y:S05]  /*c810*/  WARPSYNC.COLLECTIVE R2, `(.L_x_591) ;  /* 0x0000000002087348 */ /* 0x000fea0003c00000 */
[----:B------:R0:W1:Y:S02]  /*c820*/  SHFL.DOWN P4, R28, R7, R6, R29 ;  /* 0x08000006071c7389 */ /* 0x000064000008001d */
[----:B01----:R-:W-:Y:S05]  /*c830*/  ENDCOLLECTIVE ;  /* 0x000000000000791b */ /* 0x003fea0003800000 */
.L_x_591:
[----:B------:R-:W-:Y:S05]  /*c840*/  BSYNC B0 ;  /* 0x0000000000007941 */ /* 0x000fea0003800000 */
.L_x_590:
[----:B------:R-:W-:Y:S02]  /*c850*/  IMAD.MOV.U32 R7, RZ, RZ, R43 ;  /* 0x000000ffff077224 */ /* 0x000fe400078e002b */
[----:B------:R-:W-:Y:S02]  /*c860*/  IMAD.MOV.U32 R6, RZ, RZ, 0x4 ;  /* 0x00000004ff067424 */ /* 0x000fe400078e00ff */
[----:B------:R-:W-:Y:S02]  /*c870*/  IMAD.MOV.U32 R2, RZ, RZ, -0x1 ;  /* 0xffffffffff027424 */ /* 0x000fe400078e00ff */
[----:B------:R-:W-:-:S07]  /*c880*/  IMAD.MOV.U32 R31, RZ, RZ, R28 ;  /* 0x000000ffff1f7224 */ /* 0x000fce00078e001c */
[----:B------:R-:W-:Y:S05]  /*c890*/  WARPSYNC.COLLECTIVE R2, `(.L_x_592) ;  /* 0x0000000002087348 */ /* 0x000fea0003c00000 */
[----:B------:R0:W1:Y:S02]  /*c8a0*/  SHFL.DOWN P4, R28, R7, R6, R29 ;  /* 0x08000006071c7389 */ /* 0x000064000008001d */
[----:B01----:R-:W-:Y:S05]  /*c8b0*/  ENDCOLLECTIVE ;  /* 0x000000000000791b */ /* 0x003fea0003800000 */
.L_x_592:
[----:B------:R-:W-:Y:S02]  /*c8c0*/  IMAD.MOV.U32 R7, RZ, RZ, R48 ;  /* 0x000000ffff077224 */ /* 0x000fe400078e0030 */
[----:B------:R-:W-:-:S07]  /*c8d0*/  IMAD.MOV.U32 R4, RZ, RZ, R28 ;  /* 0x000000ffff047224 */ /* 0x000fce00078e001c */
[----:B------:R-:W-:Y:S05]  /*c8e0*/  WARPSYNC.COLLECTIVE R2, `(.L_x_593) ;  /* 0x0000000002087348 */ /* 0x000fea0003c00000 */
[----:B------:R0:W1:Y:S02]  /*c8f0*/  SHFL.DOWN P4, R28, R7, R6, R29 ;  /* 0x08000006071c7389 */ /* 0x000064000008001d */
[----:B01----:R-:W-:Y:S05]  /*c900*/  ENDCOLLECTIVE ;  /* 0x000000000000791b */ /* 0x003fea0003800000 */
.L_x_593:
[----:B------:R-:W-:Y:S05]  /*c910*/  BRA `(.L_x_594) ;  /* 0xffffff7000607947 */ /* 0x000fea000383ffff */
.L_x_435:
[----:B------:R-:W-:Y:S01]  /*c920*/  BSSY B0, `(.L_x_595) ;  /* 0x0000006000007945 */ /* 0x000fe20003800000 */
[----:B------:R-:W-:Y:S02]  /*c930*/  IMAD.MOV.U32 R6, RZ, RZ, 0x4 ;  /* 0x00000004ff067424 */ /* 0x000fe400078e00ff */
[----:B------:R-:W-:-:S07]  /*c940*/  IMAD.MOV.U32 R2, RZ, RZ, -0x1 ;  /* 0xffffffffff027424 */ /* 0x000fce00078e00ff */
[----:B------:R-:W-:Y:S05]  /*c950*/  WARPSYNC.COLLECTIVE R2, `(.L_x_596) ;  /* 0x0000000002087348 */ /* 0x000fea0003c00000 */
[----:B------:R0:W1:Y:S02]  /*c960*/  SHFL.DOWN P4, R28, R7, R6, R29 ;  /* 0x08000006071c7389 */ /* 0x000064000008001d */
[----:B01----:R-:W-:Y:S05]  /*c970*/  ENDCOLLECTIVE ;  /* 0x000000000000791b */ /* 0x003fea0003800000 */
.L_x_596:
[----:B------:R-:W-:Y:S05]  /*c980*/  BSYNC B0 ;  /* 0x0000000000007941 */ /* 0x000fea0003800000 */
.L_x_595:
[----:B------:R-:W-:Y:S05]  /*c990*/  BRA `(.L_x_597) ;  /* 0xffffff70006c7947 */ /* 0x000fea000383ffff */
.L_x_436:
[----:B------:R-:W-:Y:S01]  /*c9a0*/  BSSY B0, `(.L_x_598) ;  /* 0x0000007000007945 */ /* 0x000fe20003800000 */
[----:B------:R-:W-:Y:S02]  /*c9b0*/  IMAD.MOV.U32 R7, RZ, RZ, R42 ;  /* 0x000000ffff077224 */ /* 0x000fe400078e002a */
[----:B------:R-:W-:Y:S02]  /*c9c0*/  IMAD.MOV.U32 R6, RZ, RZ, 0x8 ;  /* 0x00000008ff067424 */ /* 0x000fe400078e00ff */
[----:B------:R-:W-:-:S07]  /*c9d0*/  IMAD.MOV.U32 R2, RZ, RZ, -0x1 ;  /* 0xffffffffff027424 */ /* 0x000fce00078e00ff */
[----:B------:R-:W-:Y:S05]  /*c9e0*/  WARPSYNC.COLLECTIVE R2, `(.L_x_599) ;  /* 0x0000000002087348 */ /* 0x000fea0003c00000 */
[----:B------:R0:W1:Y:S02]  /*c9f0*/  SHFL.DOWN P4, R28, R7, R6, R29 ;  /* 0x08000006071c7389 */ /* 0x000064000008001d */
[----:B01----:R-:W-:Y:S05]  /*ca00*/  ENDCOLLECTIVE ;  /* 0x000000000000791b */ /* 0x003fea0003800000 */
.L_x_599:
[----:B------:R-:W-:Y:S05]  /*ca10*/  BSYNC B0 ;  /* 0x0000000000007941 */ /* 0x000fea0003800000 */
.L_x_598:
[----:B------:R-:W-:Y:S02]  /*ca20*/  IMAD.MOV.U32 R7, RZ, RZ, R43 ;  /* 0x000000ffff077224 */ /* 0x000fe400078e002b */
[----:B------:R-:W-:Y:S02]  /*ca30*/  IMAD.MOV.U32 R6, RZ, RZ, 0x8 ;  /* 0x00000008ff067424 */ /* 0x000fe400078e00ff */
[----:B------:R-:W-:Y:S02]  /*ca40*/  IMAD.MOV.U32 R2, RZ, RZ, -0x1 ;  /* 0xffffffffff027424 */ /* 0x000fe400078e00ff */
[----:B------:R-:W-:-:S07]  /*ca50*/  IMAD.MOV.U32 R31, RZ, RZ, R28 ;  /* 0x000000ffff1f7224 */ /* 0x000fce00078e001c */
[----:B------:R-:W-:Y:S05]  /*ca60*/  WARPSYNC.COLLECTIVE R2, `(.L_x_600) ;  /* 0x0000000002087348 */ /* 0x000fea0003c00000 */
[----:B------:R0:W1:Y:S02]  /*ca70*/  SHFL.DOWN P4, R28, R7, R6, R29 ;  /* 0x08000006071c7389 */ /* 0x000064000008001d */
[----:B01----:R-:W-:Y:S05]  /*ca80*/  ENDCOLLECTIVE ;  /* 0x000000000000791b */ /* 0x003fea0003800000 */
.L_x_600:
[----:B------:R-:W-:Y:S02]  /*ca90*/  IMAD.MOV.U32 R7, RZ, RZ, R48 ;  /* 0x000000ffff077224 */ /* 0x000fe400078e0030 */
[----:B------:R-:W-:-:S07]  /*caa0*/  IMAD.MOV.U32 R4, RZ, RZ, R28 ;  /* 0x000000ffff047224 */ /* 0x000fce00078e001c */
[----:B------:R-:W-:Y:S05]  /*cab0*/  WARPSYNC.COLLECTIVE R2, `(.L_x_601) ;  /* 0x0000000002087348 */ /* 0x000fea0003c00000 */
[----:B------:R0:W1:Y:S02]  /*cac0*/  SHFL.DOWN P4, R28, R7, R6, R29 ;  /* 0x08000006071c7389 */ /* 0x000064000008001d */
[----:B01----:R-:W-:Y:S05]  /*cad0*/  ENDCOLLECTIVE ;  /* 0x000000000000791b */ /* 0x003fea0003800000 */
.L_x_601:
[----:B------:R-:W-:Y:S05]  /*cae0*/  BRA `(.L_x_602) ;  /* 0xffffff7000347947 */ /* 0x000fea000383ffff */
.L_x_437:
[----:B------:R-:W-:Y:S01]  /*caf0*/  BSSY B0, `(.L_x_603) ;  /* 0x0000006000007945 */ /* 0x000fe20003800000 */
[----:B------:R-:W-:Y:S02]  /*cb00*/  IMAD.MOV.U32 R6, RZ, RZ, 0x8 ;  /* 0x00000008ff067424 */ /* 0x000fe400078e00ff */
[----:B------:R-:W-:-:S07]  /*cb10*/  IMAD.MOV.U32 R2, RZ, RZ, -0x1 ;  /* 0xffffffffff027424 */ /* 0x000fce00078e00ff */
[----:B------:R-:W-:Y:S05]  /*cb20*/  WARPSYNC.COLLECTIVE R2, `(.L_x_604) ;  /* 0x0000000002087348 */ /* 0x000fea0003c00000 */
[----:B------:R0:W1:Y:S02]  /*cb30*/  SHFL.DOWN P4, R28, R7, R6, R29 ;  /* 0x08000006071c7389 */ /* 0x000064000008001d */
[----:B01----:R-:W-:Y:S05]  /*cb40*/  ENDCOLLECTIVE ;  /* 0x000000000000791b */ /* 0x003fea0003800000 */
.L_x_604:
[----:B------:R-:W-:Y:S05]  /*cb50*/  BSYNC B0 ;  /* 0x0000000000007941 */ /* 0x000fea0003800000 */
.L_x_603:
[----:B------:R-:W-:Y:S05]  /*cb60*/  BRA `(.L_x_605) ;  /* 0xffffff7000407947 */ /* 0x000fea000383ffff */
.L_x_438:
[----:B------:R-:W-:Y:S01]  /*cb70*/  BSSY B0, `(.L_x_606) ;  /* 0x0000007000007945 */ /* 0x000fe20003800000 */
[----:B------:R-:W-:Y:S02]  /*cb80*/  IMAD.MOV.U32 R7, RZ, RZ, R42 ;  /* 0x000000ffff077224 */ /* 0x000fe400078e002a */
[----:B------:R-:W-:Y:S02]  /*cb90*/  IMAD.MOV.U32 R6, RZ, RZ, 0x10 ;  /* 0x00000010ff067424 */ /* 0x000fe400078e00ff */
[----:B------:R-:W-:-:S07]  /*cba0*/  IMAD.MOV.U32 R2, RZ, RZ, -0x1 ;  /* 0xffffffffff027424 */ /* 0x000fce00078e00ff */
[----:B------:R-:W-:Y:S05]  /*cbb0*/  WARPSYNC.COLLECTIVE R2, `(.L_x_607) ;  /* 0x0000000002087348 */ /* 0x000fea0003c00000 */
[----:B------:R0:W1:Y:S02]  /*cbc0*/  SHFL.DOWN P4, R28, R7, R6, R29 ;  /* 0x08000006071c7389 */ /* 0x000064000008001d */
[----:B01----:R-:W-:Y:S05]  /*cbd0*/  ENDCOLLECTIVE ;  /* 0x000000000000791b */ /* 0x003fea0003800000 */
.L_x_607:
[----:B------:R-:W-:Y:S05]  /*cbe0*/  BSYNC B0 ;  /* 0x0000000000007941 */ /* 0x000fea0003800000 */
.L_x_606:
[----:B------:R-:W-:Y:S02]  /*cbf0*/  IMAD.MOV.U32 R7, RZ, RZ, R43 ;  /* 0x000000ffff077224 */ /* 0x000fe400078e002b */
[----:B------:R-:W-:Y:S02]  /*cc00*/  IMAD.MOV.U32 R6, RZ, RZ, 0x10 ;  /* 0x00000010ff067424 */ /* 0x000fe400078e00ff */
[----:B------:R-:W-:Y:S02]  /*cc10*/  IMAD.MOV.U32 R2, RZ, RZ, -0x1 ;  /* 0xffffffffff027424 */ /* 0x000fe400078e00ff */
[----:B------:R-:W-:-:S07]  /*cc20*/  IMAD.MOV.U32 R51, RZ, RZ, R28 ;  /* 0x000000ffff337224 */ /* 0x000fce00078e001c */
[----:B------:R-:W-:Y:S05]  /*cc30*/  WARPSYNC.COLLECTIVE R2, `(.L_x_608) ;  /* 0x0000000002087348 */ /* 0x000fea0003c00000 */
[----:B------:R0:W1:Y:S02]  /*cc40*/  SHFL.DOWN P4, R28, R7, R6, R29 ;  /* 0x08000006071c7389 */ /* 0x000064000008001d */
[----:B01----:R-:W-:Y:S05]  /*cc50*/  ENDCOLLECTIVE ;  /* 0x000000000000791b */ /* 0x003fea0003800000 */
.L_x_608:
[----:B------:R-:W-:Y:S02]  /*cc60*/  IMAD.MOV.U32 R7, RZ, RZ, R48 ;  /* 0x000000ffff077224 */ /* 0x000fe400078e0030 */
[----:B------:R-:W-:-:S07]  /*cc70*/  IMAD.MOV.U32 R4, RZ, RZ, R28 ;  /* 0x000000ffff047224 */ /* 0x000fce00078e001c */
[----:B------:R-:W-:Y:S05]  /*cc80*/  WARPSYNC.COLLECTIVE R2, `(.L_x_609) ;  /* 0x0000000002087348 */ /* 0x000fea0003c00000 */
[----:B------:R0:W1:Y:S02]  /*cc90*/  SHFL.DOWN P4, R28, R7, R6, R29 ;  /* 0x08000006071c7389 */ /* 0x000064000008001d */
[----:B01----:R-:W-:Y:S05]  /*cca0*/  ENDCOLLECTIVE ;  /* 0x000000000000791b */ /* 0x003fea0003800000 */
.L_x_609:
[----:B------:R-:W-:Y:S05]  /*ccb0*/  BRA `(.L_x_610) ;  /* 0xffffff7000087947 */ /* 0x000fea000383ffff */
.L_x_439:
[----:B------:R-:W-:Y:S01]  /*ccc0*/  BSSY B0, `(.L_x_611) ;  /* 0x0000006000007945 */ /* 0x000fe20003800000 */
[----:B------:R-:W-:Y:S02]  /*ccd0*/  IMAD.MOV.U32 R6, RZ, RZ, 0x10 ;  /* 0x00000010ff067424 */ /* 0x000fe400078e00ff */
[----:B------:R-:W-:-:S07]  /*cce0*/  IMAD.MOV.U32 R2, RZ, RZ, -0x1 ;  /* 0xffffffffff027424 */ /* 0x000fce00078e00ff */
[----:B------:R-:W-:Y:S05]  /*ccf0*/  WARPSYNC.COLLECTIVE R2, `(.L_x_612) ;  /* 0x0000000002087348 */ /* 0x000fea0003c00000 */
[----:B------:R0:W1:Y:S02]  /*cd00*/  SHFL.DOWN P4, R28, R7, R6, R29 ;  /* 0x08000006071c7389 */ /* 0x000064000008001d */
[----:B01----:R-:W-:Y:S05]  /*cd10*/  ENDCOLLECTIVE ;  /* 0x000000000000791b */ /* 0x003fea0003800000 */
.L_x_612:
[----:B------:R-:W-:Y:S05]  /*cd20*/  BSYNC B0 ;  /* 0x0000000000007941 */ /* 0x000fea0003800000 */
.L_x_611:
[----:B------:R-:W-:Y:S05]  /*cd30*/  BRA `(.L_x_613) ;  /* 0xffffff7000247947 */ /* 0x000fea000383ffff */
.L_x_440:
[----:B------:R-:W-:Y:S01]  /*cd40*/  BSSY B0, `(.L_x_614) ;  /* 0x0000006000007945 */ /* 0x000fe20003800000 */
[----:B------:R-:W-:Y:S01]  /*cd50*/  PLOP3.LUT P5, PT, P2, PT, PT, 0x80, 0x8 ;  /* 0x000000000008781c */ /* 0x000fe200017af070 */
[----:B------:R-:W-:-:S12]  /*cd60*/  IMAD.MOV.U32 R2, RZ, RZ, -0x1 ;  /* 0xffffffffff027424 */ /* 0x000fd800078e00ff */
[----:B------:R-:W-:Y:S05]  /*cd70*/  WARPSYNC.COLLECTIVE R2, `(.L_x_615) ;  /* 0x0000000002087348 */ /* 0x000fea0003c00000 */
[----:B------:R-:W-:Y:S01]  /*cd80*/  VOTE.ALL P5, P5 ;  /* 0x0000000000ff7806 */ /* 0x000fe200028a0000 */
[----:B------:R-:W-:-:S12]  /*cd90*/  ENDCOLLECTIVE ;  /* 0x000000000000791b */ /* 0x000fd80003800000 */
.L_x_615:
[----:B------:R-:W-:Y:S05]  /*cda0*/  BSYNC B0 ;  /* 0x0000000000007941 */ /* 0x000fea0003800000 */
.L_x_614:
[----:B------:R-:W-:Y:S01]  /*cdb0*/  PLOP3.LUT P2, PT, P5, PT, PT, 0x80, 0x8 ;  /* 0x000000000008781c */ /* 0x000fe20002f4f070 */
[----:B------:R-:W-:-:S12]  /*cdc0*/  BRA `(.L_x_616) ;  /* 0xffffff7000187947 */ /* 0x000fd8000383ffff */
.L_x_442:
[----:B------:R-:W-:Y:S01]  /*cdd0*/  BSSY B0, `(.L_x_617) ;  /* 0x0000006000007945 */ /* 0x000fe20003800000 */
[----:B------:R-:W-:Y:S01]  /*cde0*/  PLOP3.LUT P4, PT, P0, PT, PT, 0x8, 0x80 ;  /* 0x000000000080781c */ /* 0x000fe2000078e170 */
[----:B------:R-:W-:-:S12]  /*cdf0*/  IMAD.MOV.U32 R2, RZ, RZ, -0x1 ;  /* 0xffffffffff027424 */ /* 0x000fd800078e00ff */
[----:B------:R-:W-:Y:S05]  /*ce00*/  WARPSYNC.COLLECTIVE R2, `(.L_x_618) ;  /* 0x0000000002087348 */ /* 0x000fea0003c00000 */
[----:B------:R-:W-:Y:S01]  /*ce10*/  VOTE.ANY P4, P4 ;  /* 0x0000000000ff7806 */ /* 0x000fe20002080100 */
[----:B------:R-:W-:-:S12]  /*ce20*/  ENDCOLLECTIVE ;  /* 0x000000000000791b */ /* 0x000fd80003800000 */
.L_x_618:
[----:B------:R-:W-:Y:S05]  /*ce30*/  BSYNC B0 ;  /* 0x0000000000007941 */ /* 0x000fea0003800000 */
.L_x_617:
[----:B------:R-:W-:Y:S01]  /*ce40*/  PLOP3.LUT P0, PT, P4, PT, PT, 0x80, 0x8 ;  /* 0x000000000008781c */ /* 0x000fe2000270f070 */
[----:B------:R-:W-:-:S12]  /*ce50*/  BRA `(.L_x_619) ;  /* 0xffffff7000147947 */ /* 0x000fd8000383ffff */
.L_x_444:
[----:B------:R-:W-:Y:S01]  /*ce60*/  BSSY B0, `(.L_x_620) ;  /* 0x0000006000007945 */ /* 0x000fe20003800000 */
[----:B------:R-:W-:Y:S01]  /*ce70*/  PLOP3.LUT P4, PT, P0, PT, PT, 0x8, 0x80 ;  /* 0x000000000080781c */ /* 0x000fe2000078e170 */
[----:B------:R-:W-:-:S12]  /*ce80*/  IMAD.MOV.U32 R2, RZ, RZ, -0x1 ;  /* 0xffffffffff027424 */ /* 0x000fd800078e00ff */
[----:B------:R-:W-:Y:S05]  /*ce90*/  WARPSYNC.COLLECTIVE R2, `(.L_x_621) ;  /* 0x0000000002087348 */ /* 0x000fea0003c00000 */
[----:B------:R-:W-:Y:S01]  /*cea0*/  VOTE.ANY R2, PT, P4 ;  /* 0x0000000000027806 */ /* 0x000fe200020e0100 */
[----:B------:R-:W-:Y:S06]  /*ceb0*/  ENDCOLLECTIVE ;  /* 0x000000000000791b */ /* 0x000fec0003800000 */
.L_x_621:
[----:B------:R-:W-:Y:S05]  /*cec0*/  BSYNC B0 ;  /* 0x0000000000007941 */ /* 0x000fea0003800000 */
.L_x_620:
[----:B------:R-:W-:Y:S01]  /*ced0*/  LOP3.LUT R2, R2, 0x80000000, R41, 0xec, !PT ;  /* 0x8000000002027812 */ /* 0x000fe200078eec29 */
[----:B------:R-:W-:-:S04]  /*cee0*/  IMAD.MOV.U32 R6, RZ, RZ, 0x1 ;  /* 0x00000001ff067424 */ /* 0x000fc800078e00ff */
        /* <DEDUP_REMOVED lines=8> */
.L_x_622:
[----:B------:R-:W-:Y:S02]  /*cf70*/  IMAD.MOV.U32 R7, RZ, RZ, R0 ;  /* 0x000000ffff077224 */ /* 0x000fe400078e0000 */
[----:B------:R-:W-:-:S07]  /*cf80*/  IMAD.MOV.U32 R50, RZ, RZ, R28 ;  /* 0x000000ffff327224 */ /* 0x000fce00078e001c */
[----:B------:R-:W-:Y:S05]  /*cf90*/  WARPSYNC.COLLECTIVE R2, `(.L_x_623) ;  /* 0x0000000002087348 */ /* 0x000fea0003c00000 */
[----:B------:R0:W1:Y:S02]  /*cfa0*/  SHFL.DOWN P4, R28, R7, R6, R29 ;  /* 0x08000006071c7389 */ /* 0x000064000008001d */
[----:B01----:R-:W-:Y:S05]  /*cfb0*/  ENDCOLLECTIVE ;  /* 0x000000000000791b */ /* 0x003fea0003800000 */
.L_x_623:
[----:B------:R-:W-:Y:S02]  /*cfc0*/  IMAD.MOV.U32 R7, RZ, RZ, R4 ;  /* 0x000000ffff077224 */ /* 0x000fe400078e0004 */
[----:B------:R-:W-:-:S07]  /*cfd0*/  IMAD.MOV.U32 R53, RZ, RZ, R28 ;  /* 0x000000ffff357224 */ /* 0x000fce00078e001c */
[----:B------:R-:W-:Y:S05]  /*cfe0*/  WARPSYNC.COLLECTIVE R2, `(.L_x_624) ;  /* 0x0000000002087348 */ /* 0x000fea0003c00000 */
[----:B------:R0:W1:Y:S02]  /*cff0*/  SHFL.DOWN P4, R28, R7, R6, R29 ;  /* 0x08000006071c7389 */ /* 0x000064000008001d */
[----:B01----:R-:W-:Y:S05]  /*d000*/  ENDCOLLECTIVE ;  /* 0x000000000000791b */ /* 0x003fea0003800000 */
.L_x_624:
[----:B------:R-:W-:Y:S05]  /*d010*/  BRA `(.L_x_625) ;  /* 0xffffff6c00dc7947 */ /* 0x000fea000383ffff */
.L_x_445:
[----:B------:R-:W-:Y:S01]  /*d020*/  BSSY B0, `(.L_x_626) ;  /* 0x0000006000007945 */ /* 0x000fe20003800000 */
[----:B------:R-:W-:Y:S02]  /*d030*/  IMAD.MOV.U32 R6, RZ, RZ, 0x1 ;  /* 0x00000001ff067424 */ /* 0x000fe400078e00ff */
[----:B------:R-:W-:-:S07]  /*d040*/  IMAD.MOV.U32 R2, RZ, RZ, -0x1 ;  /* 0xffffffffff027424 */ /* 0x000fce00078e00ff */
[----:B------:R-:W-:Y:S05]  /*d050*/  WARPSYNC.COLLECTIVE R2, `(.L_x_627) ;  /* 0x0000000002087348 */ /* 0x000fea0003c00000 */
[----:B------:R0:W1:Y:S02]  /*d060*/  SHFL.DOWN P4, R28, R7, R6, R29 ;  /* 0x08000006071c7389 */ /* 0x000064000008001d */
[----:B01----:R-:W-:Y:S05]  /*d070*/  ENDCOLLECTIVE ;  /* 0x000000000000791b */ /* 0x003fea0003800000 */
.L_x_627:
[----:B------:R-:W-:Y:S05]  /*d080*/  BSYNC B0 ;  /* 0x0000000000007941 */ /* 0x000fea0003800000 */
.L_x_626:
[----:B------:R-:W-:Y:S05]  /*d090*/  BRA `(.L_x_628) ;  /* 0xffffff6c00e87947 */ /* 0x000fea000383ffff */
.L_x_446:
[----:B------:R-:W-:Y:S01]  /*d0a0*/  BSSY B0, `(.L_x_629) ;  /* 0x0000007000007945 */ /* 0x000fe20003800000 */
[----:B------:R-:W-:Y:S02]  /*d0b0*/  IMAD.MOV.U32 R7, RZ, RZ, R51 ;  /* 0x000000ffff077224 */ /* 0x000fe400078e0033 */
[----:B------:R-:W-:Y:S02]  /*d0c0*/  IMAD.MOV.U32 R6, RZ, RZ, 0x2 ;  /* 0x00000002ff067424 */ /* 0x000fe400078e00ff */
[----:B------:R-:W-:-:S07]  /*d0d0*/  IMAD.MOV.U32 R2, RZ, RZ, -0x1 ;  /* 0xffffffffff027424 */ /* 0x000fce00078e00ff */
[----:B------:R-:W-:Y:S05]  /*d0e0*/  WARPSYNC.COLLECTIVE R2, `(.L_x_630) ;  /* 0x0000000002087348 */ /* 0x000fea0003c00000 */
[----:B------:R0:W1:Y:S02]  /*d0f0*/  SHFL.DOWN P4, R28, R7, R6, R29 ;  /* 0x08000006071c7389 */ /* 0x000064000008001d */
[----:B01----:R-:W-:Y:S05]  /*d100*/  ENDCOLLECTIVE ;  /* 0x000000000000791b */ /* 0x003fea0003800000 */
.L_x_630:
[----:B------:R-:W-:Y:S05]  /*d110*/  BSYNC B0 ;  /* 0x0000000000007941 */ /* 0x000fea0003800000 */
.L_x_629:
[----:B------:R-:W-:Y:S02]  /*d120*/  IMAD.MOV.U32 R7, RZ, RZ, R0 ;  /* 0x000000ffff077224 */ /* 0x000fe400078e0000 */
[----:B------:R-:W-:Y:S02]  /*d130*/  IMAD.MOV.U32 R6, RZ, RZ, 0x2 ;  /* 0x00000002ff067424 */ /* 0x000fe400078e00ff */
[----:B------:R-:W-:Y:S02]  /*d140*/  IMAD.MOV.U32 R2, RZ, RZ, -0x1 ;  /* 0xffffffffff027424 */ /* 0x000fe400078e00ff */
[----:B------:R-:W-:-:S07]  /*d150*/  IMAD.MOV.U32 R50, RZ, RZ, R28 ;  /* 0x000000ffff327224 */ /* 0x000fce00078e001c */
[----:B------:R-:W-:Y:S05]  /*d160*/  WARPSYNC.COLLECTIVE R2, `(.L_x_631) ;  /* 0x0000000002087348 */ /* 0x000fea0003c00000 */
[----:B------:R0:W1:Y:S02]  /*d170*/  SHFL.DOWN P4, R28, R7, R6, R29 ;  /* 0x08000006071c7389 */ /* 0x000064000008001d */
[----:B01----:R-:W-:Y:S05]  /*d180*/  ENDCOLLECTIVE ;  /* 0x000000000000791b */ /* 0x003fea0003800000 */
.L_x_631:
[----:B------:R-:W-:Y:S02]  /*d190*/  IMAD.MOV.U32 R7, RZ, RZ, R4 ;  /* 0x000000ffff077224 */ /* 0x000fe400078e0004 */
[----:B------:R-:W-:-:S07]  /*d1a0*/  IMAD.MOV.U32 R53, RZ, RZ, R28 ;  /* 0x000000ffff357224 */ /* 0x000fce00078e001c */
[----:B------:R-:W-:Y:S05]  /*d1b0*/  WARPSYNC.COLLECTIVE R2, `(.L_x_632) ;  /* 0x0000000002087348 */ /* 0x000fea0003c00000 */
[----:B------:R0:W1:Y:S02]  /*d1c0*/  SHFL.DOWN P4, R28, R7, R6, R29 ;  /* 0x08000006071c7389 */ /* 0x000064000008001d */
[----:B01----:R-:W-:Y:S05]  /*d1d0*/  ENDCOLLECTIVE ;  /* 0x000000000000791b */ /* 0x003fea0003800000 */
.L_x_632:
[----:B------:R-:W-:Y:S05]  /*d1e0*/  BRA `(.L_x_633) ;  /* 0xffffff6c00ac7947 */ /* 0x000fea000383ffff */
.L_x_447:
[----:B------:R-:W-:Y:S01]  /*d1f0*/  BSSY B0, `(.L_x_634) ;  /* 0x0000006000007945 */ /* 0x000fe20003800000 */
[----:B------:R-:W-:Y:S02]  /*d200*/  IMAD.MOV.U32 R6, RZ, RZ, 0x2 ;  /* 0x00000002ff067424 */ /* 0x000fe400078e00ff */
[----:B------:R-:W-:-:S07]  /*d210*/  IMAD.MOV.U32 R2, RZ, RZ, -0x1 ;  /* 0xffffffffff027424 */ /* 0x000fce00078e00ff */
[----:B------:R-:W-:Y:S05]  /*d220*/  WARPSYNC.COLLECTIVE R2, `(.L_x_635) ;  /* 0x0000000002087348 */ /* 0x000fea0003c00000 */
[----:B------:R0:W1:Y:S02]  /*d230*/  SHFL.DOWN P4, R28, R7, R6, R29 ;  /* 0x08000006071c7389 */ /* 0x000064000008001d */
[----:B01----:R-:W-:Y:S05]  /*d240*/  ENDCOLLECTIVE ;  /* 0x000000000000791b */ /* 0x003fea0003800000 */
.L_x_635:
[----:B------:R-:W-:Y:S05]  /*d250*/  BSYNC B0 ;  /* 0x0000000000007941 */ /* 0x000fea0003800000 */
.L_x_634:
[----:B------:R-:W-:Y:S05]  /*d260*/  BRA `(.L_x_636) ;  /* 0xffffff6c00b87947 */ /* 0x000fea000383ffff */
.L_x_448:
[----:B------:R-:W-:Y:S01]  /*d270*/  BSSY B0, `(.L_x_637) ;  /* 0x0000007000007945 */ /* 0x000fe20003800000 */
[----:B------:R-:W-:Y:S02]  /*d280*/  IMAD.MOV.U32 R7, RZ, RZ, R51 ;  /* 0x000000ffff077224 */ /* 0x000fe400078e0033 */
[----:B------:R-:W-:Y:S02]  /*d290*/  IMAD.MOV.U32 R6, RZ, RZ, 0x4 ;  /* 0x00000004ff067424 */ /* 0x000fe400078e00ff */
[----:B------:R-:W-:-:S07]  /*d2a0*/  IMAD.MOV.U32 R2, RZ, RZ, -0x1 ;  /* 0xffffffffff027424 */ /* 0x000fce00078e00ff */
[----:B------:R-:W-:Y:S05]  /*d2b0*/  WARPSYNC.COLLECTIVE R2, `(.L_x_638) ;  /* 0x0000000002087348 */ /* 0x000fea0003c00000 */
[----:B------:R0:W1:Y:S02]  /*d2c0*/  SHFL.DOWN P4, R28, R7, R6, R29 ;  /* 0x08000006071c7389 */ /* 0x000064000008001d */
[----:B01----:R-:W-:Y:S05]  /*d2d0*/  ENDCOLLECTIVE ;  /* 0x000000000000791b */ /* 0x003fea0003800000 */
.L_x_638:
[----:B------:R-:W-:Y:S05]  /*d2e0*/  BSYNC B0 ;  /* 0x0000000000007941 */ /* 0x000fea0003800000 */
.L_x_637:
[----:B------:R-:W-:Y:S02]  /*d2f0*/  IMAD.MOV.U32 R7, RZ, RZ, R0 ;  /* 0x000000ffff077224 */ /* 0x000fe400078e0000 */
[----:B------:R-:W-:Y:S02]  /*d300*/  IMAD.MOV.U32 R6, RZ, RZ, 0x4 ;  /* 0x00000004ff067424 */ /* 0x000fe400078e00ff */
[----:B------:R-:W-:Y:S02]  /*d310*/  IMAD.MOV.U32 R2, RZ, RZ, -0x1 ;  /* 0xffffffffff027424 */ /* 0x000fe400078e00ff */
[----:B------:R-:W-:-:S07]  /*d320*/  IMAD.MOV.U32 R50, RZ, RZ, R28 ;  /* 0x000000ffff327224 */ /* 0x000fce00078e001c */
[----:B------:R-:W-:Y:S05]  /*d330*/  WARPSYNC.COLLECTIVE R2, `(.L_x_639) ;  /* 0x0000000002087348 */ /* 0x000fea0003c00000 */
[----:B------:R0:W1:Y:S02]  /*d340*/  SHFL.DOWN P4, R28, R7, R6, R29 ;  /* 0x08000006071c7389 */ /* 0x000064000008001d */
[----:B01----:R-:W-:Y:S05]  /*d350*/  ENDCOLLECTIVE ;  /* 0x000000000000791b */ /* 0x003fea0003800000 */
.L_x_639:
[----:B------:R-:W-:Y:S02]  /*d360*/  IMAD.MOV.U32 R7, RZ, RZ, R4 ;  /* 0x000000ffff077224 */ /* 0x000fe400078e0004 */
[----:B------:R-:W-:-:S07]  /*d370*/  IMAD.MOV.U32 R53, RZ, RZ, R28 ;  /* 0x000000ffff357224 */ /* 0x000fce00078e001c */
[----:B------:R-:W-:Y:S05]  /*d380*/  WARPSYNC.COLLECTIVE R2, `(.L_x_640) ;  /* 0x0000000002087348 */ /* 0x000fea0003c00000 */
[----:B------:R0:W1:Y:S02]  /*d390*/  SHFL.DOWN P4, R28, R7, R6, R29 ;  /* 0x08000006071c7389 */ /* 0x000064000008001d */
[----:B01----:R-:W-:Y:S05]  /*d3a0*/  ENDCOLLECTIVE ;  /* 0x000000000000791b */ /* 0x003fea0003800000 */
.L_x_640:
[----:B------:R-:W-:Y:S05]  /*d3b0*/  BRA `(.L_x_641) ;  /* 0xffffff6c007c7947 */ /* 0x000fea000383ffff */
.L_x_449:
[----:B------:R-:W-:Y:S01]  /*d3c0*/  BSSY B0, `(.L_x_642) ;  /* 0x0000006000007945 */ /* 0x000fe20003800000 */
[----:B------:R-:W-:Y:S02]  /*d3d0*/  IMAD.MOV.U32 R6, RZ, RZ, 0x4 ;  /* 0x00000004ff067424 */ /* 0x000fe400078e00ff */
[----:B------:R-:W-:-:S07]  /*d3e0*/  IMAD.MOV.U32 R2, RZ, RZ, -0x1 ;  /* 0xffffffffff027424 */ /* 0x000fce00078e00ff */
[----:B------:R-:W-:Y:S05]  /*d3f0*/  WARPSYNC.COLLECTIVE R2, `(.L_x_643) ;  /* 0x0000000002087348 */ /* 0x000fea0003c00000 */
[----:B------:R0:W1:Y:S02]  /*d400*/  SHFL.DOWN P4, R28, R7, R6, R29 ;  /* 0x08000006071c7389 */ /* 0x000064000008001d */
[----:B01----:R-:W-:Y:S05]  /*d410*/  ENDCOLLECTIVE ;  /* 0x000000000000791b */ /* 0x003fea0003800000 */
.L_x_643:
[----:B------:R-:W-:Y:S05]  /*d420*/  BSYNC B0 ;  /* 0x0000000000007941 */ /* 0x000fea0003800000 */
.L_x_642:
[----:B------:R-:W-:Y:S05]  /*d430*/  BRA `(.L_x_644) ;  /* 0xffffff6c00887947 */ /* 0x000fea000383ffff */
.L_x_450:
[----:B------:R-:W-:Y:S01]  /*d440*/  BSSY B0, `(.L_x_645) ;  /* 0x0000007000007945 */ /* 0x000fe20003800000 */
[----:B------:R-:W-:Y:S02]  /*d450*/  IMAD.MOV.U32 R7, RZ, RZ, R51 ;  /* 0x000000ffff077224 */ /* 0x000fe400078e0033 */
[----:B------:R-:W-:Y:S02]  /*d460*/  IMAD.MOV.U32 R6, RZ, RZ, 0x8 ;  /* 0x00000008ff067424 */ /* 0x000fe400078e00ff */
[----:B------:R-:W-:-:S07]  /*d470*/  IMAD.MOV.U32 R2, RZ, RZ, -0x1 ;  /* 0xffffffffff027424 */ /* 0x000fce00078e00ff */
[----:B------:R-:W-:Y:S05]  /*d480*/  WARPSYNC.COLLECTIVE R2, `(.L_x_646) ;  /* 0x0000000002087348 */ /* 0x000fea0003c00000 */
[----:B------:R0:W1:Y:S02]  /*d490*/  SHFL.DOWN P4, R28, R7, R6, R29 ;  /* 0x08000006071c7389 */ /* 0x000064000008001d */
[----:B01----:R-:W-:Y:S05]  /*d4a0*/  ENDCOLLECTIVE ;  /* 0x000000000000791b */ /* 0x003fea0003800000 */
.L_x_646:
[----:B------:R-:W-:Y:S05]  /*d4b0*/  BSYNC B0 ;  /* 0x0000000000007941 */ /* 0x000fea0003800000 */
.L_x_645:
[----:B------:R-:W-:Y:S02]  /*d4c0*/  IMAD.MOV.U32 R7, RZ, RZ, R0 ;  /* 0x000000ffff077224 */ /* 0x000fe400078e0000 */
[----:B------:R-:W-:Y:S02]  /*d4d0*/  IMAD.MOV.U32 R6, RZ, RZ, 0x8 ;  /* 0x00000008ff067424 */ /* 0x000fe400078e00ff */
[----:B------:R-:W-:Y:S02]  /*d4e0*/  IMAD.MOV.U32 R2, RZ, RZ, -0x1 ;  /* 0xffffffffff027424 */ /* 0x000fe400078e00ff */
[----:B------:R-:W-:-:S07]  /*d4f0*/  IMAD.MOV.U32 R50, RZ, RZ, R28 ;  /* 0x000000ffff327224 */ /* 0x000fce00078e001c */
[----:B------:R-:W-:Y:S05]  /*d500*/  WARPSYNC.COLLECTIVE R2, `(.L_x_647) ;  /* 0x0000000002087348 */ /* 0x000fea0003c00000 */
[----:B------:R0:W1:Y:S02]  /*d510*/  SHFL.DOWN P4, R28, R7, R6, R29 ;  /* 0x08000006071c7389 */ /* 0x000064000008001d */
[----:B01----:R-:W-:Y:S05]  /*d520*/  ENDCOLLECTIVE ;  /* 0x000000000000791b */ /* 0x003fea0003800000 */
.L_x_647:
[----:B------:R-:W-:Y:S02]  /*d530*/  IMAD.MOV.U32 R7, RZ, RZ, R4 ;  /* 0x000000ffff077224 */ /* 0x000fe400078e0004 */
[----:B------:R-:W-:-:S07]  /*d540*/  IMAD.MOV.U32 R53, RZ, RZ, R28 ;  /* 0x000000ffff357224 */ /* 0x000fce00078e001c */
[----:B------:R-:W-:Y:S05]  /*d550*/  WARPSYNC.COLLECTIVE R2, `(.L_x_648) ;  /* 0x0000000002087348 */ /* 0x000fea0003c00000 */
[----:B------:R0:W1:Y:S02]  /*d560*/  SHFL.DOWN P4, R28, R7, R6, R29 ;  /* 0x08000006071c7389 */ /* 0x000064000008001d */
[----:B01----:R-:W-:Y:S05]  /*d570*/  ENDCOLLECTIVE ;  /* 0x000000000000791b */ /* 0x003fea0003800000 */
.L_x_648:
[----:B------:R-:W-:Y:S05]  /*d580*/  BRA `(.L_x_649) ;  /* 0xffffff6c004c7947 */ /* 0x000fea000383ffff */
.L_x_451:
[----:B------:R-:W-:Y:S01]  /*d590*/  BSSY B0, `(.L_x_650) ;  /* 0x0000006000007945 */ /* 0x000fe20003800000 */
[----:B------:R-:W-:Y:S02]  /*d5a0*/  IMAD.MOV.U32 R6, RZ, RZ, 0x8 ;  /* 0x00000008ff067424 */ /* 0x000fe400078e00ff */
[----:B------:R-:W-:-:S07]  /*d5b0*/  IMAD.MOV.U32 R2, RZ, RZ, -0x1 ;  /* 0xffffffffff027424 */ /* 0x000fce00078e00ff */
[----:B------:R-:W-:Y:S05]  /*d5c0*/  WARPSYNC.COLLECTIVE R2, `(.L_x_651) ;  /* 0x0000000002087348 */ /* 0x000fea0003c00000 */
[----:B------:R0:W1:Y:S02]  /*d5d0*/  SHFL.DOWN P4, R28, R7, R6, R29 ;  /* 0x08000006071c7389 */ /* 0x000064000008001d */
[----:B01----:R-:W-:Y:S05]  /*d5e0*/  ENDCOLLECTIVE ;  /* 0x000000000000791b */ /* 0x003fea0003800000 */
.L_x_651:
[----:B------:R-:W-:Y:S05]  /*d5f0*/  BSYNC B0 ;  /* 0x0000000000007941 */ /* 0x000fea0003800000 */
.L_x_650:
[----:B------:R-:W-:Y:S05]  /*d600*/  BRA `(.L_x_652) ;  /* 0xffffff6c00587947 */ /* 0x000fea000383ffff */
.L_x_452:
[----:B------:R-:W-:Y:S01]  /*d610*/  BSSY B0, `(.L_x_653) ;  /* 0x0000007000007945 */ /* 0x000fe20003800000 */
[----:B------:R-:W-:Y:S02]  /*d620*/  IMAD.MOV.U32 R7, RZ, RZ, R51 ;  /* 0x000000ffff077224 */ /* 0x000fe400078e0033 */
[----:B------:R-:W-:Y:S02]  /*d630*/  IMAD.MOV.U32 R6, RZ, RZ, 0x10 ;  /* 0x00000010ff067424 */ /* 0x000fe400078e00ff */
[----:B------:R-:W-:-:S07]  /*d640*/  IMAD.MOV.U32 R2, RZ, RZ, -0x1 ;  /* 0xffffffffff027424 */ /* 0x000fce00078e00ff */
[----:B------:R-:W-:Y:S05]  /*d650*/  WARPSYNC.COLLECTIVE R2, `(.L_x_654) ;  /* 0x0000000002087348 */ /* 0x000fea0003c00000 */
[----:B------:R0:W1:Y:S02]  /*d660*/  SHFL.DOWN P4, R28, R7, R6, R29 ;  /* 0x08000006071c7389 */ /* 0x000064000008001d */
[----:B01----:R-:W-:Y:S05]  /*d670*/  ENDCOLLECTIVE ;  /* 0x000000000000791b */ /* 0x003fea0003800000 */
.L_x_654:
[----:B------:R-:W-:Y:S05]  /*d680*/  BSYNC B0 ;  /* 0x0000000000007941 */ /* 0x000fea0003800000 */
.L_x_653:
[----:B------:R-:W-:Y:S02]  /*d690*/  IMAD.MOV.U32 R7, RZ, RZ, R0 ;  /* 0x000000ffff077224 */ /* 0x000fe400078e0000 */
[----:B------:R-:W-:Y:S02]  /*d6a0*/  IMAD.MOV.U32 R6, RZ, RZ, 0x10 ;  /* 0x00000010ff067424 */ /* 0x000fe400078e00ff */
[----:B------:R-:W-:Y:S02]  /*d6b0*/  IMAD.MOV.U32 R2, RZ, RZ, -0x1 ;  /* 0xffffffffff027424 */ /* 0x000fe400078e00ff */
[----:B------:R-:W-:-:S07]  /*d6c0*/  IMAD.MOV.U32 R50, RZ, RZ, R28 ;  /* 0x000000ffff327224 */ /* 0x000fce00078e001c */
[----:B------:R-:W-:Y:S05]  /*d6d0*/  WARPSYNC.COLLECTIVE R2, `(.L_x_655) ;  /* 0x0000000002087348 */ /* 0x000fea0003c00000 */
[----:B------:R0:W1:Y:S02]  /*d6e0*/  SHFL.DOWN P4, R28, R7, R6, R29 ;  /* 0x08000006071c7389 */ /* 0x000064000008001d */
[----:B01----:R-:W-:Y:S05]  /*d6f0*/  ENDCOLLECTIVE ;  /* 0x000000000000791b */ /* 0x003fea0003800000 */
.L_x_655:
[----:B------:R-:W-:Y:S02]  /*d700*/  IMAD.MOV.U32 R7, RZ, RZ, R4 ;  /* 0x000000ffff077224 */ /* 0x000fe400078e0004 */
[----:B------:R-:W-:-:S07]  /*d710*/  IMAD.MOV.U32 R53, RZ, RZ, R28 ;  /* 0x000000ffff357224 */ /* 0x000fce00078e001c */
[----:B------:R-:W-:Y:S05]  /*d720*/  WARPSYNC.COLLECTIVE R2, `(.L_x_656) ;  /* 0x0000000002087348 */ /* 0x000fea0003c00000 */
[----:B------:R0:W1:Y:S02]  /*d730*/  SHFL.DOWN P4, R28, R7, R6, R29 ;  /* 0x08000006071c7389 */ /* 0x000064000008001d */
[----:B01----:R-:W-:Y:S05]  /*d740*/  ENDCOLLECTIVE ;  /* 0x000000000000791b */ /* 0x003fea0003800000 */
.L_x_656:
[----:B------:R-:W-:Y:S05]  /*d750*/  BRA `(.L_x_657) ;  /* 0xffffff6c001c7947 */ /* 0x000fea000383ffff */
.L_x_453:
[----:B------:R-:W-:Y:S01]  /*d760*/  BSSY B0, `(.L_x_658) ;  /* 0x0000006000007945 */ /* 0x000fe20003800000 */
[----:B------:R-:W-:Y:S02]  /*d770*/  IMAD.MOV.U32 R6, RZ, RZ, 0x10 ;  /* 0x00000010ff067424 */ /* 0x000fe400078e00ff */
[----:B------:R-:W-:-:S07]  /*d780*/  IMAD.MOV.U32 R2, RZ, RZ, -0x1 ;  /* 0xffffffffff027424 */ /* 0x000fce00078e00ff */
[----:B------:R-:W-:Y:S05]  /*d790*/  WARPSYNC.COLLECTIVE R2, `(.L_x_659) ;  /* 0x0000000002087348 */ /* 0x000fea0003c00000 */
[----:B------:R0:W1:Y:S02]  /*d7a0*/  SHFL.DOWN P4, R28, R7, R6, R29 ;  /* 0x08000006071c7389 */ /* 0x000064000008001d */
[----:B01----:R-:W-:Y:S05]  /*d7b0*/  ENDCOLLECTIVE ;  /* 0x000000000000791b */ /* 0x003fea0003800000 */
.L_x_659:
[----:B------:R-:W-:Y:S05]  /*d7c0*/  BSYNC B0 ;  /* 0x0000000000007941 */ /* 0x000fea0003800000 */
.L_x_658:
[----:B------:R-:W-:Y:S05]  /*d7d0*/  BRA `(.L_x_660) ;  /* 0xffffff6c00447947 */ /* 0x000fea000383ffff */
.L_x_454:
[----:B------:R-:W-:Y:S01]  /*d7e0*/  BSSY B0, `(.L_x_661) ;  /* 0x0000006000007945 */ /* 0x000fe20003800000 */
[----:B------:R-:W-:Y:S01]  /*d7f0*/  PLOP3.LUT P5, PT, P0, PT, PT, 0x80, 0x8 ;  /* 0x000000000008781c */ /* 0x000fe200007af070 */
[----:B------:R-:W-:-:S12]  /*d800*/  IMAD.MOV.U32 R2, RZ, RZ, -0x1 ;  /* 0xffffffffff027424 */ /* 0x000fd800078e00ff */
[----:B------:R-:W-:Y:S05]  /*d810*/  WARPSYNC.COLLECTIVE R2, `(.L_x_662) ;  /* 0x0000000002087348 */ /* 0x000fea0003c00000 */
[----:B------:R-:W-:Y:S01]  /*d820*/  VOTE.ALL P5, P5 ;  /* 0x0000000000ff7806 */ /* 0x000fe200028a0000 */
[----:B------:R-:W-:-:S12]  /*d830*/  ENDCOLLECTIVE ;  /* 0x000000000000791b */ /* 0x000fd80003800000 */
.L_x_662:
[----:B------:R-:W-:Y:S05]  /*d840*/  BSYNC B0 ;  /* 0x0000000000007941 */ /* 0x000fea0003800000 */
.L_x_661:
[----:B------:R-:W-:Y:S01]  /*d850*/  PLOP3.LUT P0, PT, P5, PT, PT, 0x80, 0x8 ;  /* 0x000000000008781c */ /* 0x000fe20002f0f070 */
[----:B------:R-:W-:-:S12]  /*d860*/  BRA `(.L_x_663) ;  /* 0xffffff6c00307947 */ /* 0x000fd8000383ffff */
.L_x_512:
[----:B------:R-:W-:Y:S01]  /*d870*/  BSSY B0, `(.L_x_664) ;  /* 0x0000006000007945 */ /* 0x000fe20003800000 */
[----:B------:R-:W-:Y:S01]  /*d880*/  PLOP3.LUT P4, PT, P4, PT, PT, 0x8, 0x80 ;  /* 0x000000000080781c */ /* 0x000fe2000278e170 */
[----:B------:R-:W-:-:S12]  /*d890*/  IMAD.MOV.U32 R2, RZ, RZ, -0x1 ;  /* 0xffffffffff027424 */ /* 0x000fd800078e00ff */
[----:B-123--:R-:W-:Y:S05]  /*d8a0*/  WARPSYNC.COLLECTIVE R2, `(.L_x_665) ;  /* 0x0000000002087348 */ /* 0x00efea0003c00000 */
[----:B------:R-:W-:Y:S01]  /*d8b0*/  VOTE.ANY P4, P4 ;  /* 0x0000000000ff7806 */ /* 0x000fe20002080100 */
[----:B-123--:R-:W-:-:S12]  /*d8c0*/  ENDCOLLECTIVE ;  /* 0x000000000000791b */ /* 0x00efd80003800000 */
.L_x_665:
[----:B------:R-:W-:Y:S05]  /*d8d0*/  BSYNC B0 ;  /* 0x0000000000007941 */ /* 0x000fea0003800000 */
.L_x_664:
[----:B------:R-:W-:Y:S05]  /*d8e0*/  BRA `(.L_x_666) ;  /* 0xffffffc400307947 */ /* 0x000fea000383ffff */
.L_x_514:
[----:B------:R-:W0:Y:S01]  /*d8f0*/  S2R R39, SR_GEMASK ;  /* 0x0000000000277919 */ /* 0x000e220000003c00 */
[----:B------:R-:W-:Y:S01]  /*d900*/  BSSY B0, `(.L_x_667) ;  /* 0x0000006000007945 */ /* 0x000fe20003800000 */
[----:B------:R-:W-:Y:S01]  /*d910*/  PLOP3.LUT P4, PT, P4, PT, PT, 0x8, 0x80 ;  /* 0x000000000080781c */ /* 0x000fe2000278e170 */
[----:B------:R-:W-:-:S12]  /*d920*/  IMAD.MOV.U32 R2, RZ, RZ, -0x1 ;  /* 0xffffffffff027424 */ /* 0x000fd800078e00ff */
[----:B0123--:R-:W-:Y:S05]  /*d930*/  WARPSYNC.COLLECTIVE R2, `(.L_x_668) ;  /* 0x0000000002087348 */ /* 0x00ffea0003c00000 */
[----:B------:R-:W-:Y:S01]  /*d940*/  VOTE.ANY R2, PT, P4 ;  /* 0x0000000000027806 */ /* 0x000fe200020e0100 */
[----:B0123--:R-:W-:Y:S06]  /*d950*/  ENDCOLLECTIVE ;  /* 0x000000000000791b */ /* 0x00ffec0003800000 */
.L_x_668:
[----:B------:R-:W-:Y:S05]  /*d960*/  BSYNC B0 ;  /* 0x0000000000007941 */ /* 0x000fea0003800000 */
.L_x_667:
        /* <DEDUP_REMOVED lines=11> */
.L_x_669:
[----:B------:R-:W-:Y:S02]  /*da20*/  IMAD.MOV.U32 R7, RZ, RZ, R41 ;  /* 0x000000ffff077224 */ /* 0x000fe400078e0029 */
[----:B------:R-:W-:-:S07]  /*da30*/  IMAD.MOV.U32 R31, RZ, RZ, R28 ;  /* 0x000000ffff1f7224 */ /* 0x000fce00078e001c */
[----:B------:R-:W-:Y:S05]  /*da40*/  WARPSYNC.COLLECTIVE R2, `(.L_x_670) ;  /* 0x0000000002087348 */ /* 0x000fea0003c00000 */
[----:B------:R0:W1:Y:S02]  /*da50*/  SHFL.DOWN P4, R28, R7, R6, R29 ;  /* 0x08000006071c7389 */ /* 0x000064000008001d */
[----:B01----:R-:W-:Y:S05]  /*da60*/  ENDCOLLECTIVE ;  /* 0x000000000000791b */ /* 0x003fea0003800000 */
.L_x_670:
[----:B------:R-:W-:Y:S02]  /*da70*/  IMAD.MOV.U32 R7, RZ, RZ, R4 ;  /* 0x000000ffff077224 */ /* 0x000fe400078e0004 */
[----:B------:R-:W-:-:S07]  /*da80*/  IMAD.MOV.U32 R30, RZ, RZ, R28 ;  /* 0x000000ffff1e7224 */ /* 0x000fce00078e001c */
[----:B------:R-:W-:Y:S05]  /*da90*/  WARPSYNC.COLLECTIVE R2, `(.L_x_671) ;  /* 0x0000000002087348 */ /* 0x000fea0003c00000 */
[----:B------:R0:W1:Y:S02]  /*daa0*/  SHFL.DOWN P4, R28, R7, R6, R29 ;  /* 0x08000006071c7389 */ /* 0x000064000008001d */
[----:B01----:R-:W-:Y:S05]  /*dab0*/  ENDCOLLECTIVE ;  /* 0x000000000000791b */ /* 0x003fea0003800000 */
.L_x_671:
[----:B------:R-:W-:Y:S05]  /*dac0*/  BRA `(.L_x_672) ;  /* 0xffffffc000f87947 */ /* 0x000fea000383ffff */
.L_x_515:
[----:B------:R-:W-:Y:S01]  /*dad0*/  BSSY B0, `(.L_x_673) ;  /* 0x0000006000007945 */ /* 0x000fe20003800000 */
[----:B------:R-:W-:Y:S02]  /*dae0*/  IMAD.MOV.U32 R6, RZ, RZ, 0x1 ;  /* 0x00000001ff067424 */ /* 0x000fe400078e00ff */
[----:B------:R-:W-:-:S07]  /*daf0*/  IMAD.MOV.U32 R2, RZ, RZ, -0x1 ;  /* 0xffffffffff027424 */ /* 0x000fce00078e00ff */
[----:B-123--:R-:W-:Y:S05]  /*db00*/  WARPSYNC.COLLECTIVE R2, `(.L_x_674) ;  /* 0x0000000002087348 */ /* 0x00efea0003c00000 */
[----:B------:R0:W4:Y:S02]  /*db10*/  SHFL.DOWN P4, R28, R7, R6, R29 ;  /* 0x08000006071c7389 */ /* 0x000124000008001d */
[----:B01234-:R-:W-:Y:S05]  /*db20*/  ENDCOLLECTIVE ;  /* 0x000000000000791b */ /* 0x01ffea0003800000 */
.L_x_674:
[----:B------:R-:W-:Y:S05]  /*db30*/  BSYNC B0 ;  /* 0x0000000000007941 */ /* 0x000fea0003800000 */
.L_x_673:
[----:B------:R-:W-:Y:S05]  /*db40*/  BRA `(.L_x_675) ;  /* 0xffffffc400047947 */ /* 0x000fea000383ffff */
.L_x_516:
[----:B------:R-:W-:Y:S01]  /*db50*/  BSSY B0, `(.L_x_676) ;  /* 0x0000007000007945 */ /* 0x000fe20003800000 */
[----:B------:R-:W-:Y:S02]  /*db60*/  IMAD.MOV.U32 R7, RZ, RZ, R38 ;  /* 0x000000ffff077224 */ /* 0x000fe400078e0026 */
[----:B------:R-:W-:Y:S02]  /*db70*/  IMAD.MOV.U32 R6, RZ, RZ, 0x2 ;  /* 0x00000002ff067424 */ /* 0x000fe400078e00ff */
[----:B------:R-:W-:-:S07]  /*db80*/  IMAD.MOV.U32 R2, RZ, RZ, -0x1 ;  /* 0xffffffffff027424 */ /* 0x000fce00078e00ff */
[----:B-123--:R-:W-:Y:S05]  /*db90*/  WARPSYNC.COLLECTIVE R2, `(.L_x_677) ;  /* 0x0000000002087348 */ /* 0x00efea0003c00000 */
[----:B------:R0:W4:Y:S02]  /*dba0*/  SHFL.DOWN P4, R28, R7, R6, R29 ;  /* 0x08000006071c7389 */ /* 0x000124000008001d */
[----:B01234-:R-:W-:Y:S05]  /*dbb0*/  ENDCOLLECTIVE ;  /* 0x000000000000791b */ /* 0x01ffea0003800000 */
.L_x_677:
[----:B------:R-:W-:Y:S05]  /*dbc0*/  BSYNC B0 ;  /* 0x0000000000007941 */ /* 0x000fea0003800000 */
.L_x_676:
[----:B------:R-:W-:Y:S02]  /*dbd0*/  IMAD.MOV.U32 R7, RZ, RZ, R41 ;  /* 0x000000ffff077224 */ /* 0x000fe400078e0029 */
[----:B------:R-:W-:Y:S02]  /*dbe0*/  IMAD.MOV.U32 R6, RZ, RZ, 0x2 ;  /* 0x00000002ff067424 */ /* 0x000fe400078e00ff */
[----:B------:R-:W-:Y:S02]  /*dbf0*/  IMAD.MOV.U32 R2, RZ, RZ, -0x1 ;  /* 0xffffffffff027424 */ /* 0x000fe400078e00ff */
[----:B------:R-:W-:-:S07]  /*dc00*/  IMAD.MOV.U32 R31, RZ, RZ, R28 ;  /* 0x000000ffff1f7224 */ /* 0x000fce00078e001c */
[----:B------:R-:W-:Y:S05]  /*dc10*/  WARPSYNC.COLLECTIVE R2, `(.L_x_678) ;  /* 0x0000000002087348 */ /* 0x000fea0003c00000 */
[----:B------:R0:W1:Y:S02]  /*dc20*/  SHFL.DOWN P4, R28, R7, R6, R29 ;  /* 0x08000006071c7389 */ /* 0x000064000008001d */
[----:B01----:R-:W-:Y:S05]  /*dc30*/  ENDCOLLECTIVE ;  /* 0x000000000000791b */ /* 0x003fea0003800000 */
.L_x_678:
[----:B------:R-:W-:Y:S02]  /*dc40*/  IMAD.MOV.U32 R7, RZ, RZ, R44 ;  /* 0x000000ffff077224 */ /* 0x000fe400078e002c */
[----:B------:R-:W-:-:S07]  /*dc50*/  IMAD.MOV.U32 R4, RZ, RZ, R28 ;  /* 0x000000ffff047224 */ /* 0x000fce00078e001c */
[----:B------:R-:W-:Y:S05]  /*dc60*/  WARPSYNC.COLLECTIVE R2, `(.L_x_679) ;  /* 0x0000000002087348 */ /* 0x000fea0003c00000 */
[----:B------:R0:W1:Y:S02]  /*dc70*/  SHFL.DOWN P4, R28, R7, R6, R29 ;  /* 0x08000006071c7389 */ /* 0x000064000008001d */
[----:B01----:R-:W-:Y:S05]  /*dc80*/  ENDCOLLECTIVE ;  /* 0x000000000000791b */ /* 0x003fea0003800000 */
.L_x_679:
[----:B------:R-:W-:Y:S05]  /*dc90*/  BRA `(.L_x_680) ;  /* 0xffffffc000c87947 */ /* 0x000fea000383ffff */
.L_x_517:
[----:B------:R-:W-:Y:S01]  /*dca0*/  BSSY B0, `(.L_x_681) ;  /* 0x0000006000007945 */ /* 0x000fe20003800000 */
[----:B------:R-:W-:Y:S02]  /*dcb0*/  IMAD.MOV.U32 R6, RZ, RZ, 0x2 ;  /* 0x00000002ff067424 */ /* 0x000fe400078e00ff */
[----:B------:R-:W-:-:S07]  /*dcc0*/  IMAD.MOV.U32 R2, RZ, RZ, -0x1 ;  /* 0xffffffffff027424 */ /* 0x000fce00078e00ff */
[----:B-123--:R-:W-:Y:S05]  /*dcd0*/  WARPSYNC.COLLECTIVE R2, `(.L_x_682) ;  /* 0x0000000002087348 */ /* 0x00efea0003c00000 */
[----:B------:R0:W4:Y:S02]  /*dce0*/  SHFL.DOWN P4, R28, R7, R6, R29 ;  /* 0x08000006071c7389 */ /* 0x000124000008001d */
[----:B01234-:R-:W-:Y:S05]  /*dcf0*/  ENDCOLLECTIVE ;  /* 0x000000000000791b */ /* 0x01ffea0003800000 */
.L_x_682:
[----:B------:R-:W-:Y:S05]  /*dd00*/  BSYNC B0 ;  /* 0x0000000000007941 */ /* 0x000fea0003800000 */
.L_x_681:
[----:B------:R-:W-:Y:S05]  /*dd10*/  BRA `(.L_x_683) ;  /* 0xffffffc000d47947 */ /* 0x000fea000383ffff */
.L_x_518:
[----:B------:R-:W-:Y:S01]  /*dd20*/  BSSY B0, `(.L_x_684) ;  /* 0x0000007000007945 */ /* 0x000fe20003800000 */
[----:B------:R-:W-:Y:S02]  /*dd30*/  IMAD.MOV.U32 R7, RZ, RZ, R38 ;  /* 0x000000ffff077224 */ /* 0x000fe400078e0026 */
[----:B------:R-:W-:Y:S02]  /*dd40*/  IMAD.MOV.U32 R6, RZ, RZ, 0x4 ;  /* 0x00000004ff067424 */ /* 0x000fe400078e00ff */
[----:B------:R-:W-:-:S07]  /*dd50*/  IMAD.MOV.U32 R2, RZ, RZ, -0x1 ;  /* 0xffffffffff027424 */ /* 0x000fce00078e00ff */
[----:B-123--:R-:W-:Y:S05]  /*dd60*/  WARPSYNC.COLLECTIVE R2, `(.L_x_685) ;  /* 0x0000000002087348 */ /* 0x00efea0003c00000 */
[----:B------:R0:W4:Y:S02]  /*dd70*/  SHFL.DOWN P4, R28, R7, R6, R29 ;  /* 0x08000006071c7389 */ /* 0x000124000008001d */
[----:B01234-:R-:W-:Y:S05]  /*dd80*/  ENDCOLLECTIVE ;  /* 0x000000000000791b */ /* 0x01ffea0003800000 */
.L_x_685:
[----:B------:R-:W-:Y:S05]  /*dd90*/  BSYNC B0 ;  /* 0x0000000000007941 */ /* 0x000fea0003800000 */
.L_x_684:
[----:B------:R-:W-:Y:S02]  /*dda0*/  IMAD.MOV.U32 R7, RZ, RZ, R41 ;  /* 0x000000ffff077224 */ /* 0x000fe400078e0029 */
[----:B------:R-:W-:Y:S02]  /*ddb0*/  IMAD.MOV.U32 R6, RZ, RZ, 0x4 ;  /* 0x00000004ff067424 */ /* 0x000fe400078e00ff */
[----:B------:R-:W-:Y:S02]  /*ddc0*/  IMAD.MOV.U32 R2, RZ, RZ, -0x1 ;  /* 0xffffffffff027424 */ /* 0x000fe400078e00ff */
[----:B------:R-:W-:-:S07]  /*ddd0*/  IMAD.MOV.U32 R31, RZ, RZ, R28 ;  /* 0x000000ffff1f7224 */ /* 0x000fce00078e001c */
[----:B------:R-:W-:Y:S05]  /*dde0*/  WARPSYNC.COLLECTIVE R2, `(.L_x_686) ;  /* 0x0000000002087348 */ /* 0x000fea0003c00000 */
[----:B------:R0:W1:Y:S02]  /*ddf0*/  SHFL.DOWN P4, R28, R7, R6, R29 ;  /* 0x08000006071c7389 */ /* 0x000064000008001d */
[----:B01----:R-:W-:Y:S05]  /*de00*/  ENDCOLLECTIVE ;  /* 0x000000000000791b */ /* 0x003fea0003800000 */
.L_x_686:
[----:B------:R-:W-:Y:S02]  /*de10*/  IMAD.MOV.U32 R7, RZ, RZ, R44 ;  /* 0x000000ffff077224 */ /* 0x000fe400078e002c */
[----:B------:R-:W-:-:S07]  /*de20*/  IMAD.MOV.U32 R4, RZ, RZ, R28 ;  /* 0x000000ffff047224 */ /* 0x000fce00078e001c */
[----:B------:R-:W-:Y:S05]  /*de30*/  WARPSYNC.COLLECTIVE R2, `(.L_x_687) ;  /* 0x0000000002087348 */ /* 0x000fea0003c00000 */
[----:B------:R0:W1:Y:S02]  /*de40*/  SHFL.DOWN P4, R28, R7, R6, R29 ;  /* 0x08000006071c7389 */ /* 0x000064000008001d */
[----:B01----:R-:W-:Y:S05]  /*de50*/  ENDCOLLECTIVE ;  /* 0x000000000000791b */ /* 0x003fea0003800000 */
.L_x_687:
[----:B------:R-:W-:Y:S05]  /*de60*/  BRA `(.L_x_688) ;  /* 0xffffffc0009c7947 */ /* 0x000fea000383ffff */
.L_x_519:
[----:B------:R-:W-:Y:S01]  /*de70*/  BSSY B0, `(.L_x_689) ;  /* 0x0000006000007945 */ /* 0x000fe20003800000 */
[----:B------:R-:W-:Y:S02]  /*de80*/  IMAD.MOV.U32 R6, RZ, RZ, 0x4 ;  /* 0x00000004ff067424 */ /* 0x000fe400078e00ff */
[----:B------:R-:W-:-:S07]  /*de90*/  IMAD.MOV.U32 R2, RZ, RZ, -0x1 ;  /* 0xffffffffff027424 */ /* 0x000fce00078e00ff */
[----:B-123--:R-:W-:Y:S05]  /*dea0*/  WARPSYNC.COLLECTIVE R2, `(.L_x_690) ;  /* 0x0000000002087348 */ /* 0x00efea0003c00000 */
[----:B------:R0:W4:Y:S02]  /*deb0*/  SHFL.DOWN P4, R28, R7, R6, R29 ;  /* 0x08000006071c7389 */ /* 0x000124000008001d */
[----:B01234-:R-:W-:Y:S05]  /*dec0*/  ENDCOLLECTIVE ;  /* 0x000000000000791b */ /* 0x01ffea0003800000 */
.L_x_690:
[----:B------:R-:W-:Y:S05]  /*ded0*/  BSYNC B0 ;  /* 0x0000000000007941 */ /* 0x000fea0003800000 */
.L_x_689:
[----:B------:R-:W-:Y:S05]  /*dee0*/  BRA `(.L_x_691) ;  /* 0xffffffc000a87947 */ /* 0x000fea000383ffff */
.L_x_520:
[----:B------:R-:W-:Y:S01]  /*def0*/  BSSY B0, `(.L_x_692) ;  /* 0x0000007000007945 */ /* 0x000fe20003800000 */
[----:B------:R-:W-:Y:S02]  /*df00*/  IMAD.MOV.U32 R7, RZ, RZ, R38 ;  /* 0x000000ffff077224 */ /* 0x000fe400078e0026 */
[----:B------:R-:W-:Y:S02]  /*df10*/  IMAD.MOV.U32 R6, RZ, RZ, 0x8 ;  /* 0x00000008ff067424 */ /* 0x000fe400078e00ff */
[----:B------:R-:W-:-:S07]  /*df20*/  IMAD.MOV.U32 R2, RZ, RZ, -0x1 ;  /* 0xffffffffff027424 */ /* 0x000fce00078e00ff */
[----:B-123--:R-:W-:Y:S05]  /*df30*/  WARPSYNC.COLLECTIVE R2, `(.L_x_693) ;  /* 0x0000000002087348 */ /* 0x00efea0003c00000 */
[----:B------:R0:W4:Y:S02]  /*df40*/  SHFL.DOWN P4, R28, R7, R6, R29 ;  /* 0x08000006071c7389 */ /* 0x000124000008001d */
[----:B01234-:R-:W-:Y:S05]  /*df50*/  ENDCOLLECTIVE ;  /* 0x000000000000791b */ /* 0x01ffea0003800000 */
.L_x_693:
[----:B------:R-:W-:Y:S05]  /*df60*/  BSYNC B0 ;  /* 0x0000000000007941 */ /* 0x000fea0003800000 */
.L_x_692:
[----:B------:R-:W-:Y:S02]  /*df70*/  IMAD.MOV.U32 R7, RZ, RZ, R41 ;  /* 0x000000ffff077224 */ /* 0x000fe400078e0029 */
[----:B------:R-:W-:Y:S02]  /*df80*/  IMAD.MOV.U32 R6, RZ, RZ, 0x8 ;  /* 0x00000008ff067424 */ /* 0x000fe400078e00ff */
[----:B------:R-:W-:Y:S02]  /*df90*/  IMAD.MOV.U32 R2, RZ, RZ, -0x1 ;  /* 0xffffffffff027424 */ /* 0x000fe400078e00ff */
[----:B------:R-:W-:-:S07]  /*dfa0*/  IMAD.MOV.U32 R31, RZ, RZ, R28 ;  /* 0x000000ffff1f7224 */ /* 0x000fce00078e001c */
[----:B------:R-:W-:Y:S05]  /*dfb0*/  WARPSYNC.COLLECTIVE R2, `(.L_x_694) ;  /* 0x0000000002087348 */ /* 0x000fea0003c00000 */
[----:B------:R0:W1:Y:S02]  /*dfc0*/  SHFL.DOWN P4, R28, R7, R6, R29 ;  /* 0x08000006071c7389 */ /* 0x000064000008001d */
[----:B01----:R-:W-:Y:S05]  /*dfd0*/  ENDCOLLECTIVE ;  /* 0x000000000000791b */ /* 0x003fea0003800000 */
.L_x_694:
[----:B------:R-:W-:Y:S02]  /*dfe0*/  IMAD.MOV.U32 R7, RZ, RZ, R44 ;  /* 0x000000ffff077224 */ /* 0x000fe400078e002c */
[----:B------:R-:W-:-:S07]  /*dff0*/  IMAD.MOV.U32 R4, RZ, RZ, R28 ;  /* 0x000000ffff047224 */ /* 0x000fce00078e001c */
[----:B------:R-:W-:Y:S05]  /*e000*/  WARPSYNC.COLLECTIVE R2, `(.L_x_695) ;  /* 0x0000000002087348 */ /* 0x000fea0003c00000 */
[----:B------:R0:W1:Y:S02]  /*e010*/  SHFL.DOWN P4, R28, R7, R6, R29 ;  /* 0x08000006071c7389 */ /* 0x000064000008001d */
[----:B01----:R-:W-:Y:S05]  /*e020*/  ENDCOLLECTIVE ;  /* 0x000000000000791b */ /* 0x003fea0003800000 */
.L_x_695:
[----:B------:R-:W-:Y:S05]  /*e030*/  BRA `(.L_x_696) ;  /* 0xffffffc000707947 */ /* 0x000fea000383ffff */
.L_x_521:
[----:B------:R-:W-:Y:S01]  /*e040*/  BSSY B0, `(.L_x_697) ;  /* 0x0000006000007945 */ /* 0x000fe20003800000 */
[----:B------:R-:W-:Y:S02]  /*e050*/  IMAD.MOV.U32 R6, RZ, RZ, 0x8 ;  /* 0x00000008ff067424 */ /* 0x000fe400078e00ff */
[----:B------:R-:W-:-:S07]  /*e060*/  IMAD.MOV.U32 R2, RZ, RZ, -0x1 ;  /* 0xffffffffff027424 */ /* 0x000fce00078e00ff */
[----:B-123--:R-:W-:Y:S05]  /*e070*/  WARPSYNC.COLLECTIVE R2, `(.L_x_698) ;  /* 0x0000000002087348 */ /* 0x00efea0003c00000 */
[----:B------:R0:W4:Y:S02]  /*e080*/  SHFL.DOWN P4, R28, R7, R6, R29 ;  /* 0x08000006071c7389 */ /* 0x000124000008001d */
[----:B01234-:R-:W-:Y:S05]  /*e090*/  ENDCOLLECTIVE ;  /* 0x000000000000791b */ /* 0x01ffea0003800000 */
.L_x_698:
[----:B------:R-:W-:Y:S05]  /*e0a0*/  BSYNC B0 ;  /* 0x0000000000007941 */ /* 0x000fea0003800000 */
.L_x_697:
[----:B------:R-:W-:Y:S05]  /*e0b0*/  BRA `(.L_x_699) ;  /* 0xffffffc0007c7947 */ /* 0x000fea000383ffff */
.L_x_522:
[----:B------:R-:W-:Y:S01]  /*e0c0*/  BSSY B0, `(.L_x_700) ;  /* 0x0000007000007945 */ /* 0x000fe20003800000 */
[----:B------:R-:W-:Y:S02]  /*e0d0*/  IMAD.MOV.U32 R7, RZ, RZ, R38 ;  /* 0x000000ffff077224 */ /* 0x000fe400078e0026 */
[----:B------:R-:W-:Y:S02]  /*e0e0*/  IMAD.MOV.U32 R6, RZ, RZ, 0x10 ;  /* 0x00000010ff067424 */ /* 0x000fe400078e00ff */
[----:B------:R-:W-:-:S07]  /*e0f0*/  IMAD.MOV.U32 R2, RZ, RZ, -0x1 ;  /* 0xffffffffff027424 */ /* 0x000fce00078e00ff */
[----:B-123--:R-:W-:Y:S05]  /*e100*/  WARPSYNC.COLLECTIVE R2, `(.L_x_701) ;  /* 0x0000000002087348 */ /* 0x00efea0003c00000 */
[----:B------:R0:W4:Y:S02]  /*e110*/  SHFL.DOWN P4, R28, R7, R6, R29 ;  /* 0x08000006071c7389 */ /* 0x000124000008001d */
[----:B01234-:R-:W-:Y:S05]  /*e120*/  ENDCOLLECTIVE ;  /* 0x000000000000791b */ /* 0x01ffea0003800000 */
.L_x_701:
[----:B------:R-:W-:Y:S05]  /*e130*/  BSYNC B0 ;  /* 0x0000000000007941 */ /* 0x000fea0003800000 */
.L_x_700:
[----:B------:R-:W-:Y:S02]  /*e140*/  IMAD.MOV.U32 R7, RZ, RZ, R41 ;  /* 0x000000ffff077224 */ /* 0x000fe400078e0029 */
[----:B------:R-:W-:Y:S02]  /*e150*/  IMAD.MOV.U32 R6, RZ, RZ, 0x10 ;  /* 0x00000010ff067424 */ /* 0x000fe400078e00ff */
[----:B------:R-:W-:Y:S02]  /*e160*/  IMAD.MOV.U32 R2, RZ, RZ, -0x1 ;  /* 0xffffffffff027424 */ /* 0x000fe400078e00ff */
[----:B------:R-:W-:-:S07]  /*e170*/  IMAD.MOV.U32 R47, RZ, RZ, R28 ;  /* 0x000000ffff2f7224 */ /* 0x000fce00078e001c */
[----:B------:R-:W-:Y:S05]  /*e180*/  WARPSYNC.COLLECTIVE R2, `(.L_x_702) ;  /* 0x0000000002087348 */ /* 0x000fea0003c00000 */
[----:B------:R0:W1:Y:S02]  /*e190*/  SHFL.DOWN P4, R28, R7, R6, R29 ;  /* 0x08000006071c7389 */ /* 0x000064000008001d */
[----:B01----:R-:W-:Y:S05]  /*e1a0*/  ENDCOLLECTIVE ;  /* 0x000000000000791b */ /* 0x003fea0003800000 */
.L_x_702:
[----:B------:R-:W-:Y:S02]  /*e1b0*/  IMAD.MOV.U32 R7, RZ, RZ, R44 ;  /* 0x000000ffff077224 */ /* 0x000fe400078e002c */
[----:B------:R-:W-:-:S07]  /*e1c0*/  IMAD.MOV.U32 R4, RZ, RZ, R28 ;  /* 0x000000ffff047224 */ /* 0x000fce00078e001c */
[----:B------:R-:W-:Y:S05]  /*e1d0*/  WARPSYNC.COLLECTIVE R2, `(.L_x_703) ;  /* 0x0000000002087348 */ /* 0x000fea0003c00000 */
[----:B------:R0:W1:Y:S02]  /*e1e0*/  SHFL.DOWN P4, R28, R7, R6, R29 ;  /* 0x08000006071c7389 */ /* 0x000064000008001d */
[----:B01----:R-:W-:Y:S05]  /*e1f0*/  ENDCOLLECTIVE ;  /* 0x000000000000791b */ /* 0x003fea0003800000 */
.L_x_703:
[----:B------:R-:W-:Y:S05]  /*e200*/  BRA `(.L_x_704) ;  /* 0xffffffc000447947 */ /* 0x000fea000383ffff */
.L_x_523:
[----:B------:R-:W-:Y:S01]  /*e210*/  BSSY B0, `(.L_x_705) ;  /* 0x0000006000007945 */ /* 0x000fe20003800000 */
[----:B------:R-:W-:Y:S02]  /*e220*/  IMAD.MOV.U32 R6, RZ, RZ, 0x10 ;  /* 0x00000010ff067424 */ /* 0x000fe400078e00ff */
[----:B------:R-:W-:-:S07]  /*e230*/  IMAD.MOV.U32 R2, RZ, RZ, -0x1 ;  /* 0xffffffffff027424 */ /* 0x000fce00078e00ff */
[----:B-123--:R-:W-:Y:S05]  /*e240*/  WARPSYNC.COLLECTIVE R2, `(.L_x_706) ;  /* 0x0000000002087348 */ /* 0x00efea0003c00000 */
[----:B------:R0:W4:Y:S02]  /*e250*/  SHFL.DOWN P4, R28, R7, R6, R29 ;  /* 0x08000006071c7389 */ /* 0x000124000008001d */
[----:B01234-:R-:W-:Y:S05]  /*e260*/  ENDCOLLECTIVE ;  /* 0x000000000000791b */ /* 0x01ffea0003800000 */
.L_x_706:
[----:B------:R-:W-:Y:S05]  /*e270*/  BSYNC B0 ;  /* 0x0000000000007941 */ /* 0x000fea0003800000 */
.L_x_705:
[----:B------:R-:W-:Y:S05]  /*e280*/  BRA `(.L_x_707) ;  /* 0xffffffc000687947 */ /* 0x000fea000383ffff */
.L_x_524:
[----:B------:R-:W-:Y:S01]  /*e290*/  BSSY B0, `(.L_x_708) ;  /* 0x0000005000007945 */ /* 0x000fe20003800000 */
[----:B------:R-:W-:-:S07]  /*e2a0*/  IMAD.MOV.U32 R2, RZ, RZ, -0x1 ;  /* 0xffffffffff027424 */ /* 0x000fce00078e00ff */
[----:B-123--:R-:W-:Y:S05]  /*e2b0*/  WARPSYNC.COLLECTIVE R2, `(.L_x_709) ;  /* 0x0000000002087348 */ /* 0x00efea0003c00000 */
[----:B------:R-:W-:Y:S01]  /*e2c0*/  VOTE.ALL P5, P5 ;  /* 0x0000000000ff7806 */ /* 0x000fe200028a0000 */
[----:B-123--:R-:W-:-:S12]  /*e2d0*/  ENDCOLLECTIVE ;  /* 0x000000000000791b */ /* 0x00efd80003800000 */
.L_x_709:
[----:B------:R-:W-:Y:S05]  /*e2e0*/  BSYNC B0 ;  /* 0x0000000000007941 */ /* 0x000fea0003800000 */
.L_x_708:
[----:B------:R-:W-:Y:S05]  /*e2f0*/  BRA `(.L_x_710) ;  /* 0xffffffc000607947 */ /* 0x000fea000383ffff */
.L_x_526:
[----:B------:R-:W-:Y:S01]  /*e300*/  BSSY B0, `(.L_x_711) ;  /* 0x0000006000007945 */ /* 0x000fe20003800000 */
[----:B------:R-:W-:Y:S01]  /*e310*/  PLOP3.LUT P4, PT, P4, PT, PT, 0x8, 0x80 ;  /* 0x000000000080781c */ /* 0x000fe2000278e170 */
[----:B------:R-:W-:-:S12]  /*e320*/  IMAD.MOV.U32 R2, RZ, RZ, -0x1 ;  /* 0xffffffffff027424 */ /* 0x000fd800078e00ff */
[----:B-123--:R-:W-:Y:S05]  /*e330*/  WARPSYNC.COLLECTIVE R2, `(.L_x_712) ;  /* 0x0000000002087348 */ /* 0x00efea0003c00000 */
[----:B------:R-:W-:Y:S01]  /*e340*/  VOTE.ANY P4, P4 ;  /* 0x0000000000ff7806 */ /* 0x000fe20002080100 */
[----:B-123--:R-:W-:-:S12]  /*e350*/  ENDCOLLECTIVE ;  /* 0x000000000000791b */ /* 0x00efd80003800000 */
.L_x_712:
[----:B------:R-:W-:Y:S05]  /*e360*/  BSYNC B0 ;  /* 0x0000000000007941 */ /* 0x000fea0003800000 */
.L_x_711:
[----:B------:R-:W-:Y:S05]  /*e370*/  BRA `(.L_x_713) ;  /* 0xffffffc000607947 */ /* 0x000fea000383ffff */
.L_x_528:
[----:B------:R-:W-:Y:S01]  /*e380*/  BSSY B0, `(.L_x_714) ;  /* 0x0000006000007945 */ /* 0x000fe20003800000 */
[----:B------:R-:W-:Y:S01]  /*e390*/  PLOP3.LUT P4, PT, P4, PT, PT, 0x8, 0x80 ;  /* 0x000000000080781c */ /* 0x000fe2000278e170 */
[----:B------:R-:W-:-:S12]  /*e3a0*/  IMAD.MOV.U32 R2, RZ, RZ, -0x1 ;  /* 0xffffffffff027424 */ /* 0x000fd800078e00ff */
[----:B-123--:R-:W-:Y:S05]  /*e3b0*/  WARPSYNC.COLLECTIVE R2, `(.L_x_715) ;  /* 0x0000000002087348 */ /* 0x00efea0003c00000 */
[----:B------:R-:W-:Y:S01]  /*e3c0*/  VOTE.ANY R2, PT, P4 ;  /* 0x0000000000027806 */ /* 0x000fe200020e0100 */
[----:B-123--:R-:W-:Y:S06]  /*e3d0*/  ENDCOLLECTIVE ;  /* 0x000000000000791b */ /* 0x00efec0003800000 */
.L_x_715:
[----:B------:R-:W-:Y:S05]  /*e3e0*/  BSYNC B0 ;  /* 0x0000000000007941 */ /* 0x000fea0003800000 */
.L_x_714:
        /* <DEDUP_REMOVED lines=10> */
.L_x_716:
[----:B------:R-:W-:Y:S02]  /*e490*/  IMAD.MOV.U32 R7, RZ, RZ, R42 ;  /* 0x000000ffff077224 */ /* 0x000fe400078e002a */
[----:B------:R-:W-:-:S07]  /*e4a0*/  IMAD.MOV.U32 R48, RZ, RZ, R28 ;  /* 0x000000ffff307224 */ /* 0x000fce00078e001c */
[----:B------:R-:W-:Y:S05]  /*e4b0*/  WARPSYNC.COLLECTIVE R2, `(.L_x_717) ;  /* 0x0000000002087348 */ /* 0x000fea0003c00000 */
[----:B------:R0:W1:Y:S02]  /*e4c0*/  SHFL.DOWN P4, R28, R7, R6, R29 ;  /* 0x08000006071c7389 */ /* 0x000064000008001d */
[----:B01----:R-:W-:Y:S05]  /*e4d0*/  ENDCOLLECTIVE ;  /* 0x000000000000791b */ /* 0x003fea0003800000 */
.L_x_717:
[----:B------:R-:W-:Y:S02]  /*e4e0*/  IMAD.MOV.U32 R7, RZ, RZ, R4 ;  /* 0x000000ffff077224 */ /* 0x000fe400078e0004 */
[----:B------:R-:W-:-:S07]  /*e4f0*/  IMAD.MOV.U32 R51, RZ, RZ, R28 ;  /* 0x000000ffff337224 */ /* 0x000fce00078e001c */
[----:B------:R-:W-:Y:S05]  /*e500*/  WARPSYNC.COLLECTIVE R2, `(.L_x_718) ;  /* 0x0000000002087348 */ /* 0x000fea0003c00000 */
[----:B------:R0:W1:Y:S02]  /*e510*/  SHFL.DOWN P4, R28, R7, R6, R29 ;  /* 0x08000006071c7389 */ /* 0x000064000008001d */
[----:B01----:R-:W-:Y:S05]  /*e520*/  ENDCOLLECTIVE ;  /* 0x000000000000791b */ /* 0x003fea0003800000 */
.L_x_718:
[----:B------:R-:W-:Y:S05]  /*e530*/  BRA `(.L_x_719) ;  /* 0xffffffc000287947 */ /* 0x000fea000383ffff */
.L_x_529:
[----:B------:R-:W-:Y:S01]  /*e540*/  BSSY B0, `(.L_x_720) ;  /* 0x0000006000007945 */ /* 0x000fe20003800000 */
[----:B------:R-:W-:Y:S02]  /*e550*/  IMAD.MOV.U32 R6, RZ, RZ, 0x1 ;  /* 0x00000001ff067424 */ /* 0x000fe400078e00ff */
[----:B------:R-:W-:-:S07]  /*e560*/  IMAD.MOV.U32 R2, RZ, RZ, -0x1 ;  /* 0xffffffffff027424 */ /* 0x000fce00078e00ff */
[----:B-123--:R-:W-:Y:S05]  /*e570*/  WARPSYNC.COLLECTIVE R2, `(.L_x_721) ;  /* 0x0000000002087348 */ /* 0x00efea0003c00000 */
[----:B------:R0:W4:Y:S02]  /*e580*/  SHFL.DOWN P4, R28, R7, R6, R29 ;  /* 0x08000006071c7389 */ /* 0x000124000008001d */
[----:B01234-:R-:W-:Y:S05]  /*e590*/  ENDCOLLECTIVE ;  /* 0x000000000000791b */ /* 0x01ffea0003800000 */
.L_x_721:
[----:B------:R-:W-:Y:S05]  /*e5a0*/  BSYNC B0 ;  /* 0x0000000000007941 */ /* 0x000fea0003800000 */
.L_x_720:
[----:B------:R-:W-:Y:S05]  /*e5b0*/  BRA `(.L_x_722) ;  /* 0xffffffc000347947 */ /* 0x000fea000383ffff */
.L_x_530:
[----:B------:R-:W-:Y:S01]  /*e5c0*/  BSSY B0, `(.L_x_723) ;  /* 0x0000007000007945 */ /* 0x000fe20003800000 */
[----:B------:R-:W-:Y:S02]  /*e5d0*/  IMAD.MOV.U32 R7, RZ, RZ, R49 ;  /* 0x000000ffff077224 */ /* 0x000fe400078e0031 */
[----:B------:R-:W-:Y:S02]  /*e5e0*/  IMAD.MOV.U32 R6, RZ, RZ, 0x2 ;  /* 0x00000002ff067424 */ /* 0x000fe400078e00ff */
[----:B------:R-:W-:-:S07]  /*e5f0*/  IMAD.MOV.U32 R2, RZ, RZ, -0x1 ;  /* 0xffffffffff027424 */ /* 0x000fce00078e00ff */
[----:B-123--:R-:W-:Y:S05]  /*e600*/  WARPSYNC.COLLECTIVE R2, `(.L_x_724) ;  /* 0x0000000002087348 */ /* 0x00efea0003c00000 */
[----:B------:R0:W4:Y:S02]  /*e610*/  SHFL.DOWN P4, R28, R7, R6, R29 ;  /* 0x08000006071c7389 */ /* 0x000124000008001d */
[----:B01234-:R-:W-:Y:S05]  /*e620*/  ENDCOLLECTIVE ;  /* 0x000000000000791b */ /* 0x01ffea0003800000 */
.L_x_724:
[----:B------:R-:W-:Y:S05]  /*e630*/  BSYNC B0 ;  /* 0x0000000000007941 */ /* 0x000fea0003800000 */
.L_x_723:
[----:B------:R-:W-:Y:S02]  /*e640*/  IMAD.MOV.U32 R7, RZ, RZ, R42 ;  /* 0x000000ffff077224 */ /* 0x000fe400078e002a */
[----:B------:R-:W-:Y:S02]  /*e650*/  IMAD.MOV.U32 R6, RZ, RZ, 0x2 ;  /* 0x00000002ff067424 */ /* 0x000fe400078e00ff */
[----:B------:R-:W-:Y:S02]  /*e660*/  IMAD.MOV.U32 R2, RZ, RZ, -0x1 ;  /* 0xffffffffff027424 */ /* 0x000fe400078e00ff */
[----:B------:R-:W-:-:S07]  /*e670*/  IMAD.MOV.U32 R48, RZ, RZ, R28 ;  /* 0x000000ffff307224 */ /* 0x000fce00078e001c */
[----:B------:R-:W-:Y:S05]  /*e680*/  WARPSYNC.COLLECTIVE R2, `(.L_x_725) ;  /* 0x0000000002087348 */ /* 0x000fea0003c00000 */
[----:B------:R0:W1:Y:S02]  /*e690*/  SHFL.DOWN P4, R28, R7, R6, R29 ;  /* 0x08000006071c7389 */ /* 0x000064000008001d */
[----:B01----:R-:W-:Y:S05]  /*e6a0*/  ENDCOLLECTIVE ;  /* 0x000000000000791b */ /* 0x003fea0003800000 */
.L_x_725:
[----:B------:R-:W-:Y:S02]  /*e6b0*/  IMAD.MOV.U32 R7, RZ, RZ, R4 ;  /* 0x000000ffff077224 */ /* 0x000fe400078e0004 */
[----:B------:R-:W-:-:S07]  /*e6c0*/  IMAD.MOV.U32 R51, RZ, RZ, R28 ;  /* 0x000000ffff337224 */ /* 0x000fce00078e001c */
[----:B------:R-:W-:Y:S05]  /*e6d0*/  WARPSYNC.COLLECTIVE R2, `(.L_x_726) ;  /* 0x0000000002087348 */ /* 0x000fea0003c00000 */
[----:B------:R0:W1:Y:S02]  /*e6e0*/  SHFL.DOWN P4, R28, R7, R6, R29 ;  /* 0x08000006071c7389 */ /* 0x000064000008001d */
[----:B01----:R-:W-:Y:S05]  /*e6f0*/  ENDCOLLECTIVE ;  /* 0x000000000000791b */ /* 0x003fea0003800000 */
.L_x_726:
[----:B------:R-:W-:Y:S05]  /*e700*/  BRA `(.L_x_727) ;  /* 0xffffffbc00f87947 */ /* 0x000fea000383ffff */
.L_x_531:
[----:B------:R-:W-:Y:S01]  /*e710*/  BSSY B0, `(.L_x_728) ;  /* 0x0000006000007945 */ /* 0x000fe20003800000 */
[----:B------:R-:W-:Y:S02]  /*e720*/  IMAD.MOV.U32 R6, RZ, RZ, 0x2 ;  /* 0x00000002ff067424 */ /* 0x000fe400078e00ff */
[----:B------:R-:W-:-:S07]  /*e730*/  IMAD.MOV.U32 R2, RZ, RZ, -0x1 ;  /* 0xffffffffff027424 */ /* 0x000fce00078e00ff */
[----:B-123--:R-:W-:Y:S05]  /*e740*/  WARPSYNC.COLLECTIVE R2, `(.L_x_729) ;  /* 0x0000000002087348 */ /* 0x00efea0003c00000 */
[----:B------:R0:W4:Y:S02]  /*e750*/  SHFL.DOWN P4, R28, R7, R6, R29 ;  /* 0x08000006071c7389 */ /* 0x000124000008001d */
[----:B01234-:R-:W-:Y:S05]  /*e760*/  ENDCOLLECTIVE ;  /* 0x000000000000791b */ /* 0x01ffea0003800000 */
.L_x_729:
[----:B------:R-:W-:Y:S05]  /*e770*/  BSYNC B0 ;  /* 0x0000000000007941 */ /* 0x000fea0003800000 */
.L_x_728:
[----:B------:R-:W-:Y:S05]  /*e780*/  BRA `(.L_x_730) ;  /* 0xffffffc000047947 */ /* 0x000fea000383ffff */
.L_x_532:
[----:B------:R-:W-:Y:S01]  /*e790*/  BSSY B0, `(.L_x_731) ;  /* 0x0000007000007945 */ /* 0x000fe20003800000 */
[----:B------:R-:W-:Y:S02]  /*e7a0*/  IMAD.MOV.U32 R7, RZ, RZ, R49 ;  /* 0x000000ffff077224 */ /* 0x000fe400078e0031 */
[----:B------:R-:W-:Y:S02]  /*e7b0*/  IMAD.MOV.U32 R6, RZ, RZ, 0x4 ;  /* 0x00000004ff067424 */ /* 0x000fe400078e00ff */
[----:B------:R-:W-:-:S07]  /*e7c0*/  IMAD.MOV.U32 R2, RZ, RZ, -0x1 ;  /* 0xffffffffff027424 */ /* 0x000fce00078e00ff */
[----:B-123--:R-:W-:Y:S05]  /*e7d0*/  WARPSYNC.COLLECTIVE R2, `(.L_x_732) ;  /* 0x0000000002087348 */ /* 0x00efea0003c00000 */
[----:B------:R0:W4:Y:S02]  /*e7e0*/  SHFL.DOWN P4, R28, R7, R6, R29 ;  /* 0x08000006071c7389 */ /* 0x000124000008001d */
[----:B01234-:R-:W-:Y:S05]  /*e7f0*/  ENDCOLLECTIVE ;  /* 0x000000000000791b */ /* 0x01ffea0003800000 */
.L_x_732:
[----:B------:R-:W-:Y:S05]  /*e800*/  BSYNC B0 ;  /* 0x0000000000007941 */ /* 0x000fea0003800000 */
.L_x_731:
[----:B------:R-:W-:Y:S02]  /*e810*/  IMAD.MOV.U32 R7, RZ, RZ, R42 ;  /* 0x000000ffff077224 */ /* 0x000fe400078e002a */
[----:B------:R-:W-:Y:S02]  /*e820*/  IMAD.MOV.U32 R6, RZ, RZ, 0x4 ;  /* 0x00000004ff067424 */ /* 0x000fe400078e00ff */
[----:B------:R-:W-:Y:S02]  /*e830*/  IMAD.MOV.U32 R2, RZ, RZ, -0x1 ;  /* 0xffffffffff027424 */ /* 0x000fe400078e00ff */
[----:B------:R-:W-:-:S07]  /*e840*/  IMAD.MOV.U32 R48, RZ, RZ, R28 ;  /* 0x000000ffff307224 */ /* 0x000fce00078e001c */
[----:B------:R-:W-:Y:S05]  /*e850*/  WARPSYNC.COLLECTIVE R2, `(.L_x_733) ;  /* 0x0000000002087348 */ /* 0x000fea0003c00000 */
[----:B------:R0:W1:Y:S02]  /*e860*/  SHFL.DOWN P4, R28, R7, R6, R29 ;  /* 0x08000006071c7389 */ /* 0x000064000008001d */
[----:B01----:R-:W-:Y:S05]  /*e870*/  ENDCOLLECTIVE ;  /* 0x000000000000791b */ /* 0x003fea0003800000 */
.L_x_733:
[----:B------:R-:W-:Y:S02]  /*e880*/  IMAD.MOV.U32 R7, RZ, RZ, R4 ;  /* 0x000000ffff077224 */ /* 0x000fe400078e0004 */
[----:B------:R-:W-:-:S07]  /*e890*/  IMAD.MOV.U32 R51, RZ, RZ, R28 ;  /* 0x000000ffff337224 */ /* 0x000fce00078e001c */
[----:B------:R-:W-:Y:S05]  /*e8a0*/  WARPSYNC.COLLECTIVE R2, `(.L_x_734) ;  /* 0x0000000002087348 */ /* 0x000fea0003c00000 */
[----:B------:R0:W1:Y:S02]  /*e8b0*/  SHFL.DOWN P4, R28, R7, R6, R29 ;  /* 0x08000006071c7389 */ /* 0x000064000008001d */
[----:B01----:R-:W-:Y:S05]  /*e8c0*/  ENDCOLLECTIVE ;  /* 0x000000000000791b */ /* 0x003fea0003800000 */
.L_x_734:
[----:B------:R-:W-:Y:S05]  /*e8d0*/  BRA `(.L_x_735) ;  /* 0xffffffbc00c87947 */ /* 0x000fea000383ffff */
.L_x_533:
[----:B------:R-:W-:Y:S01]  /*e8e0*/  BSSY B0, `(.L_x_736) ;  /* 0x0000006000007945 */ /* 0x000fe20003800000 */
[----:B------:R-:W-:Y:S02]  /*e8f0*/  IMAD.MOV.U32 R6, RZ, RZ, 0x4 ;  /* 0x00000004ff067424 */ /* 0x000fe400078e00ff */
[----:B------:R-:W-:-:S07]  /*e900*/  IMAD.MOV.U32 R2, RZ, RZ, -0x1 ;  /* 0xffffffffff027424 */ /* 0x000fce00078e00ff */
[----:B-123--:R-:W-:Y:S05]  /*e910*/  WARPSYNC.COLLECTIVE R2, `(.L_x_737) ;  /* 0x0000000002087348 */ /* 0x00efea0003c00000 */
[----:B------:R0:W4:Y:S02]  /*e920*/  SHFL.DOWN P4, R28, R7, R6, R29 ;  /* 0x08000006071c7389 */ /* 0x000124000008001d */
[----:B01234-:R-:W-:Y:S05]  /*e930*/  ENDCOLLECTIVE ;  /* 0x000000000000791b */ /* 0x01ffea0003800000 */
.L_x_737:
[----:B------:R-:W-:Y:S05]  /*e940*/  BSYNC B0 ;  /* 0x0000000000007941 */ /* 0x000fea0003800000 */
.L_x_736:
[----:B------:R-:W-:Y:S05]  /*e950*/  BRA `(.L_x_738) ;  /* 0xffffffbc00d47947 */ /* 0x000fea000383ffff */
.L_x_534:
[----:B------:R-:W-:Y:S01]  /*e960*/  BSSY B0, `(.L_x_739) ;  /* 0x0000007000007945 */ /* 0x000fe20003800000 */
[----:B------:R-:W-:Y:S02]  /*e970*/  IMAD.MOV.U32 R7, RZ, RZ, R49 ;  /* 0x000000ffff077224 */ /* 0x000fe400078e0031 */
[----:B------:R-:W-:Y:S02]  /*e980*/  IMAD.MOV.U32 R6, RZ, RZ, 0x8 ;  /* 0x00000008ff067424 */ /* 0x000fe400078e00ff */
[----:B------:R-:W-:-:S07]  /*e990*/  IMAD.MOV.U32 R2, RZ, RZ, -0x1 ;  /* 0xffffffffff027424 */ /* 0x000fce00078e00ff */
[----:B-123--:R-:W-:Y:S05]  /*e9a0*/  WARPSYNC.COLLECTIVE R2, `(.L_x_740) ;  /* 0x0000000002087348 */ /* 0x00efea0003c00000 */
[----:B------:R0:W4:Y:S02]  /*e9b0*/  SHFL.DOWN P4, R28, R7, R6, R29 ;  /* 0x08000006071c7389 */ /* 0x000124000008001d */
[----:B01234-:R-:W-:Y:S05]  /*e9c0*/  ENDCOLLECTIVE ;  /* 0x000000000000791b */ /* 0x01ffea0003800000 */
.L_x_740:
[----:B------:R-:W-:Y:S05]  /*e9d0*/  BSYNC B0 ;  /* 0x0000000000007941 */ /* 0x000fea0003800000 */
.L_x_739:
[----:B------:R-:W-:Y:S02]  /*e9e0*/  IMAD.MOV.U32 R7, RZ, RZ, R42 ;  /* 0x000000ffff077224 */ /* 0x000fe400078e002a */
[----:B------:R-:W-:Y:S02]  /*e9f0*/  IMAD.MOV.U32 R6, RZ, RZ, 0x8 ;  /* 0x00000008ff067424 */ /* 0x000fe400078e00ff */
[----:B------:R-:W-:Y:S02]  /*ea00*/  IMAD.MOV.U32 R2, RZ, RZ, -0x1 ;  /* 0xffffffffff027424 */ /* 0x000fe400078e00ff */
[----:B------:R-:W-:-:S07]  /*ea10*/  IMAD.MOV.U32 R48, RZ, RZ, R28 ;  /* 0x000000ffff307224 */ /* 0x000fce00078e001c */
[----:B------:R-:W-:Y:S05]  /*ea20*/  WARPSYNC.COLLECTIVE R2, `(.L_x_741) ;  /* 0x0000000002087348 */ /* 0x000fea0003c00000 */
[----:B------:R0:W1:Y:S02]  /*ea30*/  SHFL.DOWN P4, R28, R7, R6, R29 ;  /* 0x08000006071c7389 */ /* 0x000064000008001d */
[----:B01----:R-:W-:Y:S05]  /*ea40*/  ENDCOLLECTIVE ;  /* 0x000000000000791b */ /* 0x003fea0003800000 */
.L_x_741:
[----:B------:R-:W-:Y:S02]  /*ea50*/  IMAD.MOV.U32 R7, RZ, RZ, R4 ;  /* 0x000000ffff077224 */ /* 0x000fe400078e0004 */
[----:B------:R-:W-:-:S07]  /*ea60*/  IMAD.MOV.U32 R51, RZ, RZ, R28 ;  /* 0x000000ffff337224 */ /* 0x000fce00078e001c */
[----:B------:R-:W-:Y:S05]  /*ea70*/  WARPSYNC.COLLECTIVE R2, `(.L_x_742) ;  /* 0x0000000002087348 */ /* 0x000fea0003c00000 */
[----:B------:R0:W1:Y:S02]  /*ea80*/  SHFL.DOWN P4, R28, R7, R6, R29 ;  /* 0x08000006071c7389 */ /* 0x000064000008001d */
[----:B01----:R-:W-:Y:S05]  /*ea90*/  ENDCOLLECTIVE ;  /* 0x000000000000791b */ /* 0x003fea0003800000 */
.L_x_742:
[----:B------:R-:W-:Y:S05]  /*eaa0*/  BRA `(.L_x_743) ;  /* 0xffffffbc00987947 */ /* 0x000fea000383ffff */
.L_x_535:
[----:B------:R-:W-:Y:S01]  /*eab0*/  BSSY B0, `(.L_x_744) ;  /* 0x0000006000007945 */ /* 0x000fe20003800000 */
[----:B------:R-:W-:Y:S02]  /*eac0*/  IMAD.MOV.U32 R6, RZ, RZ, 0x8 ;  /* 0x00000008ff067424 */ /* 0x000fe400078e00ff */
[----:B------:R-:W-:-:S07]  /*ead0*/  IMAD.MOV.U32 R2, RZ, RZ, -0x1 ;  /* 0xffffffffff027424 */ /* 0x000fce00078e00ff */
[----:B-123--:R-:W-:Y:S05]  /*eae0*/  WARPSYNC.COLLECTIVE R2, `(.L_x_745) ;  /* 0x0000000002087348 */ /* 0x00efea0003c00000 */
[----:B------:R0:W4:Y:S02]  /*eaf0*/  SHFL.DOWN P4, R28, R7, R6, R29 ;  /* 0x08000006071c7389 */ /* 0x000124000008001d */
[----:B01234-:R-:W-:Y:S05]  /*eb00*/  ENDCOLLECTIVE ;  /* 0x000000000000791b */ /* 0x01ffea0003800000 */
.L_x_745:
[----:B------:R-:W-:Y:S05]  /*eb10*/  BSYNC B0 ;  /* 0x0000000000007941 */ /* 0x000fea0003800000 */
.L_x_744:
[----:B------:R-:W-:Y:S05]  /*eb20*/  BRA `(.L_x_746) ;  /* 0xffffffbc00a47947 */ /* 0x000fea000383ffff */
.L_x_536:
[----:B------:R-:W-:Y:S01]  /*eb30*/  BSSY B0, `(.L_x_747) ;  /* 0x0000007000007945 */ /* 0x000fe20003800000 */
[----:B------:R-:W-:Y:S02]  /*eb40*/  IMAD.MOV.U32 R7, RZ, RZ, R49 ;  /* 0x000000ffff077224 */ /* 0x000fe400078e0031 */
[----:B------:R-:W-:Y:S02]  /*eb50*/  IMAD.MOV.U32 R6, RZ, RZ, 0x10 ;  /* 0x00000010ff067424 */ /* 0x000fe400078e00ff */
[----:B------:R-:W-:-:S07]  /*eb60*/  IMAD.MOV.U32 R2, RZ, RZ, -0x1 ;  /* 0xffffffffff027424 */ /* 0x000fce00078e00ff */
[----:B-123--:R-:W-:Y:S05]  /*eb70*/  WARPSYNC.COLLECTIVE R2, `(.L_x_748) ;  /* 0x0000000002087348 */ /* 0x00efea0003c00000 */
[----:B------:R0:W4:Y:S02]  /*eb80*/  SHFL.DOWN P4, R28, R7, R6, R29 ;  /* 0x08000006071c7389 */ /* 0x000124000008001d */
[----:B01234-:R-:W-:Y:S05]  /*eb90*/  ENDCOLLECTIVE ;  /* 0x000000000000791b */ /* 0x01ffea0003800000 */
.L_x_748:
[----:B------:R-:W-:Y:S05]  /*eba0*/  BSYNC B0 ;  /* 0x0000000000007941 */ /* 0x000fea0003800000 */
.L_x_747:
[----:B------:R-:W-:Y:S02]  /*ebb0*/  IMAD.MOV.U32 R7, RZ, RZ, R42 ;  /* 0x000000ffff077224 */ /* 0x000fe400078e002a */
[----:B------:R-:W-:Y:S02]  /*ebc0*/  IMAD.MOV.U32 R6, RZ, RZ, 0x10 ;  /* 0x00000010ff067424 */ /* 0x000fe400078e00ff */
[----:B------:R-:W-:Y:S02]  /*ebd0*/  IMAD.MOV.U32 R2, RZ, RZ, -0x1 ;  /* 0xffffffffff027424 */ /* 0x000fe400078e00ff */
[----:B------:R-:W-:Y:S02]  /*ebe0*/  IMAD.MOV.U32 R48, RZ, RZ, R28 ;  /* 0x000000ffff307224 */ /* 0x000fe400078e001c */
[----:B------:R-:W-:-:S07]  /*ebf0*/  VIADD R50, R34, 0x10 ;  /* 0x0000001022327836 */ /* 0x000fce0000000000 */
[----:B------:R-:W-:Y:S05]  /*ec00*/  WARPSYNC.COLLECTIVE R2, `(.L_x_749) ;  /* 0x0000000002087348 */ /* 0x000fea0003c00000 */
[----:B------:R0:W1:Y:S02]  /*ec10*/  SHFL.DOWN P4, R28, R7, R6, R29 ;  /* 0x08000006071c7389 */ /* 0x000064000008001d */
[----:B01----:R-:W-:Y:S05]  /*ec20*/  ENDCOLLECTIVE ;  /* 0x000000000000791b */ /* 0x003fea0003800000 */
.L_x_749:
[----:B------:R-:W-:Y:S02]  /*ec30*/  IMAD.MOV.U32 R7, RZ, RZ, R4 ;  /* 0x000000ffff077224 */ /* 0x000fe400078e0004 */
[----:B------:R-:W-:-:S07]  /*ec40*/  IMAD.MOV.U32 R51, RZ, RZ, R28 ;  /* 0x000000ffff337224 */ /* 0x000fce00078e001c */
[----:B------:R-:W-:Y:S05]  /*ec50*/  WARPSYNC.COLLECTIVE R2, `(.L_x_750) ;  /* 0x0000000002087348 */ /* 0x000fea0003c00000 */
[----:B------:R0:W1:Y:S02]  /*ec60*/  SHFL.DOWN P4, R28, R7, R6, R29 ;  /* 0x08000006071c7389 */ /* 0x000064000008001d */
[----:B01----:R-:W-:Y:S05]  /*ec70*/  ENDCOLLECTIVE ;  /* 0x000000000000791b */ /* 0x003fea0003800000 */
.L_x_750:
[----:B------:R-:W-:Y:S05]  /*ec80*/  BRA `(.L_x_751) ;  /* 0xffffffbc00687947 */ /* 0x000fea000383ffff */
.L_x_537:
[----:B------:R-:W-:Y:S01]  /*ec90*/  BSSY B0, `(.L_x_752) ;  /* 0x0000006000007945 */ /* 0x000fe20003800000 */
[----:B------:R-:W-:Y:S02]  /*eca0*/  IMAD.MOV.U32 R6, RZ, RZ, 0x10 ;  /* 0x00000010ff067424 */ /* 0x000fe400078e00ff */
[----:B------:R-:W-:-:S07]  /*ecb0*/  IMAD.MOV.U32 R2, RZ, RZ, -0x1 ;  /* 0xffffffffff027424 */ /* 0x000fce00078e00ff */
[----:B-123--:R-:W-:Y:S05]  /*ecc0*/  WARPSYNC.COLLECTIVE R2, `(.L_x_753) ;  /* 0x0000000002087348 */ /* 0x00efea0003c00000 */
[----:B------:R0:W4:Y:S02]  /*ecd0*/  SHFL.DOWN P4, R28, R7, R6, R29 ;  /* 0x08000006071c7389 */ /* 0x000124000008001d */
[----:B01234-:R-:W-:Y:S05]  /*ece0*/  ENDCOLLECTIVE ;  /* 0x000000000000791b */ /* 0x01ffea0003800000 */
.L_x_753:
[----:B------:R-:W-:Y:S05]  /*ecf0*/  BSYNC B0 ;  /* 0x0000000000007941 */ /* 0x000fea0003800000 */
.L_x_752:
[----:B------:R-:W-:Y:S05]  /*ed00*/  BRA `(.L_x_754) ;  /* 0xffffffbc00907947 */ /* 0x000fea000383ffff */
.L_x_538:
[----:B------:R-:W-:Y:S01]  /*ed10*/  BSSY B0, `(.L_x_755) ;  /* 0x0000005000007945 */ /* 0x000fe20003800000 */
[----:B------:R-:W-:-:S07]  /*ed20*/  IMAD.MOV.U32 R2, RZ, RZ, -0x1 ;  /* 0xffffffffff027424 */ /* 0x000fce00078e00ff */
[----:B-123--:R-:W-:Y:S05]  /*ed30*/  WARPSYNC.COLLECTIVE R2, `(.L_x_756) ;  /* 0x0000000002087348 */ /* 0x00efea0003c00000 */
[----:B------:R-:W-:Y:S01]  /*ed40*/  VOTE.ALL P5, P5 ;  /* 0x0000000000ff7806 */ /* 0x000fe200028a0000 */
[----:B-123--:R-:W-:-:S12]  /*ed50*/  ENDCOLLECTIVE ;  /* 0x000000000000791b */ /* 0x00efd80003800000 */
.L_x_756:
[----:B------:R-:W-:Y:S05]  /*ed60*/  BSYNC B0 ;  /* 0x0000000000007941 */ /* 0x000fea0003800000 */
.L_x_755:
[----:B------:R-:W-:Y:S05]  /*ed70*/  BRA `(.L_x_757) ;  /* 0xffffffbc00847947 */ /* 0x000fea000383ffff */
.L_x_758:
        /* <DEDUP_REMOVED lines=16> */
.L_x_1015:


//--------------------- .text._ZN6thrust24THRUST_300001_SM_1000_NS8cuda_cub4core6detail13_kernel_agentINS1_15__reduce_by_key9InitAgentIN3cub18CUB_300001_SM_100024ReduceByKeyScanTileStateIflLb1EEElPlEEJSA_lSB_EEEvDpT0_ --------------------------
	.section	.text._ZN6thrust24THRUST_300001_SM_1000_NS8cuda_cub4core6detail13_kernel_agentINS1_15__reduce_by_key9InitAgentIN3cub18CUB_300001_SM_100024ReduceByKeyScanTileStateIflLb1EEElPlEEJSA_lSB_EEEvDpT0_,"ax",@progbits
	.align	128
        .global         _ZN6thrust24THRUST_300001_SM_1000_NS8cuda_cub4core6detail13_kernel_agentINS1_15__reduce_by_key9InitAgentIN3cub18CUB_300001_SM_100024ReduceByKeyScanTileStateIflLb1EEElPlEEJSA_lSB_EEEvDpT0_
        .type           _ZN6thrust24THRUST_300001_SM_1000_NS8cuda_cub4core6detail13_kernel_agentINS1_15__reduce_by_key9InitAgentIN3cub18CUB_300001_SM_100024ReduceByKeyScanTileStateIflLb1EEElPlEEJSA_lSB_EEEvDpT0_,@function
        .size           _ZN6thrust24THRUST_300001_SM_1000_NS8cuda_cub4core6detail13_kernel_agentINS1_15__reduce_by_key9InitAgentIN3cub18CUB_300001_SM_100024ReduceByKeyScanTileStateIflLb1EEElPlEEJSA_lSB_EEEvDpT0_,(.L_x_1016 - _ZN6thrust24THRUST_300001_SM_1000_NS8cuda_cub4core6detail13_kernel_agentINS1_15__reduce_by_key9InitAgentIN3cub18CUB_300001_SM_100024ReduceByKeyScanTileStateIflLb1EEElPlEEJSA_lSB_EEEvDpT0_)
        .other          _ZN6thrust24THRUST_300001_SM_1000_NS8cuda_cub4core6detail13_kernel_agentINS1_15__reduce_by_key9InitAgentIN3cub18CUB_300001_SM_100024ReduceByKeyScanTileStateIflLb1EEElPlEEJSA_lSB_EEEvDpT0_,@"STO_CUDA_ENTRY STV_DEFAULT"
_ZN6thrust24THRUST_300001_SM_1000_NS8cuda_cub4core6detail13_kernel_agentINS1_15__reduce_by_key9InitAgentIN3cub18CUB_300001_SM_100024ReduceByKeyScanTileStateIflLb1EEElPlEEJSA_lSB_EEEvDpT0_:
.text._ZN6thrust24THRUST_300001_SM_1000_NS8cuda_cub4core6detail13_kernel_agentINS1_15__reduce_by_key9InitAgentIN3cub18CUB_300001_SM_100024ReduceByKeyScanTileStateIflLb1EEElPlEEJSA_lSB_EEEvDpT0_:
[----:B------:R-:W-:Y:S01]  /*0000*/  LDC R1, c[0x0][0x37c] ;  /* 0x0000df00ff017b82 */ /* 0x000fe20000000800 */
[----:B------:R-:W0:Y:S07]  /*0010*/  S2R R0, SR_TID.X ;  /* 0x0000000000007919 */ /* 0x000e2e0000002100 */
[----:B------:R-:W1:Y:S01]  /*0020*/  S2UR UR6, SR_CTAID.X ;  /* 0x00000000000679c3 */ /* 0x000e620000002500 */
[----:B------:R-:W2:Y:S01]  /*0030*/  LDCU UR4, c[0x0][0x388] ;  /* 0x00007100ff0477ac */ /* 0x000ea20008000800 */
[----:B------:R-:W-:-:S06]  /*0040*/  CS2R R10, SRZ ;  /* 0x00000000000a7805 */ /* 0x000fcc000001ff00 */
[----:B------:R-:W1:Y:S01]  /*0050*/  LDC R7, c[0x0][0x360] ;  /* 0x0000d800ff077b82 */ /* 0x000e620000000800 */
[C---:B0-----:R-:W-:Y:S01]  /*0060*/  ISETP.GT.U32.AND P0, PT, R0.reuse, 0x1f, PT ;  /* 0x0000001f0000780c */ /* 0x041fe20003f04070 */
[----:B-1----:R-:W-:Y:S01]  /*0070*/  IMAD R7, R7, UR6, R0 ;  /* 0x0000000607077c24 */ /* 0x002fe2000f8e0200 */
[----:B------:R-:W-:Y:S02]  /*0080*/  LOP3.LUT P2, RZ, R0, UR6, RZ, 0xfc, !PT ;  /* 0x0000000600ff7c12 */ /* 0x000fe4000f84fcff */
[----:B------:R-:W-:Y:S02]  /*0090*/  ISETP.NE.OR P0, PT, RZ, UR6, P0 ;  /* 0x00000006ff007c0c */ /* 0x000fe40008705670 */
[----:B--2---:R-:W-:Y:S01]  /*00a0*/  ISETP.GE.AND P1, PT, R7, UR4, PT ;  /* 0x0000000407007c0c */ /* 0x004fe2000bf26270 */
[----:B------:R-:W0:Y:S10]  /*00b0*/  LDCU.64 UR4, c[0x0][0x358] ;  /* 0x00006b00ff0477ac */ /* 0x000e340008000a00 */
[----:B------:R-:W1:Y:S02]  /*00c0*/  @!P0 LDC.64 R4, c[0x0][0x380] ;  /* 0x0000e000ff048b82 */ /* 0x000e640000000a00 */
[----:B------:R-:W-:-:S02]  /*00d0*/  @!P1 IMAD.MOV.U32 R8, RZ, RZ, 0x0 ;  /* 0x00000000ff089424 */ /* 0x000fc400078e00ff */
[----:B------:R-:W-:-:S04]  /*00e0*/  @!P1 IMAD.MOV.U32 R9, RZ, RZ, 0x63 ;  /* 0x00000063ff099424 */ /* 0x000fc800078e00ff */
[----:B------:R-:W2:Y:S01]  /*00f0*/  @!P1 LDC.64 R2, c[0x0][0x380] ;  /* 0x0000e000ff029b82 */ /* 0x000ea20000000a00 */
[----:B-1----:R-:W-:-:S04]  /*0100*/  @!P0 IMAD.WIDE.U32 R4, R0, 0x10, R4 ;  /* 0x0000001000048825 */ /* 0x002fc800078e0004 */
[----:B--2---:R-:W-:-:S05]  /*0110*/  @!P1 IMAD.WIDE R2, R7, 0x10, R2 ;  /* 0x0000001007029825 */ /* 0x004fca00078e0202 */
[----:B0-----:R0:W-:Y:S04]  /*0120*/  @!P1 STG.E.128 desc[UR4][R2.64+0x200], R8 ;  /* 0x0002000802009986 */ /* 0x0011e8000c101d04 */
[----:B------:R0:W-:Y:S01]  /*0130*/  @!P0 STG.E.128 desc[UR4][R4.64], RZ ;  /* 0x000000ff04008986 */ /* 0x0001e2000c101d04 */
[----:B------:R-:W-:Y:S05]  /*0140*/  @P2 EXIT ;  /* 0x000000000000294d */ /* 0x000fea0003800000 */
[----:B0-----:R-:W0:Y:S02]  /*0150*/  LDC.64 R2, c[0x0][0x390] ;  /* 0x0000e400ff027b82 */ /* 0x001e240000000a00 */
[----:B0-----:R-:W-:Y:S01]  /*0160*/  STG.E.64 desc[UR4][R2.64], RZ ;  /* 0x000000ff02007986 */ /* 0x001fe2000c101b04 */
[----:B------:R-:W-:Y:S05]  /*0170*/  EXIT ;  /* 0x000000000000794d */ /* 0x000fea0003800000 */
.L_x_759:
        /* <DEDUP_REMOVED lines=16> */
.L_x_1016:


//--------------------- .text._ZN6thrust24THRUST_300001_SM_1000_NS8cuda_cub4core6detail13_kernel_agentINS1_15__reduce_by_key16ReduceByKeyAgentIPiPfS7_S8_N4cuda3std3__48equal_toIiEENSB_4plusIfEES7_iEEJS7_S8_S7_S8_S7_N3cub18CUB_300001_SM_100024ReduceByKeyScanTileStateIfiLb1EEESD_SF_iiEEEvDpT0_ --------------------------
	.section	.text._ZN6thrust24THRUST_300001_SM_1000_NS8cuda_cub4core6detail13_kernel_agentINS1_15__reduce_by_key16ReduceByKeyAgentIPiPfS7_S8_N4cuda3std3__48equal_toIiEENSB_4plusIfEES7_iEEJS7_S8_S7_S8_S7_N3cub18CUB_300001_SM_100024ReduceByKeyScanTileStateIfiLb1EEESD_SF_iiEEEvDpT0_,"ax",@progbits
	.align	128
        .global         _ZN6thrust24THRUST_300001_SM_1000_NS8cuda_cub4core6detail13_kernel_agentINS1_15__reduce_by_key16ReduceByKeyAgentIPiPfS7_S8_N4cuda3std3__48equal_toIiEENSB_4plusIfEES7_iEEJS7_S8_S7_S8_S7_N3cub18CUB_300001_SM_100024ReduceByKeyScanTileStateIfiLb1EEESD_SF_iiEEEvDpT0_
        .type           _ZN6thrust24THRUST_300001_SM_1000_NS8cuda_cub4core6detail13_kernel_agentINS1_15__reduce_by_key16ReduceByKeyAgentIPiPfS7_S8_N4cuda3std3__48equal_toIiEENSB_4plusIfEES7_iEEJS7_S8_S7_S8_S7_N3cub18CUB_300001_SM_100024ReduceByKeyScanTileStateIfiLb1EEESD_SF_iiEEEvDpT0_,@function
        .size           _ZN6thrust24THRUST_300001_SM_1000_NS8cuda_cub4core6detail13_kernel_agentINS1_15__reduce_by_key16ReduceByKeyAgentIPiPfS7_S8_N4cuda3std3__48equal_toIiEENSB_4plusIfEES7_iEEJS7_S8_S7_S8_S7_N3cub18CUB_300001_SM_100024ReduceByKeyScanTileStateIfiLb1EEESD_SF_iiEEEvDpT0_,(.L_x_1017 - _ZN6thrust24THRUST_300001_SM_1000_NS8cuda_cub4core6detail13_kernel_agentINS1_15__reduce_by_key16ReduceByKeyAgentIPiPfS7_S8_N4cuda3std3__48equal_toIiEENSB_4plusIfEES7_iEEJS7_S8_S7_S8_S7_N3cub18CUB_300001_SM_100024ReduceByKeyScanTileStateIfiLb1EEESD_SF_iiEEEvDpT0_)
        .other          _ZN6thrust24THRUST_300001_SM_1000_NS8cuda_cub4core6detail13_kernel_agentINS1_15__reduce_by_key16ReduceByKeyAgentIPiPfS7_S8_N4cuda3std3__48equal_toIiEENSB_4plusIfEES7_iEEJS7_S8_S7_S8_S7_N3cub18CUB_300001_SM_100024ReduceByKeyScanTileStateIfiLb1EEESD_SF_iiEEEvDpT0_,@"STO_CUDA_ENTRY STV_DEFAULT"
_ZN6thrust24THRUST_300001_SM_1000_NS8cuda_cub4core6detail13_kernel_agentINS1_15__reduce_by_key16ReduceByKeyAgentIPiPfS7_S8_N4cuda3std3__48equal_toIiEENSB_4plusIfEES7_iEEJS7_S8_S7_S8_S7_N3cub18CUB_300001_SM_100024ReduceByKeyScanTileStateIfiLb1EEESD_SF_iiEEEvDpT0_:
.text._ZN6thrust24THRUST_300001_SM_1000_NS8cuda_cub4core6detail13_kernel_agentINS1_15__reduce_by_key16ReduceByKeyAgentIPiPfS7_S8_N4cuda3std3__48equal_toIiEENSB_4plusIfEES7_iEEJS7_S8_S7_S8_S7_N3cub18CUB_300001_SM_100024ReduceByKeyScanTileStateIfiLb1EEESD_SF_iiEEEvDpT0_:
[----:B------:R-:W-:Y:S01]  /*0000*/  LDC R1, c[0x0][0x37c] ;  /* 0x0000df00ff017b82 */ /* 0x000fe20000000800 */
[----:B------:R-:W0:Y:S01]  /*0010*/  S2R R0, SR_CTAID.X ;  /* 0x0000000000007919 */ /* 0x000e220000002500 */
[----:B------:R-:W1:Y:S01]  /*0020*/  LDCU UR4, c[0x0][0x3b4] ;  /* 0x00007680ff0477ac */ /* 0x000e620008000800 */
[----:B------:R-:W2:Y:S01]  /*0030*/  LDCU.64 UR12, c[0x0][0x358] ;  /* 0x00006b00ff0c77ac */ /* 0x000ea20008000a00 */
[----:B0-----:R-:W-:-:S05]  /*0040*/  IMAD R6, R0, 0x900, RZ ;  /* 0x0000090000067824 */ /* 0x001fca00078e02ff */
[----:B-1----:R-:W-:-:S04]  /*0050*/  IADD3 R38, PT, PT, -R6, UR4, RZ ;  /* 0x0000000406267c10 */ /* 0x002fc8000fffe1ff */
[----:B------:R-:W-:-:S13]  /*0060*/  ISETP.GE.AND P0, PT, R38, 0x901, PT ;  /* 0x000009012600780c */ /* 0x000fda0003f06270 */
[----:B--2---:R-:W-:Y:S05]  /*0070*/  @!P0 BRA `(.L_x_760) ;  /* 0x0000004c00dc8947 */ /* 0x004fea0003800000 */
[----:B------:R-:W-:-:S13]  /*0080*/  ISETP.NE.AND P0, PT, R0, RZ, PT ;  /* 0x000000ff0000720c */ /* 0x000fda0003f05270 */
[----:B------:R-:W-:Y:S05]  /*0090*/  @P0 BRA `(.L_x_761) ;  /* 0x0000002000480947 */ /* 0x000fea0003800000 */
[----:B------:R-:W0:Y:S01]  /*00a0*/  S2R R44, SR_TID.X ;  /* 0x00000000002c7919 */ /* 0x000e220000002100 */
[----:B------:R-:W1:Y:S01]  /*00b0*/  LDC.64 R2, c[0x0][0x380] ;  /* 0x0000e000ff027b82 */ /* 0x000e620000000a00 */
[C---:B0-----:R-:W-:Y:S02]  /*00c0*/  LOP3.LUT R5, R44.reuse, 0x1f, RZ, 0xc0, !PT ;  /* 0x0000001f2c057812 */ /* 0x041fe400078ec0ff */
[----:B------:R-:W-:-:S03]  /*00d0*/  LOP3.LUT R0, R44, 0x3e0, RZ, 0xc0, !PT ;  /* 0x000003e02c007812 */ /* 0x000fc600078ec0ff */
[----:B------:R-:W-:-:S04]  /*00e0*/  IMAD.IADD R5, R6, 0x1, R5 ;  /* 0x0000000106057824 */ /* 0x000fc800078e0205 */
[----:B------:R-:W-:Y:S02]  /*00f0*/  IMAD R7, R0, 0x9, R5 ;  /* 0x0000000900077824 */ /* 0x000fe400078e0205 */
[----:B------:R-:W0:Y:S02]  /*0100*/  LDC.64 R4, c[0x0][0x388] ;  /* 0x0000e200ff047b82 */ /* 0x000e240000000a00 */
[----:B-1----:R-:W-:-:S05]  /*0110*/  IMAD.WIDE.U32 R2, R7, 0x4, R2 ;  /* 0x0000000407027825 */ /* 0x002fca00078e0002 */
        /* <DEDUP_REMOVED lines=9> */
[----:B0-----:R-:W-:-:S05]  /*01b0*/  IMAD.WIDE.U32 R4, R7, 0x4, R4 ;  /* 0x0000000407047825 */ /* 0x001fca00078e0004 */
        /* <DEDUP_REMOVED lines=9> */
[----:B------:R-:W0:Y:S01]  /*0250*/  S2UR UR5, SR_CgaCtaId ;  /* 0x00000000000579c3 */ /* 0x000e220000008800 */
[----:B-1----:R-:W-:Y:S01]  /*0260*/  SHF.R.U32.HI R2, RZ, 0x5, R44 ;  /* 0x00000005ff027819 */ /* 0x002fe2000001162c */
[----:B------:R-:W-:Y:S01]  /*0270*/  UMOV UR4, 0x400 ;  /* 0x0000040000047882 */ /* 0x000fe20000000000 */
[----:B------:R-:W1:Y:S01]  /*0280*/  S2R R41, SR_LANEID ;  /* 0x0000000000297919 */ /* 0x000e620000000000 */
[----:B------:R-:W-:Y:S01]  /*0290*/  ISETP.NE.AND P2, PT, R44, RZ, PT ;  /* 0x000000ff2c00720c */ /* 0x000fe20003f45270 */
[----:B------:R-:W1:Y:S01]  /*02a0*/  S2R R45, SR_TID.X ;  /* 0x00000000002d7919 */ /* 0x000e620000002100 */
[----:B0-----:R-:W-:Y:S01]  /*02b0*/  ULEA UR4, UR5, UR4, 0x18 ;  /* 0x0000000405047291 */ /* 0x001fe2000f8ec0ff */
[----:B-1----:R-:W-:Y:S01]  /*02c0*/  IMAD R2, R2, 0x120, R41 ;  /* 0x0000012002027824 */ /* 0x002fe200078e0229 */
[----:B------:R-:W-:-:S04]  /*02d0*/  SHF.R.U32.HI R45, RZ, 0x5, R45 ;  /* 0x00000005ff2d7819 */ /* 0x000fc8000001162d */
[----:B------:R-:W-:-:S05]  /*02e0*/  LEA R15, R2, UR4, 0x2 ;  /* 0x00000004020f7c11 */ /* 0x000fca000f8e10ff */
[----:B------:R-:W-:Y:S01]  /*02f0*/  IMAD R2, R41, 0x20, R15 ;  /* 0x0000002029027824 */ /* 0x000fe200078e020f */
[----:B--2---:R-:W-:Y:S04]  /*0300*/  STS [R15], R0 ;  /* 0x000000000f007388 */ /* 0x004fe80000000800 */
[----:B---3--:R-:W-:Y:S04]  /*0310*/  STS [R15+0x80], R6 ;  /* 0x000080060f007388 */ /* 0x008fe80000000800 */
[----:B----4-:R-:W-:Y:S04]  /*0320*/  STS [R15+0x100], R8 ;  /* 0x000100080f007388 */ /* 0x010fe80000000800 */
[----:B-----5:R-:W-:Y:S04]  /*0330*/  STS [R15+0x180], R9 ;  /* 0x000180090f007388 */ /* 0x020fe80000000800 */
[----:B------:R0:W-:Y:S04]  /*0340*/  STS [R15+0x200], R10 ;  /* 0x0002000a0f007388 */ /* 0x0001e80000000800 */
[----:B------:R-:W-:Y:S04]  /*0350*/  STS [R15+0x280], R11 ;  /* 0x0002800b0f007388 */ /* 0x000fe80000000800 */
[----:B------:R-:W-:Y:S01]  /*0360*/  STS [R15+0x300], R12 ;  /* 0x0003000c0f007388 */ /* 0x000fe20000000800 */
[----:B0-----:R-:W-:-:S03]  /*0370*/  LEA R10, R44, UR4, 0x2 ;  /* 0x000000042c0a7c11 */ /* 0x001fc6000f8e10ff */
        /* <DEDUP_REMOVED lines=15> */
[----:B--2---:R-:W-:Y:S01]  /*0470*/  ISETP.NE.AND P3, PT, R28, R30, PT ;  /* 0x0000001e1c00720c */ /* 0x004fe20003f65270 */
[----:B------:R-:W-:Y:S01]  /*0480*/  STS [R15], R16 ;  /* 0x000000100f007388 */ /* 0x000fe20000000800 */
[----:B---3--:R-:W-:-:S03]  /*0490*/  ISETP.NE.AND P6, PT, R30, R32, PT ;  /* 0x000000201e00720c */ /* 0x008fc60003fc5270 */
[----:B------:R-:W-:Y:S01]  /*04a0*/  STS [R15+0x80], R18 ;  /* 0x000080120f007388 */ /* 0x000fe20000000800 */
[----:B----4-:R-:W-:Y:S02]  /*04b0*/  ISETP.NE.AND P4, PT, R32, R34, PT ;  /* 0x000000222000720c */ /* 0x010fe40003f85270 */
[----:B------:R-:W-:Y:S01]  /*04c0*/  P2R R27, PR, RZ, 0x40 ;  /* 0x00000040ff1b7803 */ /* 0x000fe20000000000 */
[----:B------:R-:W-:Y:S04]  /*04d0*/  STS [R15+0x100], R20 ;  /* 0x000100140f007388 */ /* 0x000fe80000000800 */
[----:B------:R-:W-:Y:S04]  /*04e0*/  STS [R15+0x180], R22 ;  /* 0x000180160f007388 */ /* 0x000fe80000000800 */
[----:B------:R-:W-:Y:S04]  /*04f0*/  STS [R15+0x200], R24 ;  /* 0x000200180f007388 */ /* 0x000fe80000000800 */
[----:B------:R0:W-:Y:S04]  /*0500*/  STS [R15+0x280], R26 ;  /* 0x0002801a0f007388 */ /* 0x0001e80000000800 */
[----:B------:R-:W-:Y:S04]  /*0510*/  STS [R15+0x300], R42 ;  /* 0x0003002a0f007388 */ /* 0x000fe80000000800 */
[----:B------:R-:W-:Y:S01]  /*0520*/  STS [R15+0x380], R46 ;  /* 0x0003802e0f007388 */ /* 0x000fe20000000800 */
[----:B0-----:R-:W-:-:S03]  /*0530*/  P2R R26, PR, RZ, 0x20 ;  /* 0x00000020ff1a7803 */ /* 0x001fc60000000000 */
        /* <DEDUP_REMOVED lines=9> */
[----:B------:R-:W5:Y:S04]  /*05d0*/  LDS R37, [R2+0x18] ;  /* 0x0000180002257984 */ /* 0x000f680000000800 */
[----:B------:R-:W-:Y:S01]  /*05e0*/  LDS R39, [R2+0x1c] ;  /* 0x00001c0002277984 */ /* 0x000fe20000000800 */
[----:B------:R-:W-:Y:S01]  /*05f0*/  BAR.SYNC.DEFER_BLOCKING 0x0 ;  /* 0x0000000000007b1d */ /* 0x000fe20000010000 */
[----:B0-----:R-:W-:-:S05]  /*0600*/  FADD R0, R5, R7 ;  /* 0x0000000705007221 */ /* 0x001fca0000000000 */
[----:B------:R-:W-:Y:S01]  /*0610*/  FSEL R12, R7, R0, P1 ;  /* 0x00000000070c7208 */ /* 0x000fe20000800000 */
[----:B------:R-:W-:-:S04]  /*0620*/  IMAD.MOV.U32 R0, RZ, RZ, RZ ;  /* 0x000000ffff007224 */ /* 0x000fc800078e00ff */
[C---:B-1----:R-:W-:Y:S01]  /*0630*/  FADD R12, R29.reuse, R12 ;  /* 0x0000000c1d0c7221 */ /* 0x042fe20000000000 */
[----:B------:R-:W-:Y:S04]  /*0640*/  STS [R10+0x47c], R3 ;  /* 0x00047c030a007388 */ /* 0x000fe80000000800 */
[----:B------:R-:W-:Y:S01]  /*0650*/  FSEL R12, R29, R12, P5 ;  /* 0x0000000c1d0c7208 */ /* 0x000fe20002800000 */
[----:B------:R-:W-:Y:S04]  /*0660*/  BAR.SYNC.DEFER_BLOCKING 0x0 ;  /* 0x0000000000007b1d */ /* 0x000fe80000010000 */
[----:B--2---:R-:W-:-:S05]  /*0670*/  FADD R12, R31, R12 ;  /* 0x0000000c1f0c7221 */ /* 0x004fca0000000000 */
[----:B------:R-:W-:-:S05]  /*0680*/  FSEL R12, R31, R12, P3 ;  /* 0x0000000c1f0c7208 */ /* 0x000fca0001800000 */
[----:B---3--:R-:W-:-:S05]  /*0690*/  FADD R12, R33, R12 ;  /* 0x0000000c210c7221 */ /* 0x008fca0000000000 */
[----:B------:R-:W-:Y:S01]  /*06a0*/  FSEL R12, R33, R12, P6 ;  /* 0x0000000c210c7208 */ /* 0x000fe20003000000 */
[----:B------:R-:W0:Y:S04]  /*06b0*/  @P2 LDS R40, [R10+0x478] ;  /* 0x000478000a282984 */ /* 0x000e280000000800 */
[----:B----4-:R-:W-:-:S05]  /*06c0*/  FADD R12, R35, R12 ;  /* 0x0000000c230c7221 */ /* 0x010fca0000000000 */
[----:B------:R-:W-:-:S05]  /*06d0*/  FSEL R12, R35, R12, P4 ;  /* 0x0000000c230c7208 */ /* 0x000fca0002000000 */
[----:B-----5:R-:W-:Y:S01]  /*06e0*/  FADD R12, R37, R12 ;  /* 0x0000000c250c7221 */ /* 0x020fe20000000000 */
[----:B0-----:R-:W-:-:S04]  /*06f0*/  @P2 ISETP.NE.AND P0, PT, R40, R4, PT ;  /* 0x000000042800220c */ /* 0x001fc80003f05270 */
[----:B------:R-:W-:Y:S02]  /*0700*/  @P2 SEL R0, RZ, 0x1, !P0 ;  /* 0x00000001ff002807 */ /* 0x000fe40004000000 */
[----:B------:R-:W-:Y:S02]  /*0710*/  ISETP.NE.AND P2, PT, R34, R36, PT ;  /* 0x000000242200720c */ /* 0x000fe40003f45270 */
[----:B------:R-:W-:Y:S01]  /*0720*/  ISETP.NE.AND P0, PT, R38, R3, PT ;  /* 0x000000032600720c */ /* 0x000fe20003f05270 */
[----:B------:R-:W-:Y:S01]  /*0730*/  VIADD R2, R0, 0x1 ;  /* 0x0000000100027836 */ /* 0x000fe20000000000 */
[----:B------:R-:W-:Y:S01]  /*0740*/  FSEL R12, R37, R12, P2 ;  /* 0x0000000c250c7208 */ /* 0x000fe20001000000 */
[----:B------:R-:W-:-:S04]  /*0750*/  @!P1 IMAD.MOV R2, RZ, RZ, R0 ;  /* 0x000000ffff029224 */ /* 0x000fc800078e0200 */
[----:B------:R-:W-:Y:S02]  /*0760*/  VIADD R9, R2, 0x1 ;  /* 0x0000000102097836 */ /* 0x000fe40000000000 */
[----:B------:R-:W-:Y:S01]  /*0770*/  FADD R12, R39, R12 ;  /* 0x0000000c270c7221 */ /* 0x000fe20000000000 */
[----:B------:R-:W-:Y:S01]  /*0780*/  @!P5 IMAD.MOV R9, RZ, RZ, R2 ;  /* 0x000000ffff09d224 */ /* 0x000fe200078e0202 */
[----:B------:R-:W-:-:S03]  /*0790*/  ISETP.GE.AND P5, PT, R41, 0x1, PT ;  /* 0x000000012900780c */ /* 0x000fc60003fa6270 */
[----:B------:R-:W-:Y:S02]  /*07a0*/  VIADD R2, R9, 0x1 ;  /* 0x0000000109027836 */ /* 0x000fe40000000000 */
[----:B------:R-:W-:Y:S01]  /*07b0*/  @!P3 IMAD.MOV R2, RZ, RZ, R9 ;  /* 0x000000ffff02b224 */ /* 0x000fe200078e0209 */
[----:B------:R-:W-:-:S03]  /*07c0*/  ISETP.NE.AND P3, PT, R36, R38, PT ;  /* 0x000000262400720c */ /* 0x000fc60003f65270 */
[----:B------:R-:W-:Y:S02]  /*07d0*/  VIADD R9, R2, 0x1 ;  /* 0x0000000102097836 */ /* 0x000fe40000000000 */
[----:B------:R-:W-:Y:S01]  /*07e0*/  @!P6 IMAD.MOV R9, RZ, RZ, R2 ;  /* 0x000000ffff09e224 */ /* 0x000fe200078e0202 */
[----:B------:R-:W-:-:S03]  /*07f0*/  ISETP.NE.AND P6, PT, R41, RZ, PT ;  /* 0x000000ff2900720c */ /* 0x000fc60003fc5270 */
[----:B------:R-:W-:Y:S02]  /*0800*/  VIADD R10, R9, 0x1 ;  /* 0x00000001090a7836 */ /* 0x000fe40000000000 */
[----:B------:R-:W-:Y:S01]  /*0810*/  @!P4 IMAD.MOV R10, RZ, RZ, R9 ;  /* 0x000000ffff0ac224 */ /* 0x000fe200078e0209 */
[----:B------:R-:W-:-:S03]  /*0820*/  FSEL R9, R39, R12, P3 ;  /* 0x0000000c27097208 */ /* 0x000fc60001800000 */
[----:B------:R-:W-:Y:S02]  /*0830*/  VIADD R42, R10, 0x1 ;  /* 0x000000010a2a7836 */ /* 0x000fe40000000000 */
[----:B------:R-:W-:Y:S01]  /*0840*/  @!P0 FADD R8, R8, R9 ;  /* 0x0000000908088221 */ /* 0x000fe20000000000 */
[----:B------:R-:W-:-:S04]  /*0850*/  @!P2 IMAD.MOV R42, RZ, RZ, R10 ;  /* 0x000000ffff2aa224 */ /* 0x000fc800078e020a */
[----:B------:R-:W0:Y:S01]  /*0860*/  SHFL.UP PT, R11, R8, 0x1, RZ ;  /* 0x04200000080b7989 */ /* 0x000e2200000e00ff */
[----:B------:R-:W-:Y:S01]  /*0870*/  IADD3 R43, PT, PT, R42, 0x1, RZ ;  /* 0x000000012a2b7810 */ /* 0x000fe20007ffe0ff */
[----:B------:R-:W-:-:S04]  /*0880*/  @!P3 IMAD.MOV R43, RZ, RZ, R42 ;  /* 0x000000ffff2bb224 */ /* 0x000fc800078e022a */
[----:B------:R-:W-:Y:S02]  /*0890*/  VIADD R9, R43, 0x1 ;  /* 0x000000012b097836 */ /* 0x000fe40000000000 */
[----:B------:R-:W-:-:S05]  /*08a0*/  @!P0 IMAD.MOV R9, RZ, RZ, R43 ;  /* 0x000000ffff098224 */ /* 0x000fca00078e022b */
[----:B------:R-:W-:Y:S01]  /*08b0*/  ISETP.NE.AND P0, PT, R9, RZ, PT ;  /* 0x000000ff0900720c */ /* 0x000fe20003f05270 */
[----:B------:R-:W1:Y:S01]  /*08c0*/  SHFL.UP PT, R10, R9, 0x1, RZ ;  /* 0x04200000090a7989 */ /* 0x000e6200000e00ff */
[----:B0-----:R-:W-:-:S05]  /*08d0*/  FADD R11, R8, R11 ;  /* 0x0000000b080b7221 */ /* 0x001fca0000000000 */
[----:B------:R-:W-:-:S05]  /*08e0*/  @P5 FSEL R8, R11, R8, !P0 ;  /* 0x000000080b085208 */ /* 0x000fca0004000000 */
[----:B------:R-:W0:Y:S01]  /*08f0*/  SHFL.UP PT, R11, R8, 0x2, RZ ;  /* 0x04400000080b7989 */ /* 0x000e2200000e00ff */
[----:B-1----:R-:W-:Y:S02]  /*0900*/  SEL R10, R10, RZ, P5 ;  /* 0x000000ff0a0a7207 */ /* 0x002fe40002800000 */
[----:B------:R-:W-:-:S03]  /*0910*/  ISETP.GE.AND P5, PT, R41, 0x2, PT ;  /* 0x000000022900780c */ /* 0x000fc60003fa6270 */
[----:B------:R-:W-:-:S05]  /*0920*/  IMAD.IADD R10, R10, 0x1, R9 ;  /* 0x000000010a0a7824 */ /* 0x000fca00078e0209 */
[----:B------:R-:W-:Y:S01]  /*0930*/  ISETP.NE.AND P0, PT, R10, RZ, PT ;  /* 0x000000ff0a00720c */ /* 0x000fe20003f05270 */
[----:B0-----:R-:W-:-:S05]  /*0940*/  FADD R11, R8, R11 ;  /* 0x0000000b080b7221 */ /* 0x001fca0000000000 */
[----:B------:R-:W-:Y:S02]  /*0950*/  @P5 FSEL R8, R11, R8, !P0 ;  /* 0x000000080b085208 */ /* 0x000fe40004000000 */
[----:B------:R-:W0:Y:S04]  /*0960*/  SHFL.UP PT, R11, R10, 0x2, RZ ;  /* 0x044000000a0b7989 */ /* 0x000e2800000e00ff */
[----:B------:R-:W1:Y:S01]  /*0970*/  SHFL.UP PT, R13, R8, 0x4, RZ ;  /* 0x04800000080d7989 */ /* 0x000e6200000e00ff */
[----:B0-----:R-:W-:Y:S02]  /*0980*/  SEL R11, R11, RZ, P5 ;  /* 0x000000ff0b0b7207 */ /* 0x001fe40002800000 */
[----:B------:R-:W-:Y:S01]  /*0990*/  ISETP.GE.AND P5, PT, R41, 0x4, PT ;  /* 0x000000042900780c */ /* 0x000fe20003fa6270 */
[----:B-1----:R-:W-:-:S02]  /*09a0*/  FADD R13, R8, R13 ;  /* 0x0000000d080d7221 */ /* 0x002fc40000000000 */
[----:B------:R-:W-:-:S05]  /*09b0*/  IMAD.IADD R11, R10, 0x1, R11 ;  /* 0x000000010a0b7824 */ /* 0x000fca00078e020b */
[----:B------:R-:W0:Y:S01]  /*09c0*/  SHFL.UP PT, R9, R11, 0x4, RZ ;  /* 0x048000000b097989 */ /* 0x000e2200000e00ff */
[----:B------:R-:W-:-:S04]  /*09d0*/  ISETP.NE.AND P0, PT, R11, RZ, PT ;  /* 0x000000ff0b00720c */ /* 0x000fc80003f05270 */
[----:B------:R-:W-:Y:S02]  /*09e0*/  @P5 FSEL R8, R13, R8, !P0 ;  /* 0x000000080d085208 */ /* 0x000fe40004000000 */
[----:B0-----:R-:W-:-:S03]  /*09f0*/  SEL R12, R9, RZ, P5 ;  /* 0x000000ff090c7207 */ /* 0x001fc60002800000 */
[----:B------:R-:W0:Y:S01]  /*0a00*/  SHFL.UP PT, R9, R8, 0x8, RZ ;  /* 0x0500000008097989 */ /* 0x000e2200000e00ff */
[----:B------:R-:W-:Y:S01]  /*0a10*/  ISETP.GE.AND P5, PT, R41, 0x8, PT ;  /* 0x000000082900780c */ /* 0x000fe20003fa6270 */
[----:B------:R-:W-:-:S05]  /*0a20*/  IMAD.IADD R12, R11, 0x1, R12 ;  /* 0x000000010b0c7824 */ /* 0x000fca00078e020c */
[----:B------:R-:W-:Y:S01]  /*0a30*/  ISETP.NE.AND P0, PT, R12, RZ, PT ;  /* 0x000000ff0c00720c */ /* 0x000fe20003f05270 */
[----:B0-----:R-:W-:-:S06]  /*0a40*/  FADD R9, R8, R9 ;  /* 0x0000000908097221 */ /* 0x001fcc0000000000 */
[----:B------:R-:W-:Y:S02]  /*0a50*/  @P5 FSEL R8, R9, R8, !P0 ;  /* 0x0000000809085208 */ /* 0x000fe40004000000 */
[----:B------:R-:W0:Y:S04]  /*0a60*/  SHFL.UP PT, R9, R12, 0x8, RZ ;  /* 0x050000000c097989 */ /* 0x000e2800000e00ff */
[----:B------:R-:W1:Y:S01]  /*0a70*/  SHFL.UP PT, R13, R8, 0x10, RZ ;  /* 0x06000000080d7989 */ /* 0x000e6200000e00ff */
[----:B0-----:R-:W-:Y:S01]  /*0a80*/  SEL R9, R9, RZ, P5 ;  /* 0x000000ff09097207 */ /* 0x001fe20002800000 */
[----:B-1----:R-:W-:-:S04]  /*0a90*/  FADD R13, R8, R13 ;  /* 0x0000000d080d7221 */ /* 0x002fc80000000000 */
[----:B------:R-:W-:-:S05]  /*0aa0*/  IMAD.IADD R9, R12, 0x1, R9 ;  /* 0x000000010c097824 */ /* 0x000fca00078e0209 */
[----:B------:R-:W0:Y:S01]  /*0ab0*/  SHFL.UP PT, R10, R9, 0x10, RZ ;  /* 0x06000000090a7989 */ /* 0x000e2200000e00ff */
[----:B------:R-:W-:-:S04]  /*0ac0*/  ISETP.NE.AND P0, PT, R9, RZ, PT ;  /* 0x000000ff0900720c */ /* 0x000fc80003f05270 */
[----:B------:R-:W-:Y:S02]  /*0ad0*/  FSEL R25, R13, R8, !P0 ;  /* 0x000000080d197208 */ /* 0x000fe40004000000 */
[----:B------:R-:W-:-:S04]  /*0ae0*/  ISETP.GE.AND P0, PT, R41, 0x10, PT ;  /* 0x000000102900780c */ /* 0x000fc80003f06270 */
[----:B------:R-:W-:Y:S02]  /*0af0*/  FSEL R46, R8, R25, !P0 ;  /* 0x00000019082e7208 */ /* 0x000fe40004000000 */
[----:B0-----:R-:W-:Y:S02]  /*0b00*/  SEL R10, R10, RZ, P0 ;  /* 0x000000ff0a0a7207 */ /* 0x001fe40000000000 */
[----:B------:R-:W-:-:S03]  /*0b10*/  ISETP.NE.AND P0, PT, R41, 0x1f, PT ;  /* 0x0000001f2900780c */ /* 0x000fc60003f05270 */
[----:B------:R-:W-:-:S10]  /*0b20*/  IMAD.IADD R24, R9, 0x1, R10 ;  /* 0x0000000109187824 */ /* 0x000fd400078e020a */
[----:B------:R-:W-:-:S05]  /*0b30*/  @!P0 LEA R16, R45, UR4, 0x3 ;  /* 0x000000042d108c11 */ /* 0x000fca000f8e18ff */
[----:B------:R-:W-:Y:S01]  /*0b40*/  @!P0 STS.64 [R16], R24 ;  /* 0x0000001810008388 */ /* 0x000fe20000000a00 */
[----:B------:R-:W-:Y:S06]  /*0b50*/  BAR.SYNC.DEFER_BLOCKING 0x0 ;  /* 0x0000000000007b1d */ /* 0x000fec0000010000 */
[----:B------:R-:W0:Y:S04]  /*0b60*/  LDS.128 R8, [UR4] ;  /* 0x00000004ff087984 */ /* 0x000e280008000c00 */
[----:B------:R-:W1:Y:S01]  /*0b70*/  LDS.128 R12, [UR4+0x10] ;  /* 0x00001004ff0c7984 */ /* 0x000e620008000c00 */
[----:B0-----:R-:W-:Y:S01]  /*0b80*/  ISETP.NE.AND P0, PT, R10, RZ, PT ;  /* 0x000000ff0a00720c */ /* 0x001fe20003f05270 */
[----:B------:R-:W-:-:S12]  /*0b90*/  IMAD.IADD R17, R8, 0x1, R10 ;  /* 0x0000000108117824 */ /* 0x000fd800078e020a */
[----:B------:R-:W-:Y:S01]  /*0ba0*/  @!P0 FADD R11, R9, R11 ;  /* 0x0000000b090b8221 */ /* 0x000fe20000000000 */
[----:B-1----:R-:W-:-:S13]  /*0bb0*/  ISETP.NE.AND P0, PT, R12, RZ, PT ;  /* 0x000000ff0c00720c */ /* 0x002fda0003f05270 */
[----:B------:R-:W-:Y:S01]  /*0bc0*/  @!P0 FADD R13, R11, R13 ;  /* 0x0000000d0b0d8221 */ /* 0x000fe20000000000 */
[----:B------:R-:W-:-:S04]  /*0bd0*/  ISETP.NE.AND P0, PT, R45, 0x2, PT ;  /* 0x000000022d00780c */ /* 0x000fc80003f05270 */
[----:B------:R-:W-:Y:S01]  /*0be0*/  FSEL R18, R11, R9, !P0 ;  /* 0x000000090b127208 */ /* 0x000fe20004000000 */
[C---:B------:R-:W-:Y:S01]  /*0bf0*/  IMAD.IADD R11, R17.reuse, 0x1, R12 ;  /* 0x00000001110b7824 */ /* 0x040fe200078e020c */
[----:B------:R-:W-:Y:S02]  /*0c00*/  SEL R9, R17, R8, !P0 ;  /* 0x0000000811097207 */ /* 0x000fe40004000000 */
[----:B------:R-:W-:-:S13]  /*0c10*/  ISETP.NE.AND P0, PT, R14, RZ, PT ;  /* 0x000000ff0e00720c */ /* 0x000fda0003f05270 */
[----:B------:R-:W-:Y:S01]  /*0c20*/  @!P0 FADD R15, R15, R13 ;  /* 0x0000000d0f0f8221 */ /* 0x000fe20000000000 */
[----:B------:R-:W-:-:S04]  /*0c30*/  ISETP.NE.AND P0, PT, R45, 0x3, PT ;  /* 0x000000032d00780c */ /* 0x000fc80003f05270 */
[----:B------:R-:W-:Y:S02]  /*0c40*/  FSEL R20, R13, R18, !P0 ;  /* 0x000000120d147208 */ /* 0x000fe40004000000 */
[----:B------:R-:W0:Y:S01]  /*0c50*/  LDS.128 R16, [UR4+0x20] ;  /* 0x00002004ff107984 */ /* 0x000e220008000c00 */
[----:B------:R-:W-:Y:S01]  /*0c60*/  SEL R9, R11, R9, !P0 ;  /* 0x000000090b097207 */ /* 0x000fe20004000000 */
[----:B------:R-:W-:Y:S02]  /*0c70*/  IMAD.IADD R11, R14, 0x1, R11 ;  /* 0x000000010e0b7824 */ /* 0x000fe400078e020b */
[----:B------:R-:W-:Y:S01]  /*0c80*/  SHFL.UP PT, R13, R46, 0x1, RZ ;  /* 0x042000002e0d7989 */ /* 0x000fe200000e00ff */
[----:B0-----:R-:W-:-:S13]  /*0c90*/  ISETP.NE.AND P0, PT, R16, RZ, PT ;  /* 0x000000ff1000720c */ /* 0x001fda0003f05270 */
[----:B------:R-:W-:Y:S01]  /*0ca0*/  @!P0 FADD R17, R15, R17 ;  /* 0x000000110f118221 */ /* 0x000fe20000000000 */
[----:B------:R-:W-:-:S04]  /*0cb0*/  ISETP.NE.AND P0, PT, R45, 0x4, PT ;  /* 0x000000042d00780c */ /* 0x000fc80003f05270 */
[----:B------:R-:W-:Y:S02]  /*0cc0*/  FSEL R20, R15, R20, !P0 ;  /* 0x000000140f147208 */ /* 0x000fe40004000000 */
[C---:B------:R-:W-:Y:S01]  /*0cd0*/  SEL R22, R11.reuse, R9, !P0 ;  /* 0x000000090b167207 */ /* 0x040fe20004000000 */
[----:B------:R-:W-:Y:S01]  /*0ce0*/  IMAD.IADD R9, R11, 0x1, R16 ;  /* 0x000000010b097824 */ /* 0x000fe200078e0210 */
[----:B------:R-:W-:Y:S01]  /*0cf0*/  ISETP.NE.AND P0, PT, R18, RZ, PT ;  /* 0x000000ff1200720c */ /* 0x000fe20003f05270 */
[----:B------:R-:W-:-:S12]  /*0d00*/  SHFL.UP PT, R15, R24, 0x1, RZ ;  /* 0x04200000180f7989 */ /* 0x000fd800000e00ff */
[----:B------:R-:W-:Y:S01]  /*0d10*/  @!P0 FADD R19, R19, R17 ;  /* 0x0000001113138221 */ /* 0x000fe20000000000 */
[----:B------:R-:W-:-:S04]  /*0d20*/  ISETP.NE.AND P0, PT, R45, 0x5, PT ;  /* 0x000000052d00780c */ /* 0x000fc80003f05270 */
[----:B------:R-:W-:Y:S02]  /*0d30*/  FSEL R48, R17, R20, !P0 ;  /* 0x0000001411307208 */ /* 0x000fe40004000000 */
[----:B------:R-:W-:Y:S01]  /*0d40*/  SEL R11, R9, R22, !P0 ;  /* 0x00000016090b7207 */ /* 0x000fe20004000000 */
[----:B------:R-:W-:Y:S01]  /*0d50*/  IMAD.IADD R9, R18, 0x1, R9 ;  /* 0x0000000112097824 */ /* 0x000fe200078e0209 */
[----:B------:R-:W0:Y:S02]  /*0d60*/  LDS.128 R20, [UR4+0x30] ;  /* 0x00003004ff147984 */ /* 0x000e240008000c00 */
[----:B0-----:R-:W-:-:S13]  /*0d70*/  ISETP.NE.AND P0, PT, R20, RZ, PT ;  /* 0x000000ff1400720c */ /* 0x001fda0003f05270 */
[----:B------:R-:W-:Y:S01]  /*0d80*/  @!P0 FADD R21, R19, R21 ;  /* 0x0000001513158221 */ /* 0x000fe20000000000 */
[----:B------:R-:W-:-:S04]  /*0d90*/  ISETP.NE.AND P0, PT, R45, 0x6, PT ;  /* 0x000000062d00780c */ /* 0x000fc80003f05270 */
[C---:B------:R-:W-:Y:S01]  /*0da0*/  SEL R50, R9.reuse, R11, !P0 ;  /* 0x0000000b09327207 */ /* 0x040fe20004000000 */
[----:B------:R-:W-:Y:S01]  /*0db0*/  IMAD.IADD R11, R9, 0x1, R20 ;  /* 0x00000001090b7824 */ /* 0x000fe200078e0214 */
[----:B------:R-:W-:Y:S01]  /*0dc0*/  FSEL R48, R19, R48, !P0 ;  /* 0x0000003013307208 */ /* 0x000fe20004000000 */
[----:B------:R-:W-:Y:S01]  /*0dd0*/  IMAD.MOV.U32 R9, RZ, RZ, R44 ;  /* 0x000000ffff097224 */ /* 0x000fe200078e002c */
[----:B------:R-:W-:Y:S01]  /*0de0*/  ISETP.NE.AND P0, PT, R45, 0x7, PT ;  /* 0x000000072d00780c */ /* 0x000fe20003f05270 */
[----:B------:R-:W-:-:S03]  /*0df0*/  IMAD.IADD R24, R22, 0x1, R11 ;  /* 0x0000000116187824 */ /* 0x000fc600078e020b */
[----:B------:R-:W-:Y:S02]  /*0e00*/  SEL R17, R11, R50, !P0 ;  /* 0x000000320b117207 */ /* 0x000fe40004000000 */
[----:B------:R-:W-:Y:S02]  /*0e10*/  FSEL R48, R21, R48, !P0 ;  /* 0x0000003015307208 */ /* 0x000fe40004000000 */
[----:B------:R-:W-:Y:S02]  /*0e20*/  ISETP.NE.AND P0, PT, R17, RZ, PT ;  /* 0x000000ff1100720c */ /* 0x000fe40003f05270 */
[----:B------:R-:W-:-:S04]  /*0e30*/  ISETP.GE.U32.AND P5, PT, R9, 0x20, PT ;  /* 0x000000200900780c */ /* 0x000fc80003fa6070 */
[----:B------:R-:W-:-:S07]  /*0e40*/  SEL R46, R17, RZ, P5 ;  /* 0x000000ff112e7207 */ /* 0x000fce0002800000 */
[----:B------:R-:W-:Y:S01]  /*0e50*/  @!P0 FADD R48, RZ, R48 ;  /* 0x00000030ff308221 */ /* 0x000fe20000000000 */
[C---:B------:R-:W-:Y:S02]  /*0e60*/  ISETP.NE.AND P0, PT, R15.reuse, RZ, PT ;  /* 0x000000ff0f00720c */ /* 0x040fe40003f05270 */
[----:B------:R-:W-:Y:S02]  /*0e70*/  SEL R15, R15, RZ, P6 ;  /* 0x000000ff0f0f7207 */ /* 0x000fe40003000000 */
[----:B------:R-:W-:Y:S02]  /*0e80*/  FSEL R48, R48, RZ, P5 ;  /* 0x000000ff30307208 */ /* 0x000fe40002800000 */
[----:B------:R-:W-:Y:S01]  /*0e90*/  ISETP.NE.AND P5, PT, R26, RZ, PT ;  /* 0x000000ff1a00720c */ /* 0x000fe20003fa5270 */
[----:B------:R-:W-:-:S04]  /*0ea0*/  IMAD.IADD R15, R46, 0x1, R15 ;  /* 0x000000012e0f7824 */ /* 0x000fc800078e020f */
[--C-:B------:R-:W-:Y:S02]  /*0eb0*/  IMAD.IADD R2, R2, 0x1, R15.reuse ;  /* 0x0000000102027824 */ /* 0x100fe400078e020f */
[----:B------:R-:W-:Y:S01]  /*0ec0*/  @!P0 FADD R13, R13, R48 ;  /* 0x000000300d0d8221 */ /* 0x000fe20000000000 */
[----:B------:R-:W-:Y:S01]  /*0ed0*/  ISETP.NE.AND P0, PT, R0, RZ, PT ;  /* 0x000000ff0000720c */ /* 0x000fe20003f05270 */
[----:B------:R-:W-:Y:S02]  /*0ee0*/  VIADD R11, R2, 0x1 ;  /* 0x00000001020b7836 */ /* 0x000fe40000000000 */
[--C-:B------:R-:W-:Y:S01]  /*0ef0*/  IMAD.IADD R42, R42, 0x1, R15.reuse ;  /* 0x000000012a2a7824 */ /* 0x100fe200078e020f */
[----:B------:R-:W-:Y:S01]  /*0f00*/  FSEL R41, R48, R13, !P6 ;  /* 0x0000000d30297208 */ /* 0x000fe20007000000 */
[----:B------:R-:W-:Y:S01]  /*0f10*/  IMAD.IADD R43, R43, 0x1, R15 ;  /* 0x000000012b2b7824 */ /* 0x000fe200078e020f */
[----:B------:R-:W-:Y:S01]  /*0f20*/  IADD3 R13, PT, PT, R0, 0x1, RZ ;  /* 0x00000001000d7810 */ /* 0x000fe20007ffe0ff */
[--C-:B------:R-:W-:Y:S01]  /*0f30*/  @!P1 IMAD.MOV R13, RZ, RZ, R0.reuse ;  /* 0x000000ffff0d9224 */ /* 0x100fe200078e0200 */
[----:B------:R-:W-:Y:S01]  /*0f40*/  ISETP.NE.AND P6, PT, R27, RZ, PT ;  /* 0x000000ff1b00720c */ /* 0x000fe20003fc5270 */
[----:B------:R-:W-:-:S02]  /*0f50*/  IMAD.IADD R0, R15, 0x1, R0 ;  /* 0x000000010f007824 */ /* 0x000fc400078e0200 */
[----:B------:R-:W-:Y:S02]  /*0f60*/  IMAD.IADD R13, R15, 0x1, R13 ;  /* 0x000000010f0d7824 */ /* 0x000fe400078e020d */
[----:B------:R-:W-:Y:S02]  /*0f70*/  @!P0 FADD R5, R5, R41 ;  /* 0x0000002905058221 */ /* 0x000fe40000000000 */
[C---:B------:R-:W-:Y:S01]  /*0f80*/  VIADD R17, R13.reuse, 0x1 ;  /* 0x000000010d117836 */ /* 0x040fe20000000000 */
[----:B------:R-:W-:Y:S01]  /*0f90*/  @!P5 IADD3 R17, PT, PT, R13, RZ, RZ ;  /* 0x000000ff0d11d210 */ /* 0x000fe20007ffe0ff */
[----:B------:R-:W-:Y:S01]  /*0fa0*/  @!P1 FADD R7, R7, R5 ;  /* 0x0000000507079221 */ /* 0x000fe20000000000 */
[----:B------:R-:W-:-:S03]  /*0fb0*/  ISETP.NE.AND P1, PT, R28, R30, PT ;  /* 0x0000001e1c00720c */ /* 0x000fc60003f25270 */
[----:B------:R-:W-:Y:S01]  /*0fc0*/  @!P5 FADD R29, R29, R7 ;  /* 0x000000071d1dd221 */ /* 0x000fe20000000000 */
[----:B------:R-:W-:-:S04]  /*0fd0*/  @!P6 IMAD.MOV R11, RZ, RZ, R2 ;  /* 0x000000ffff0be224 */ /* 0x000fc800078e0202 */
[----:B------:R-:W-:Y:S02]  /*0fe0*/  VIADD R19, R11, 0x1 ;  /* 0x000000010b137836 */ /* 0x000fe40000000000 */
[----:B------:R-:W-:-:S03]  /*0ff0*/  @!P4 IMAD.MOV R19, RZ, RZ, R11 ;  /* 0x000000ffff13c224 */ /* 0x000fc600078e020b */
[----:B------:R-:W-:Y:S01]  /*1000*/  @!P1 FADD R31, R31, R29 ;  /* 0x0000001d1f1f9221 */ /* 0x000fe20000000000 */
[----:B------:R-:W-:-:S03]  /*1010*/  ISETP.NE.AND P1, PT, R22, RZ, PT ;  /* 0x000000ff1600720c */ /* 0x000fc60003f25270 */
[----:B------:R-:W-:-:S04]  /*1020*/  @!P6 FADD R33, R33, R31 ;  /* 0x0000001f2121e221 */ /* 0x000fc80000000000 */
[----:B------:R-:W-:-:S04]  /*1030*/  @!P4 FADD R35, R35, R33 ;  /* 0x000000212323c221 */ /* 0x000fc80000000000 */
[----:B------:R-:W-:Y:S02]  /*1040*/  @!P2 FADD R37, R37, R35 ;  /* 0x000000232525a221 */ /* 0x000fe40000000000 */
[----:B------:R-:W-:Y:S01]  /*1050*/  @!P1 FADD R23, R23, R21 ;  /* 0x0000001517179221 */ /* 0x000fe20000000000 */
[----:B------:R-:W-:Y:S01]  /*1060*/  ISETP.NE.AND P1, PT, R9, RZ, PT ;  /* 0x000000ff0900720c */ /* 0x000fe20003f25270 */
[----:B------:R-:W-:-:S12]  /*1070*/  @!P3 FADD R39, R39, R37 ;  /* 0x000000252727b221 */ /* 0x000fd80000000000 */
[----:B------:R-:W0:Y:S01]  /*1080*/  @!P1 LDC.64 R44, c[0x0][0x3a8] ;  /* 0x0000ea00ff2c9b82 */ /* 0x000e220000000a00 */
[----:B------:R-:W-:Y:S02]  /*1090*/  @!P1 IMAD.MOV.U32 R26, RZ, RZ, 0x65 ;  /* 0x00000065ff1a9424 */ /* 0x000fe400078e00ff */
[----:B------:R-:W-:Y:S02]  /*10a0*/  @!P1 IMAD.MOV.U32 R27, RZ, RZ, 0x0 ;  /* 0x00000000ff1b9424 */ /* 0x000fe400078e00ff */
[----:B------:R-:W-:-:S05]  /*10b0*/  @!P1 IMAD.MOV.U32 R25, RZ, RZ, R23 ;  /* 0x000000ffff199224 */ /* 0x000fca00078e0017 */
[----:B0-----:R0:W-:Y:S01]  /*10c0*/  @!P1 ST.E.128.STRONG.GPU desc[UR12][R44.64+0x200], R24 ;  /* 0x000200182c009985 */ /* 0x0011e2000c10fd0c */
[----:B------:R-:W-:-:S13]  /*10d0*/  ISETP.GE.AND P1, PT, R24, 0x101, PT ;  /* 0x000001011800780c */ /* 0x000fda0003f26270 */
[----:B------:R-:W-:Y:S05]  /*10e0*/  @!P1 BRA `(.L_x_762) ;  /* 0x0000000c00349947 */ /* 0x000fea0003800000 */
        /* <DEDUP_REMOVED lines=19> */
[----:B------:R-:W-:-:S03]  /*1220*/  ISETP.GE.U32.AND P1, PT, R9, R24, PT ;  /* 0x000000180900720c */ /* 0x000fc60003f26070 */
[----:B------:R1:W-:Y:S02]  /*1230*/  @P2 STS.64 [R17], R28 ;  /* 0x0000001c11002388 */ /* 0x0003e40000000a00 */
[----:B------:R-:W-:Y:S02]  /*1240*/  @P0 LEA R43, R43, UR4, 0x3 ;  /* 0x000000042b2b0c11 */ /* 0x000fe4000f8e18ff */
[----:B------:R1:W-:Y:S02]  /*1250*/  @P6 STS.64 [R2], R30 ;  /* 0x0000001e02006388 */ /* 0x0003e40000000a00 */
[----:B------:R-:W-:Y:S02]  /*1260*/  @P3 LEA R42, R42, UR4, 0x3 ;  /* 0x000000042a2a3c11 */ /* 0x000fe4000f8e18ff */
[----:B------:R1:W-:Y:S04]  /*1270*/  @P5 STS.64 [R11], R32 ;  /* 0x000000200b005388 */ /* 0x0003e80000000a00 */
[----:B------:R1:W-:Y:S04]  /*1280*/  @P4 STS.64 [R19], R34 ;  /* 0x0000002213004388 */ /* 0x0003e80000000a00 */
[----:B------:R1:W-:Y:S04]  /*1290*/  @P3 STS.64 [R42], R36 ;  /* 0x000000242a003388 */ /* 0x0003e80000000a00 */
[----:B------:R1:W-:Y:S01]  /*12a0*/  @P0 STS.64 [R43], R38 ;  /* 0x000000262b000388 */ /* 0x0003e20000000a00 */
[----:B------:R-:W-:Y:S06]  /*12b0*/  BAR.SYNC.DEFER_BLOCKING 0x0 ;  /* 0x0000000000007b1d */ /* 0x000fec0000010000 */
[----:B------:R-:W-:Y:S05]  /*12c0*/  @P1 EXIT ;  /* 0x000000000000194d */ /* 0x000fea0003800000 */
[----:B------:R-:W-:Y:S01]  /*12d0*/  IADD3 R3, PT, PT, R14, R10, R12 ;  /* 0x0000000a0e037210 */ /* 0x000fe20007ffe00c */
[----:B------:R-:W-:Y:S01]  /*12e0*/  BSSY.RECONVERGENT B0, `(.L_x_763) ;  /* 0x0000027000007945 */ /* 0x000fe20003800200 */
[----:B-1----:R-:W-:Y:S02]  /*12f0*/  LOP3.LUT R0, RZ, R9, RZ, 0x33, !PT ;  /* 0x00000009ff007212 */ /* 0x002fe400078e33ff */
[----:B------:R-:W-:-:S04]  /*1300*/  IADD3 R3, PT, PT, R18, R3, R16 ;  /* 0x0000000312037210 */ /* 0x000fc80007ffe010 */
[----:B------:R-:W-:-:S04]  /*1310*/  IADD3 R3, PT, PT, R22, R3, R20 ;  /* 0x0000000316037210 */ /* 0x000fc80007ffe014 */
[----:B------:R-:W-:-:S04]  /*1320*/  IADD3 R0, PT, PT, R0, R3, R8 ;  /* 0x0000000300007210 */ /* 0x000fc80007ffe008 */
[C---:B------:R-:W-:Y:S02]  /*1330*/  LOP3.LUT R2, R0.reuse, 0x300, RZ, 0xc0, !PT ;  /* 0x0000030000027812 */ /* 0x040fe400078ec0ff */
[----:B------:R-:W-:Y:S02]  /*1340*/  ISETP.GE.U32.AND P1, PT, R0, 0x300, PT ;  /* 0x000003000000780c */ /* 0x000fe40003f26070 */
[----:B------:R-:W-:-:S13]  /*1350*/  ISETP.NE.AND P0, PT, R2, 0x300, PT ;  /* 0x000003000200780c */ /* 0x000fda0003f05270 */
[----:B------:R-:W-:Y:S05]  /*1360*/  @!P0 BRA `(.L_x_764) ;  /* 0x0000000000788947 */ /* 0x000fea0003800000 */
[----:B------:R-:W1:Y:S01]  /*1370*/  LDC.64 R2, c[0x0][0x398] ;  /* 0x0000e600ff027b82 */ /* 0x000e620000000a00 */
[----:B------:R-:W-:Y:S02]  /*1380*/  LEA.HI R0, R0, 0x1, RZ, 0x18 ;  /* 0x0000000100007811 */ /* 0x000fe400078fc0ff */
[----:B------:R-:W-:-:S03]  /*1390*/  LEA R7, R9, UR4, 0x3 ;  /* 0x0000000409077c11 */ /* 0x000fc6000f8e18ff */
[C---:B------:R-:W-:Y:S01]  /*13a0*/  IMAD.SHL.U32 R6, R0.reuse, 0x100, RZ ;  /* 0x0000010000067824 */ /* 0x040fe200078e00ff */
[----:B------:R-:W-:Y:S01]  /*13b0*/  LOP3.LUT R0, R0, 0x3, RZ, 0xc0, !PT ;  /* 0x0000000300007812 */ /* 0x000fe200078ec0ff */
[----:B------:R-:W2:Y:S03]  /*13c0*/  LDC.64 R4, c[0x0][0x390] ;  /* 0x0000e400ff047b82 */ /* 0x000ea60000000a00 */
[----:B------:R-:W-:Y:S01]  /*13d0*/  LOP3.LUT R6, R6, 0x300, RZ, 0xc0, !PT ;  /* 0x0000030006067812 */ /* 0x000fe200078ec0ff */
[----:B------:R-:W-:Y:S02]  /*13e0*/  IMAD.MOV R0, RZ, RZ, -R0 ;  /* 0x000000ffff007224 */ /* 0x000fe400078e0a00 */
[----:B-1----:R-:W-:-:S04]  /*13f0*/  IMAD.WIDE.U32 R2, R9, 0x4, R2 ;  /* 0x0000000409027825 */ /* 0x002fc800078e0002 */
[----:B------:R-:W-:Y:S02]  /*1400*/  IMAD.MOV.U32 R12, RZ, RZ, R2 ;  /* 0x000000ffff0c7224 */ /* 0x000fe400078e0002 */
[----:B------:R-:W-:Y:S02]  /*1410*/  IMAD.MOV.U32 R15, RZ, RZ, R3 ;  /* 0x000000ffff0f7224 */ /* 0x000fe400078e0003 */
[----:B--2---:R-:W-:-:S04]  /*1420*/  IMAD.WIDE.U32 R4, R9, 0x4, R4 ;  /* 0x0000000409047825 */ /* 0x004fc800078e0004 */
[----:B------:R-:W-:Y:S02]  /*1430*/  IMAD.MOV.U32 R8, RZ, RZ, R4 ;  /* 0x000000ffff087224 */ /* 0x000fe400078e0004 */
[----:B------:R-:W-:Y:S02]  /*1440*/  IMAD.MOV.U32 R13, RZ, RZ, R5 ;  /* 0x000000ffff0d7224 */ /* 0x000fe400078e0005 */
[----:B------:R-:W-:-:S07]  /*1450*/  IMAD.IADD R9, R9, 0x1, R6 ;  /* 0x0000000109097824 */ /* 0x000fce00078e0206 */
.L_x_765:
[----:B-1----:R1:W2:Y:S01]  /*1460*/  LDS.64 R10, [R7] ;  /* 0x00000000070a7984 */ /* 0x0022a20000000a00 */
[----:B------:R-:W-:Y:S01]  /*1470*/  IMAD.MOV.U32 R2, RZ, RZ, R8 ;  /* 0x000000ffff027224 */ /* 0x000fe200078e0008 */
[----:B------:R-:W-:Y:S01]  /*1480*/  IADD3 R8, P3, PT, R8, 0x400, RZ ;  /* 0x0000040008087810 */ /* 0x000fe20007f7e0ff */
[----:B------:R-:W-:Y:S02]  /*1490*/  IMAD.MOV.U32 R3, RZ, RZ, R13 ;  /* 0x000000ffff037224 */ /* 0x000fe400078e000d */
[----:B------:R-:W-:Y:S01]  /*14a0*/  IMAD.MOV.U32 R4, RZ, RZ, R12 ;  /* 0x000000ffff047224 */ /* 0x000fe200078e000c */
[----:B------:R-:W-:Y:S01]  /*14b0*/  IADD3 R12, P2, PT, R12, 0x400, RZ ;  /* 0x000004000c0c7810 */ /* 0x000fe20007f5e0ff */
[----:B------:R-:W-:Y:S01]  /*14c0*/  IMAD.MOV.U32 R5, RZ, RZ, R15 ;  /* 0x000000ffff057224 */ /* 0x000fe200078e000f */
[----:B------:R-:W-:Y:S01]  /*14d0*/  IADD3.X R13, PT, PT, RZ, R13, RZ, P3, !PT ;  /* 0x0000000dff0d7210 */ /* 0x000fe20001ffe4ff */
[----:B------:R-:W-:Y:S02]  /*14e0*/  VIADD R0, R0, 0x1 ;  /* 0x0000000100007836 */ /* 0x000fe40000000000 */
[----:B-1----:R-:W-:-:S02]  /*14f0*/  VIADD R7, R7, 0x800 ;  /* 0x0000080007077836 */ /* 0x002fc40000000000 */
[----:B------:R-:W-:Y:S01]  /*1500*/  IMAD.X R15, RZ, RZ, R15, P2 ;  /* 0x000000ffff0f7224 */ /* 0x000fe200010e060f */
[----:B------:R-:W-:Y:S01]  /*1510*/  ISETP.NE.AND P0, PT, R0, RZ, PT ;  /* 0x000000ff0000720c */ /* 0x000fe20003f05270 */
[----:B--2---:R1:W-:Y:S04]  /*1520*/  STG.E desc[UR12][R2.64], R10 ;  /* 0x0000000a02007986 */ /* 0x0043e8000c10190c */
[----:B------:R1:W-:Y:S08]  /*1530*/  STG.E desc[UR12][R4.64], R11 ;  /* 0x0000000b04007986 */ /* 0x0003f0000c10190c */
[----:B------:R-:W-:Y:S05]  /*1540*/  @P0 BRA `(.L_x_765) ;  /* 0xfffffffc00c40947 */ /* 0x000fea000383ffff */
.L_x_764:
[----:B------:R-:W-:Y:S05]  /*1550*/  BSYNC.RECONVERGENT B0 ;  /* 0x0000000000007941 */ /* 0x000fea0003800200 */
.L_x_763:
[----:B------:R-:W-:Y:S05]  /*1560*/  @!P1 EXIT ;  /* 0x000000000000994d */ /* 0x000fea0003800000 */
[----:B------:R-:W2:Y:S01]  /*1570*/  LDCU.128 UR8, c[0x0][0x390] ;  /* 0x00007200ff0877ac */ /* 0x000ea20008000c00 */
[----:B------:R-:W-:Y:S01]  /*1580*/  IMAD.IADD R0, R24, 0x1, -R9 ;  /* 0x0000000118007824 */ /* 0x000fe200078e0a09 */
[----:B------:R-:W-:Y:S01]  /*1590*/  BSSY.RECONVERGENT B0, `(.L_x_766) ;  /* 0x000004b000007945 */ /* 0x000fe20003800200 */
[----:B-1----:R-:W-:Y:S02]  /*15a0*/  IMAD.MOV.U32 R4, RZ, RZ, 0x800 ;  /* 0x00000800ff047424 */ /* 0x002fe400078e00ff */
[----:B------:R-:W-:Y:S01]  /*15b0*/  IMAD.MOV.U32 R5, RZ, RZ, 0x0 ;  /* 0x00000000ff057424 */ /* 0x000fe200078e00ff */
[----:B------:R-:W-:Y:S02]  /*15c0*/  ISETP.GT.AND P1, PT, R0, 0xc00, PT ;  /* 0x00000c000000780c */ /* 0x000fe40003f24270 */
[C---:B------:R-:W-:Y:S01]  /*15d0*/  LEA R0, R9.reuse, UR4, 0x3 ;  /* 0x0000000409007c11 */ /* 0x040fe2000f8e18ff */
[----:B------:R-:W-:-:S04]  /*15e0*/  IMAD.WIDE.U32 R4, R9, 0x4, R4 ;  /* 0x0000000409047825 */ /* 0x000fc800078e0004 */
[----:B------:R-:W-:Y:S01]  /*15f0*/  VIADD R0, R0, 0x1000 ;  /* 0x0000100000007836 */ /* 0x000fe20000000000 */
[C---:B--2---:R-:W-:Y:S02]  /*1600*/  IADD3 R2, P0, PT, R4.reuse, UR8, RZ ;  /* 0x0000000804027c10 */ /* 0x044fe4000ff1e0ff */
[----:B------:R-:W-:Y:S02]  /*1610*/  IADD3 R4, P2, PT, R4, UR10, RZ ;  /* 0x0000000a04047c10 */ /* 0x000fe4000ff5e0ff */
[C---:B------:R-:W-:Y:S02]  /*1620*/  IADD3.X R3, PT, PT, R5.reuse, UR9, RZ, P0, !PT ;  /* 0x0000000905037c10 */ /* 0x040fe400087fe4ff */
[----:B------:R-:W-:Y:S02]  /*1630*/  IADD3.X R5, PT, PT, R5, UR11, RZ, P2, !PT ;  /* 0x0000000b05057c10 */ /* 0x000fe400097fe4ff */
[----:B------:R-:W-:Y:S01]  /*1640*/  PLOP3.LUT P0, PT, PT, PT, PT, 0x80, 0x8 ;  /* 0x000000000008781c */ /* 0x000fe20003f0f070 */
[----:B------:R-:W-:-:S12]  /*1650*/  @!P1 BRA `(.L_x_767) ;  /* 0x0000000000f89947 */ /* 0x000fd80003800000 */
[----:B------:R-:W-:Y:S01]  /*1660*/  PLOP3.LUT P0, PT, PT, PT, PT, 0x8, 0x80 ;  /* 0x000000000080781c */ /* 0x000fe20003f0e170 */
[----:B------:R-:W-:-:S12]  /*1670*/  VIADD R8, R24, 0xfffff400 ;  /* 0xfffff40018087836 */ /* 0x000fd80000000000 */
.L_x_768:
[----:B------:R-:W1:Y:S01]  /*1680*/  LDS.64 R6, [R0+-0x1000] ;  /* 0xfff0000000067984 */ /* 0x000e620000000a00 */
[----:B------:R-:W-:-:S03]  /*1690*/  VIADD R9, R9, 0x1000 ;  /* 0x0000100009097836 */ /* 0x000fc60000000000 */
[----:B------:R-:W2:Y:S02]  /*16a0*/  LDS.64 R10, [R0+-0x800] ;  /* 0xfff80000000a7984 */ /* 0x000ea40000000a00 */
[----:B------:R-:W-:Y:S02]  /*16b0*/  ISETP.GE.AND P1, PT, R9, R8, PT ;  /* 0x000000080900720c */ /* 0x000fe40003f26270 */
[----:B------:R-:W3:Y:S04]  /*16c0*/  LDS.64 R12, [R0] ;  /* 0x00000000000c7984 */ /* 0x000ee80000000a00 */
[----:B------:R-:W4:Y:S04]  /*16d0*/  LDS.64 R14, [R0+0x800] ;  /* 0x00080000000e7984 */ /* 0x000f280000000a00 */
[----:B------:R-:W5:Y:S04]  /*16e0*/  LDS.64 R16, [R0+0x1000] ;  /* 0x0010000000107984 */ /* 0x000f680000000a00 */
[----:B------:R-:W5:Y:S04]  /*16f0*/  LDS.64 R18, [R0+0x1800] ;  /* 0x0018000000127984 */ /* 0x000f680000000a00 */
[----:B------:R-:W5:Y:S04]  /*1700*/  LDS.64 R20, [R0+0x2000] ;  /* 0x0020000000147984 */ /* 0x000f680000000a00 */
[----:B------:R-:W5:Y:S04]  /*1710*/  LDS.64 R22, [R0+0x2800] ;  /* 0x0028000000167984 */ /* 0x000f680000000a00 */
[----:B0-----:R-:W0:Y:S04]  /*1720*/  LDS.64 R26, [R0+0x3000] ;  /* 0x00300000001a7984 */ /* 0x001e280000000a00 */
[----:B------:R-:W0:Y:S04]  /*1730*/  LDS.64 R28, [R0+0x3800] ;  /* 0x00380000001c7984 */ /* 0x000e280000000a00 */
[----:B------:R-:W0:Y:S04]  /*1740*/  LDS.64 R30, [R0+0x4000] ;  /* 0x00400000001e7984 */ /* 0x000e280000000a00 */
[----:B------:R-:W0:Y:S04]  /*1750*/  LDS.64 R32, [R0+0x4800] ;  /* 0x0048000000207984 */ /* 0x000e280000000a00 */
[----:B------:R-:W0:Y:S04]  /*1760*/  LDS.64 R34, [R0+0x5000] ;  /* 0x0050000000227984 */ /* 0x000e280000000a00 */
[----:B------:R-:W0:Y:S04]  /*1770*/  LDS.64 R36, [R0+0x5800] ;  /* 0x0058000000247984 */ /* 0x000e280000000a00 */
[----:B------:R-:W0:Y:S04]  /*1780*/  LDS.64 R38, [R0+0x6000] ;  /* 0x0060000000267984 */ /* 0x000e280000000a00 */
[----:B------:R2:W0:Y:S04]  /*1790*/  LDS.64 R40, [R0+0x6800] ;  /* 0x0068000000287984 */ /* 0x0004280000000a00 */
[----:B-1----:R1:W-:Y:S04]  /*17a0*/  STG.E desc[UR12][R2.64+-0x800], R6 ;  /* 0xfff8000602007986 */ /* 0x0023e8000c10190c */
[----:B------:R4:W-:Y:S01]  /*17b0*/  STG.E desc[UR12][R4.64+-0x800], R7 ;  /* 0xfff8000704007986 */ /* 0x0009e2000c10190c */
[----:B--2---:R-:W-:-:S03]  /*17c0*/  VIADD R0, R0, 0x8000 ;  /* 0x0000800000007836 */ /* 0x004fc60000000000 */
[----:B------:R2:W-:Y:S04]  /*17d0*/  STG.E desc[UR12][R2.64+-0x400], R10 ;  /* 0xfffc000a02007986 */ /* 0x0005e8000c10190c */
[----:B------:R5:W-:Y:S01]  /*17e0*/  STG.E desc[UR12][R4.64+-0x400], R11 ;  /* 0xfffc000b04007986 */ /* 0x000be2000c10190c */
[----:B-1----:R-:W-:-:S03]  /*17f0*/  IADD3 R6, P3, PT, R4, 0x4000, RZ ;  /* 0x0000400004067810 */ /* 0x002fc60007f7e0ff */
[----:B---3--:R-:W-:Y:S02]  /*1800*/  STG.E desc[UR12][R2.64], R12 ;  /* 0x0000000c02007986 */ /* 0x008fe4000c10190c */
[----:B----4-:R-:W-:Y:S02]  /*1810*/  IMAD.X R7, RZ, RZ, R5, P3 ;  /* 0x000000ffff077224 */ /* 0x010fe400018e0605 */
[----:B------:R-:W-:Y:S01]  /*1820*/  STG.E desc[UR12][R4.64], R13 ;  /* 0x0000000d04007986 */ /* 0x000fe2000c10190c */
[----:B--2---:R-:W-:-:S03]  /*1830*/  IADD3 R10, P2, PT, R2, 0x4000, RZ ;  /* 0x00004000020a7810 */ /* 0x004fc60007f5e0ff */
[----:B------:R-:W-:Y:S02]  /*1840*/  STG.E desc[UR12][R2.64+0x400], R14 ;  /* 0x0004000e02007986 */ /* 0x000fe4000c10190c */
[----:B-----5:R-:W-:Y:S02]  /*1850*/  IMAD.X R11, RZ, RZ, R3, P2 ;  /* 0x000000ffff0b7224 */ /* 0x020fe400010e0603 */
        /* <DEDUP_REMOVED lines=9> */
[----:B0-----:R-:W-:Y:S04]  /*18f0*/  STG.E desc[UR12][R2.64+0x1800], R26 ;  /* 0x0018001a02007986 */ /* 0x001fe8000c10190c */
        /* <DEDUP_REMOVED lines=13> */
[----:B------:R0:W-:Y:S04]  /*19d0*/  STG.E desc[UR12][R2.64+0x3400], R40 ;  /* 0x0034002802007986 */ /* 0x0001e8000c10190c */
[----:B------:R1:W-:Y:S01]  /*19e0*/  STG.E desc[UR12][R4.64+0x3400], R41 ;  /* 0x0034002904007986 */ /* 0x0003e2000c10190c */
[----:B0-----:R-:W-:-:S02]  /*19f0*/  IMAD.MOV.U32 R2, RZ, RZ, R10 ;  /* 0x000000ffff027224 */ /* 0x001fc400078e000a */
[----:B------:R-:W-:Y:S02]  /*1a00*/  IMAD.MOV.U32 R3, RZ, RZ, R11 ;  /* 0x000000ffff037224 */ /* 0x000fe400078e000b */
[----:B-1----:R-:W-:Y:S02]  /*1a10*/  IMAD.MOV.U32 R4, RZ, RZ, R6 ;  /* 0x000000ffff047224 */ /* 0x002fe400078e0006 */
[----:B------:R-:W-:Y:S01]  /*1a20*/  IMAD.MOV.U32 R5, RZ, RZ, R7 ;  /* 0x000000ffff057224 */ /* 0x000fe200078e0007 */
[----:B------:R-:W-:Y:S06]  /*1a30*/  @!P1 BRA `(.L_x_768) ;  /* 0xfffffffc00109947 */ /* 0x000fec000383ffff */
.L_x_767:
[----:B------:R-:W-:Y:S05]  /*1a40*/  BSYNC.RECONVERGENT B0 ;  /* 0x0000000000007941 */ /* 0x000fea0003800200 */
.L_x_766:
[----:B------:R-:W-:Y:S01]  /*1a50*/  IMAD.IADD R6, R24, 0x1, -R9 ;  /* 0x0000000118067824 */ /* 0x000fe200078e0a09 */
[----:B------:R-:W-:Y:S04]  /*1a60*/  BSSY.RECONVERGENT B0, `(.L_x_769) ;  /* 0x0000026000007945 */ /* 0x000fe80003800200 */
[----:B------:R-:W-:-:S13]  /*1a70*/  ISETP.GT.AND P1, PT, R6, 0x400, PT ;  /* 0x000004000600780c */ /* 0x000fda0003f24270 */
[----:B------:R-:W-:Y:S05]  /*1a80*/  @!P1 BRA `(.L_x_770) ;  /* 0x00000000008c9947 */ /* 0x000fea0003800000 */
[----:B------:R-:W1:Y:S01]  /*1a90*/  LDS.64 R6, [R0+-0x1000] ;  /* 0xfff0000000067984 */ /* 0x000e620000000a00 */
[----:B------:R-:W-:Y:S01]  /*1aa0*/  IADD3 R8, P1, PT, R2, 0x2000, RZ ;  /* 0x0000200002087810 */ /* 0x000fe20007f3e0ff */
[----:B------:R-:W-:Y:S01]  /*1ab0*/  VIADD R9, R9, 0x800 ;  /* 0x0000080009097836 */ /* 0x000fe20000000000 */
[----:B------:R-:W-:Y:S01]  /*1ac0*/  PLOP3.LUT P0, PT, PT, PT, PT, 0x8, 0x80 ;  /* 0x000000000080781c */ /* 0x000fe20003f0e170 */
[----:B------:R-:W2:Y:S04]  /*1ad0*/  LDS.64 R10, [R0+-0x800] ;  /* 0xfff80000000a7984 */ /* 0x000ea80000000a00 */
[----:B------:R-:W3:Y:S04]  /*1ae0*/  LDS.64 R12, [R0] ;  /* 0x00000000000c7984 */ /* 0x000ee80000000a00 */
[----:B------:R-:W4:Y:S04]  /*1af0*/  LDS.64 R14, [R0+0x800] ;  /* 0x00080000000e7984 */ /* 0x000f280000000a00 */
[----:B------:R-:W5:Y:S04]  /*1b00*/  LDS.64 R16, [R0+0x1000] ;  /* 0x0010000000107984 */ /* 0x000f680000000a00 */
[----:B------:R-:W0:Y:S04]  /*1b10*/  LDS.64 R18, [R0+0x1800] ;  /* 0x0018000000127984 */ /* 0x000e280000000a00 */
[----:B------:R-:W0:Y:S04]  /*1b20*/  LDS.64 R20, [R0+0x2000] ;  /* 0x0020000000147984 */ /* 0x000e280000000a00 */
[----:B------:R1:W0:Y:S02]  /*1b30*/  LDS.64 R22, [R0+0x2800] ;  /* 0x0028000000167984 */ /* 0x0002240000000a00 */
[----:B-1----:R-:W-:-:S02]  /*1b40*/  VIADD R0, R0, 0x4000 ;  /* 0x0000400000007836 */ /* 0x002fc40000000000 */
[----:B------:R1:W-:Y:S04]  /*1b50*/  STG.E desc[UR12][R2.64+-0x800], R6 ;  /* 0xfff8000602007986 */ /* 0x0003e8000c10190c */
[----:B------:R4:W-:Y:S04]  /*1b60*/  STG.E desc[UR12][R4.64+-0x800], R7 ;  /* 0xfff8000704007986 */ /* 0x0009e8000c10190c */
[----:B--2---:R-:W-:Y:S04]  /*1b70*/  STG.E desc[UR12][R2.64+-0x400], R10 ;  /* 0xfffc000a02007986 */ /* 0x004fe8000c10190c */
[----:B------:R2:W-:Y:S01]  /*1b80*/  STG.E desc[UR12][R4.64+-0x400], R11 ;  /* 0xfffc000b04007986 */ /* 0x0005e2000c10190c */
[----:B-1----:R-:W-:-:S03]  /*1b90*/  IADD3 R6, P2, PT, R4, 0x2000, RZ ;  /* 0x0000200004067810 */ /* 0x002fc60007f5e0ff */
[----:B---3--:R-:W-:Y:S02]  /*1ba0*/  STG.E desc[UR12][R2.64], R12 ;  /* 0x0000000c02007986 */ /* 0x008fe4000c10190c */
[----:B----4-:R-:W-:Y:S02]  /*1bb0*/  IMAD.X R7, RZ, RZ, R5, P2 ;  /* 0x000000ffff077224 */ /* 0x010fe400010e0605 */
[----:B------:R-:W-:Y:S04]  /*1bc0*/  STG.E desc[UR12][R4.64], R13 ;  /* 0x0000000d04007986 */ /* 0x000fe8000c10190c */
[----:B------:R-:W-:Y:S01]  /*1bd0*/  STG.E desc[UR12][R2.64+0x400], R14 ;  /* 0x0004000e02007986 */ /* 0x000fe2000c10190c */
[----:B--2---:R-:W-:-:S03]  /*1be0*/  IADD3.X R11, PT, PT, RZ, R3, RZ, P1, !PT ;  /* 0x00000003ff0b7210 */ /* 0x004fc60000ffe4ff */
[----:B------:R-:W-:Y:S04]  /*1bf0*/  STG.E desc[UR12][R4.64+0x400], R15 ;  /* 0x0004000f04007986 */ /* 0x000fe8000c10190c */
[----:B-----5:R-:W-:Y:S04]  /*1c00*/  STG.E desc[UR12][R2.64+0x800], R16 ;  /* 0x0008001002007986 */ /* 0x020fe8000c10190c */
[----:B------:R-:W-:Y:S04]  /*1c10*/  STG.E desc[UR12][R4.64+0x800], R17 ;  /* 0x0008001104007986 */ /* 0x000fe8000c10190c */
[----:B0-----:R-:W-:Y:S04]  /*1c20*/  STG.E desc[UR12][R2.64+0xc00], R18 ;  /* 0x000c001202007986 */ /* 0x001fe8000c10190c */
        /* <DEDUP_REMOVED lines=8> */
[----:B------:R-:W-:-:S07]  /*1cb0*/  IMAD.MOV.U32 R5, RZ, RZ, R7 ;  /* 0x000000ffff057224 */ /* 0x000fce00078e0007 */
.L_x_770:
[----:B------:R-:W-:Y:S05]  /*1cc0*/  BSYNC.RECONVERGENT B0 ;  /* 0x0000000000007941 */ /* 0x000fea0003800200 */
.L_x_769:
[----:B------:R-:W-:-:S13]  /*1cd0*/  ISETP.LT.OR P0, PT, R9, R24, P0 ;  /* 0x000000180900720c */ /* 0x000fda0000701670 */
[----:B------:R-:W-:Y:S05]  /*1ce0*/  @!P0 EXIT ;  /* 0x000000000000894d */ /* 0x000fea0003800000 */
[----:B------:R-:W1:Y:S04]  /*1cf0*/  LDS.64 R6, [R0+-0x1000] ;  /* 0xfff0000000067984 */ /* 0x000e680000000a00 */
[----:B------:R-:W2:Y:S04]  /*1d00*/  LDS.64 R8, [R0+-0x800] ;  /* 0xfff8000000087984 */ /* 0x000ea80000000a00 */
[----:B------:R-:W3:Y:S04]  /*1d10*/  LDS.64 R10, [R0] ;  /* 0x00000000000a7984 */ /* 0x000ee80000000a00 */
[----:B------:R-:W4:Y:S04]  /*1d20*/  LDS.64 R12, [R0+0x800] ;  /* 0x00080000000c7984 */ /* 0x000f280000000a00 */
[----:B-1----:R-:W-:Y:S04]  /*1d30*/  STG.E desc[UR12][R2.64+-0x800], R6 ;  /* 0xfff8000602007986 */ /* 0x002fe8000c10190c */
[----:B------:R-:W-:Y:S04]  /*1d40*/  STG.E desc[UR12][R4.64+-0x800], R7 ;  /* 0xfff8000704007986 */ /* 0x000fe8000c10190c */
[----:B--2---:R-:W-:Y:S04]  /*1d50*/  STG.E desc[UR12][R2.64+-0x400], R8 ;  /* 0xfffc000802007986 */ /* 0x004fe8000c10190c */
[----:B------:R-:W-:Y:S04]  /*1d60*/  STG.E desc[UR12][R4.64+-0x400], R9 ;  /* 0xfffc000904007986 */ /* 0x000fe8000c10190c */
[----:B---3--:R-:W-:Y:S04]  /*1d70*/  STG.E desc[UR12][R2.64], R10 ;  /* 0x0000000a02007986 */ /* 0x008fe8000c10190c */
[----:B------:R-:W-:Y:S04]  /*1d80*/  STG.E desc[UR12][R4.64], R11 ;  /* 0x0000000b04007986 */ /* 0x000fe8000c10190c */
[----:B----4-:R-:W-:Y:S04]  /*1d90*/  STG.E desc[UR12][R2.64+0x400], R12 ;  /* 0x0004000c02007986 */ /* 0x010fe8000c10190c */
[----:B------:R-:W-:Y:S01]  /*1da0*/  STG.E desc[UR12][R4.64+0x400], R13 ;  /* 0x0004000d04007986 */ /* 0x000fe2000c10190c */
[----:B------:R-:W-:Y:S05]  /*1db0*/  EXIT ;  /* 0x000000000000794d */ /* 0x000fea0003800000 */
.L_x_762:
[----:B0-----:R-:W0:Y:S01]  /*1dc0*/  LDC.64 R44, c[0x0][0x390] ;  /* 0x0000e400ff2c7b82 */ /* 0x001e220000000a00 */
[----:B------:R-:W-:Y:S02]  /*1dd0*/  ISETP.NE.AND P2, PT, R6, R28, PT ;  /* 0x0000001c0600720c */ /* 0x000fe40003f45270 */
[----:B------:R-:W-:Y:S02]  /*1de0*/  ISETP.NE.AND P1, PT, R4, R6, PT ;  /* 0x000000060400720c */ /* 0x000fe40003f25270 */
[----:B------:R-:W-:Y:S02]  /*1df0*/  ISETP.NE.AND P3, PT, R34, R36, PT ;  /* 0x000000242200720c */ /* 0x000fe40003f65270 */
[----:B------:R-:W-:Y:S01]  /*1e00*/  ISETP.NE.AND P4, PT, R36, R38, PT ;  /* 0x000000262400720c */ /* 0x000fe20003f85270 */
[----:B------:R-:W1:Y:S01]  /*1e10*/  LDC.64 R26, c[0x0][0x398] ;  /* 0x0000e600ff1a7b82 */ /* 0x000e620000000a00 */
[----:B------:R-:W-:-:S07]  /*1e20*/  ISETP.NE.AND P5, PT, R38, R3, PT ;  /* 0x000000032600720c */ /* 0x000fce0003fa5270 */
[----:B------:R-:W2:Y:S08]  /*1e30*/  LDC.64 R20, c[0x0][0x390] ;  /* 0x0000e400ff147b82 */ /* 0x000eb00000000a00 */
[----:B------:R-:W3:Y:S01]  /*1e40*/  LDC.64 R22, c[0x0][0x398] ;  /* 0x0000e600ff167b82 */ /* 0x000ee20000000a00 */
[----:B0-----:R-:W-:-:S05]  /*1e50*/  @P0 IMAD.WIDE R44, R15, 0x4, R44 ;  /* 0x000000040f2c0825 */ /* 0x001fca00078e022c */
[----:B------:R-:W-:Y:S02]  /*1e60*/  @P0 STG.E desc[UR12][R44.64], R40 ;  /* 0x000000282c000986 */ /* 0x000fe4000c10190c */
[----:B------:R-:W0:Y:S01]  /*1e70*/  LDC.64 R24, c[0x0][0x390] ;  /* 0x0000e400ff187b82 */ /* 0x000e220000000a00 */
[----:B-1----:R-:W-:-:S05]  /*1e80*/  @P0 IMAD.WIDE R26, R15, 0x4, R26 ;  /* 0x000000040f1a0825 */ /* 0x002fca00078e021a */
[----:B------:R-:W-:Y:S01]  /*1e90*/  @P0 STG.E desc[UR12][R26.64], R41 ;  /* 0x000000291a000986 */ /* 0x000fe2000c10190c */
[----:B------:R-:W-:Y:S01]  /*1ea0*/  ISETP.NE.AND P0, PT, R28, R30, PT ;  /* 0x0000001e1c00720c */ /* 0x000fe20003f05270 */
[----:B------:R-:W1:Y:S01]  /*1eb0*/  LDC.64 R8, c[0x0][0x398] ;  /* 0x0000e600ff087b82 */ /* 0x000e620000000a00 */
[----:B--2---:R-:W-:-:S04]  /*1ec0*/  @P2 IMAD.WIDE R20, R13, 0x4, R20 ;  /* 0x000000040d142825 */ /* 0x004fc800078e0214 */
[----:B---3--:R-:W-:-:S03]  /*1ed0*/  @P2 IMAD.WIDE R52, R13, 0x4, R22 ;  /* 0x000000040d342825 */ /* 0x008fc600078e0216 */
[----:B------:R-:W2:Y:S01]  /*1ee0*/  LDC.64 R14, c[0x0][0x398] ;  /* 0x0000e600ff0e7b82 */ /* 0x000ea20000000a00 */
[----:B0-----:R-:W-:-:S07]  /*1ef0*/  @P1 IMAD.WIDE R24, R0, 0x4, R24 ;  /* 0x0000000400181825 */ /* 0x001fce00078e0218 */
[----:B------:R-:W0:Y:S01]  /*1f00*/  LDC.64 R12, c[0x0][0x390] ;  /* 0x0000e400ff0c7b82 */ /* 0x000e220000000a00 */
[----:B------:R3:W-:Y:S01]  /*1f10*/  @P1 STG.E desc[UR12][R24.64], R4 ;  /* 0x0000000418001986 */ /* 0x0007e2000c10190c */
[----:B-1----:R-:W-:-:S06]  /*1f20*/  @P1 IMAD.WIDE R8, R0, 0x4, R8 ;  /* 0x0000000400081825 */ /* 0x002fcc00078e0208 */
[----:B------:R-:W1:Y:S01]  /*1f30*/  LDC.64 R48, c[0x0][0x390] ;  /* 0x0000e400ff307b82 */ /* 0x000e620000000a00 */
[----:B------:R4:W-:Y:S01]  /*1f40*/  @P1 STG.E desc[UR12][R8.64], R5 ;  /* 0x0000000508001986 */ /* 0x0009e2000c10190c */
[----:B------:R-:W-:-:S06]  /*1f50*/  ISETP.NE.AND P1, PT, R30, R32, PT ;  /* 0x000000201e00720c */ /* 0x000fcc0003f25270 */
[----:B------:R-:W5:Y:S01]  /*1f60*/  LDC.64 R46, c[0x0][0x398] ;  /* 0x0000e600ff2e7b82 */ /* 0x000f620000000a00 */
[----:B------:R4:W-:Y:S01]  /*1f70*/  @P2 STG.E desc[UR12][R20.64], R6 ;  /* 0x0000000614002986 */ /* 0x0009e2000c10190c */
[----:B--2---:R-:W-:-:S03]  /*1f80*/  @P0 IMAD.WIDE R14, R17, 0x4, R14 ;  /* 0x00000004110e0825 */ /* 0x004fc600078e020e */
[----:B------:R4:W-:Y:S01]  /*1f90*/  @P2 STG.E desc[UR12][R52.64], R7 ;  /* 0x0000000734002986 */ /* 0x0009e2000c10190c */
[----:B------:R-:W-:Y:S02]  /*1fa0*/  ISETP.NE.AND P2, PT, R32, R34, PT ;  /* 0x000000222000720c */ /* 0x000fe40003f45270 */
[----:B------:R-:W2:Y:S01]  /*1fb0*/  LDC.64 R22, c[0x0][0x390] ;  /* 0x0000e400ff167b82 */ /* 0x000ea20000000a00 */
[----:B0-----:R-:W-:-:S05]  /*1fc0*/  @P0 IMAD.WIDE R12, R17, 0x4, R12 ;  /* 0x00000004110c0825 */ /* 0x001fca00078e020c */
[----:B------:R4:W-:Y:S02]  /*1fd0*/  @P0 STG.E desc[UR12][R12.64], R28 ;  /* 0x0000001c0c000986 */ /* 0x0009e4000c10190c */
[----:B------:R-:W0:Y:S01]  /*1fe0*/  LDC.64 R50, c[0x0][0x398] ;  /* 0x0000e600ff327b82 */ /* 0x000e220000000a00 */
[C---:B-1----:R-:W-:Y:S01]  /*1ff0*/  @P1 IMAD.WIDE R48, R2.reuse, 0x4, R48 ;  /* 0x0000000402301825 */ /* 0x042fe200078e0230 */
[----:B------:R4:W-:Y:S04]  /*2000*/  @P0 STG.E desc[UR12][R14.64], R29 ;  /* 0x0000001d0e000986 */ /* 0x0009e8000c10190c */
[----:B------:R4:W-:Y:S02]  /*2010*/  @P1 STG.E desc[UR12][R48.64], R30 ;  /* 0x0000001e30001986 */ /* 0x0009e4000c10190c */
[----:B---3--:R-:W1:Y:S01]  /*2020*/  LDC.64 R24, c[0x0][0x390] ;  /* 0x0000e400ff187b82 */ /* 0x008e620000000a00 */
[----:B-----5:R-:W-:-:S05]  /*2030*/  @P1 IMAD.WIDE R46, R2, 0x4, R46 ;  /* 0x00000004022e1825 */ /* 0x020fca00078e022e */
[----:B------:R4:W-:Y:S02]  /*2040*/  @P1 STG.E desc[UR12][R46.64], R31 ;  /* 0x0000001f2e001986 */ /* 0x0009e4000c10190c */
[----:B------:R-:W3:Y:S01]  /*2050*/  LDC.64 R26, c[0x0][0x398] ;  /* 0x0000e600ff1a7b82 */ /* 0x000ee20000000a00 */
[----:B--2---:R-:W-:-:S05]  /*2060*/  @P2 IMAD.WIDE R22, R11, 0x4, R22 ;  /* 0x000000040b162825 */ /* 0x004fca00078e0216 */
[----:B------:R4:W-:Y:S02]  /*2070*/  @P2 STG.E desc[UR12][R22.64], R32 ;  /* 0x0000002016002986 */ /* 0x0009e4000c10190c */
[----:B------:R-:W2:Y:S01]  /*2080*/  LDC.64 R40, c[0x0][0x390] ;  /* 0x0000e400ff287b82 */ /* 0x000ea20000000a00 */
[----:B0-----:R-:W-:-:S05]  /*2090*/  @P2 IMAD.WIDE R50, R11, 0x4, R50 ;  /* 0x000000040b322825 */ /* 0x001fca00078e0232 */
[----:B------:R4:W-:Y:S02]  /*20a0*/  @P2 STG.E desc[UR12][R50.64], R33 ;  /* 0x0000002132002986 */ /* 0x0009e4000c10190c */
[----:B------:R-:W0:Y:S01]  /*20b0*/  LDC.64 R44, c[0x0][0x398] ;  /* 0x0000e600ff2c7b82 */ /* 0x000e220000000a00 */
[----:B-1----:R-:W-:-:S05]  /*20c0*/  @P3 IMAD.WIDE R24, R19, 0x4, R24 ;  /* 0x0000000413183825 */ /* 0x002fca00078e0218 */
[----:B------:R4:W-:Y:S01]  /*20d0*/  @P3 STG.E desc[UR12][R24.64], R34 ;  /* 0x0000002218003986 */ /* 0x0009e2000c10190c */
[----:B---3--:R-:W-:-:S05]  /*20e0*/  @P3 IMAD.WIDE R26, R19, 0x4, R26 ;  /* 0x00000004131a3825 */ /* 0x008fca00078e021a */
[----:B------:R4:W-:Y:S01]  /*20f0*/  @P3 STG.E desc[UR12][R26.64], R35 ;  /* 0x000000231a003986 */ /* 0x0009e2000c10190c */
[----:B--2---:R-:W-:-:S05]  /*2100*/  @P4 IMAD.WIDE R40, R42, 0x4, R40 ;  /* 0x000000042a284825 */ /* 0x004fca00078e0228 */
[----:B------:R4:W-:Y:S01]  /*2110*/  @P4 STG.E desc[UR12][R40.64], R36 ;  /* 0x0000002428004986 */ /* 0x0009e2000c10190c */
[----:B0-----:R-:W-:-:S05]  /*2120*/  @P4 IMAD.WIDE R44, R42, 0x4, R44 ;  /* 0x000000042a2c4825 */ /* 0x001fca00078e022c */
[----:B------:R4:W-:Y:S01]  /*2130*/  @P4 STG.E desc[UR12][R44.64], R37 ;  /* 0x000000252c004986 */ /* 0x0009e2000c10190c */
[----:B------:R-:W-:Y:S05]  /*2140*/  @!P5 EXIT ;  /* 0x000000000000d94d */ /* 0x000fea0003800000 */
[----:B------:R-:W0:Y:S08]  /*2150*/  LDC.64 R2, c[0x0][0x390] ;  /* 0x0000e400ff027b82 */ /* 0x000e300000000a00 */
[----:B----4-:R-:W1:Y:S01]  /*2160*/  LDC.64 R4, c[0x0][0x398] ;  /* 0x0000e600ff047b82 */ /* 0x010e620000000a00 */
[----:B0-----:R-:W-:-:S05]  /*2170*/  IMAD.WIDE R2, R43, 0x4, R2 ;  /* 0x000000042b027825 */ /* 0x001fca00078e0202 */
[----:B------:R-:W-:Y:S01]  /*2180*/  STG.E desc[UR12][R2.64], R38 ;  /* 0x0000002602007986 */ /* 0x000fe2000c10190c */
[----:B-1----:R-:W-:-:S05]  /*2190*/  IMAD.WIDE R4, R43, 0x4, R4 ;  /* 0x000000042b047825 */ /* 0x002fca00078e0204 */
[----:B------:R-:W-:Y:S01]  /*21a0*/  STG.E desc[UR12][R4.64], R39 ;  /* 0x0000002704007986 */ /* 0x000fe2000c10190c */
[----:B------:R-:W-:Y:S05]  /*21b0*/  EXIT ;  /* 0x000000000000794d */ /* 0x000fea0003800000 */
.L_x_761:
[----:B------:R-:W0:Y:S01]  /*21c0*/  S2R R36, SR_TID.X ;  /* 0x0000000000247919 */ /* 0x000e220000002100 */
[----:B------:R-:W1:Y:S08]  /*21d0*/  LDC.64 R2, c[0x0][0x380] ;  /* 0x0000e000ff027b82 */ /* 0x000e700000000a00 */
[----:B------:R-:W2:Y:S01]  /*21e0*/  LDC.64 R8, c[0x0][0x388] ;  /* 0x0000e200ff087b82 */ /* 0x000ea20000000a00 */
[----:B0-----:R-:W-:-:S02]  /*21f0*/  LOP3.LUT R5, R36, 0x1f, RZ, 0xc0, !PT ;  /* 0x0000001f24057812 */ /* 0x001fc400078ec0ff */
[----:B------:R-:W-:-:S03]  /*2200*/  LOP3.LUT R4, R36, 0x3e0, RZ, 0xc0, !PT ;  /* 0x000003e024047812 */ /* 0x000fc600078ec0ff */
[----:B------:R-:W-:-:S04]  /*2210*/  IMAD.IADD R5, R6, 0x1, R5 ;  /* 0x0000000106057824 */ /* 0x000fc800078e0205 */
[----:B------:R-:W-:-:S04]  /*2220*/  IMAD R7, R4, 0x9, R5 ;  /* 0x0000000904077824 */ /* 0x000fc800078e0205 */
[----:B-1----:R-:W-:-:S05]  /*2230*/  IMAD.WIDE.U32 R4, R7, 0x4, R2 ;  /* 0x0000000407047825 */ /* 0x002fca00078e0002 */
[----:B------:R-:W3:Y:S04]  /*2240*/  LDG.E.CONSTANT R10, desc[UR12][R4.64] ;  /* 0x0000000c040a7981 */ /* 0x000ee8000c1e9900 */
[----:B------:R-:W4:Y:S04]  /*2250*/  LDG.E.CONSTANT R11, desc[UR12][R4.64+0x80] ;  /* 0x0000800c040b7981 */ /* 0x000f28000c1e9900 */
[----:B------:R-:W5:Y:S04]  /*2260*/  LDG.E.CONSTANT R12, desc[UR12][R4.64+0x100] ;  /* 0x0001000c040c7981 */ /* 0x000f68000c1e9900 */
[----:B------:R-:W5:Y:S04]  /*2270*/  LDG.E.CONSTANT R13, desc[UR12][R4.64+0x180] ;  /* 0x0001800c040d7981 */ /* 0x000f68000c1e9900 */
[----:B------:R-:W5:Y:S04]  /*2280*/  LDG.E.CONSTANT R14, desc[UR12][R4.64+0x200] ;  /* 0x0002000c040e7981 */ /* 0x000f68000c1e9900 */
[----:B------:R-:W5:Y:S04]  /*2290*/  LDG.E.CONSTANT R15, desc[UR12][R4.64+0x280] ;  /* 0x0002800c040f7981 */ /* 0x000f68000c1e9900 */
[----:B------:R-:W5:Y:S04]  /*22a0*/  LDG.E.CONSTANT R16, desc[UR12][R4.64+0x300] ;  /* 0x0003000c04107981 */ /* 0x000f68000c1e9900 */
[----:B------:R-:W5:Y:S04]  /*22b0*/  LDG.E.CONSTANT R17, desc[UR12][R4.64+0x380] ;  /* 0x0003800c04117981 */ /* 0x000f68000c1e9900 */
[----:B------:R0:W5:Y:S01]  /*22c0*/  LDG.E.CONSTANT R18, desc[UR12][R4.64+0x400] ;  /* 0x0004000c04127981 */ /* 0x000162000c1e9900 */
[----:B--2---:R-:W-:-:S05]  /*22d0*/  IMAD.WIDE.U32 R8, R7, 0x4, R8 ;  /* 0x0000000407087825 */ /* 0x004fca00078e0008 */
[----:B------:R-:W2:Y:S04]  /*22e0*/  LDG.E.CONSTANT R20, desc[UR12][R8.64] ;  /* 0x0000000c08147981 */ /* 0x000ea8000c1e9900 */
[----:B------:R-:W2:Y:S04]  /*22f0*/  LDG.E.CONSTANT R22, desc[UR12][R8.64+0x80] ;  /* 0x0000800c08167981 */ /* 0x000ea8000c1e9900 */
[----:B------:R-:W2:Y:S04]  /*2300*/  LDG.E.CONSTANT R24, desc[UR12][R8.64+0x100] ;  /* 0x0001000c08187981 */ /* 0x000ea8000c1e9900 */
[----:B------:R-:W2:Y:S04]  /*2310*/  LDG.E.CONSTANT R26, desc[UR12][R8.64+0x180] ;  /* 0x0001800c081a7981 */ /* 0x000ea8000c1e9900 */
[----:B------:R-:W2:Y:S04]  /*2320*/  LDG.E.CONSTANT R28, desc[UR12][R8.64+0x200] ;  /* 0x0002000c081c7981 */ /* 0x000ea8000c1e9900 */
[----:B------:R-:W2:Y:S04]  /*2330*/  LDG.E.CONSTANT R30, desc[UR12][R8.64+0x280] ;  /* 0x0002800c081e7981 */ /* 0x000ea8000c1e9900 */
[----:B------:R-:W2:Y:S04]  /*2340*/  LDG.E.CONSTANT R40, desc[UR12][R8.64+0x300] ;  /* 0x0003000c08287981 */ /* 0x000ea8000c1e9900 */
[----:B------:R-:W2:Y:S04]  /*2350*/  LDG.E.CONSTANT R44, desc[UR12][R8.64+0x380] ;  /* 0x0003800c082c7981 */ /* 0x000ea8000c1e9900 */
[----:B------:R-:W2:Y:S01]  /*2360*/  LDG.E.CONSTANT R46, desc[UR12][R8.64+0x400] ;  /* 0x0004000c082e7981 */ /* 0x000ea2000c1e9900 */
[----:B------:R-:W-:Y:S01]  /*2370*/  ISETP.NE.AND P0, PT, R36, RZ, PT ;  /* 0x000000ff2400720c */ /* 0x000fe20003f05270 */
[----:B------:R-:W-:-:S12]  /*2380*/  IMAD.MOV.U32 R34, RZ, RZ, RZ ;  /* 0x000000ffff227224 */ /* 0x000fd800078e00ff */
[----:B------:R-:W-:-:S05]  /*2390*/  @!P0 IMAD.WIDE.U32 R2, R6, 0x4, R2 ;  /* 0x0000000406028825 */ /* 0x000fca00078e0002 */
[----:B------:R1:W2:Y:S01]  /*23a0*/  @!P0 LDG.E.CONSTANT R34, desc[UR12][R2.64+-0x4] ;  /* 0xfffffc0c02228981 */ /* 0x0002a2000c1e9900 */
[----:B------:R-:W0:Y:S01]  /*23b0*/  S2UR UR5, SR_CgaCtaId ;  /* 0x00000000000579c3 */ /* 0x000e220000008800 */
[----:B------:R-:W-:Y:S01]  /*23c0*/  SHF.R.U32.HI R43, RZ, 0x5, R36 ;  /* 0x00000005ff2b7819 */ /* 0x000fe20000011624 */
[----:B------:R-:W-:Y:S01]  /*23d0*/  UMOV UR4, 0x400 ;  /* 0x0000040000047882 */ /* 0x000fe20000000000 */
[----:B------:R-:W1:Y:S01]  /*23e0*/  S2R R38, SR_LANEID ;  /* 0x0000000000267919 */ /* 0x000e620000000000 */
[----:B------:R-:W-:Y:S02]  /*23f0*/  ISETP.NE.AND P0, PT, R36, RZ, PT ;  /* 0x000000ff2400720c */ /* 0x000fe40003f05270 */
[C---:B------:R-:W-:Y:S02]  /*2400*/  ISETP.NE.AND P6, PT, R43.reuse, 0x2, PT ;  /* 0x000000022b00780c */ /* 0x040fe40003fc5270 */
[C---:B------:R-:W-:Y:S01]  /*2410*/  ISETP.NE.AND P4, PT, R43.reuse, 0x4, PT ;  /* 0x000000042b00780c */ /* 0x040fe20003f85270 */
[----:B0-----:R-:W-:Y:S01]  /*2420*/  ULEA UR4, UR5, UR4, 0x18 ;  /* 0x0000000405047291 */ /* 0x001fe2000f8ec0ff */
[----:B-1----:R-:W-:-:S05]  /*2430*/  IMAD R4, R43, 0x120, R38 ;  /* 0x000001202b047824 */ /* 0x002fca00078e0226 */
[----:B------:R-:W-:-:S05]  /*2440*/  LEA R19, R4, UR4, 0x2 ;  /* 0x0000000404137c11 */ /* 0x000fca000f8e10ff */
[----:B------:R-:W-:Y:S01]  /*2450*/  IMAD R21, R38, 0x20, R19 ;  /* 0x0000002026157824 */ /* 0x000fe200078e0213 */
[----:B---3--:R-:W-:Y:S04]  /*2460*/  STS [R19], R10 ;  /* 0x0000000a13007388 */ /* 0x008fe80000000800 */
[----:B----4-:R-:W-:Y:S04]  /*2470*/  STS [R19+0x80], R11 ;  /* 0x0000800b13007388 */ /* 0x010fe80000000800 */
[----:B-----5:R-:W-:Y:S04]  /*2480*/  STS [R19+0x100], R12 ;  /* 0x0001000c13007388 */ /* 0x020fe80000000800 */
[----:B------:R-:W-:Y:S04]  /*2490*/  STS [R19+0x180], R13 ;  /* 0x0001800d13007388 */ /* 0x000fe80000000800 */
        /* <DEDUP_REMOVED lines=10> */
[----:B------:R-:W-:Y:S04]  /*2540*/  LDS R8, [R21+0xc] ;  /* 0x00000c0015087984 */ /* 0x000fe80000000800 */
[----:B------:R-:W-:Y:S04]  /*2550*/  LDS R10, [R21+0x10] ;  /* 0x00001000150a7984 */ /* 0x000fe80000000800 */
[----:B------:R-:W-:Y:S04]  /*2560*/  LDS R12, [R21+0x14] ;  /* 0x00001400150c7984 */ /* 0x000fe80000000800 */
[----:B------:R-:W-:Y:S04]  /*2570*/  LDS R14, [R21+0x18] ;  /* 0x00001800150e7984 */ /* 0x000fe80000000800 */
[----:B------:R-:W-:Y:S01]  /*2580*/  LDS R32, [R21+0x1c] ;  /* 0x00001c0015207984 */ /* 0x000fe20000000800 */
[----:B------:R-:W-:Y:S01]  /*2590*/  BAR.SYNC.DEFER_BLOCKING 0x0 ;  /* 0x0000000000007b1d */ /* 0x000fe20000010000 */
[----:B0-----:R-:W-:-:S02]  /*25a0*/  ISETP.NE.AND P1, PT, R2, R4, PT ;  /* 0x000000040200720c */ /* 0x001fc40003f25270 */
[----:B-1----:R-:W-:-:S03]  /*25b0*/  ISETP.NE.AND P2, PT, R4, R6, PT ;  /* 0x000000060400720c */ /* 0x002fc60003f45270 */
[----:B--2---:R0:W-:Y:S04]  /*25c0*/  STS [R19], R20 ;  /* 0x0000001413007388 */ /* 0x0041e80000000800 */
[----:B------:R-:W-:Y:S04]  /*25d0*/  STS [R19+0x80], R22 ;  /* 0x0000801613007388 */ /* 0x000fe80000000800 */
[----:B------:R-:W-:Y:S01]  /*25e0*/  STS [R19+0x100], R24 ;  /* 0x0001001813007388 */ /* 0x000fe20000000800 */
[----:B0-----:R-:W-:-:S03]  /*25f0*/  LEA R20, R36, UR4, 0x2 ;  /* 0x0000000424147c11 */ /* 0x001fc6000f8e10ff */
        /* <DEDUP_REMOVED lines=15> */
[----:B------:R-:W-:Y:S01]  /*26f0*/  LDS R33, [R21+0x1c] ;  /* 0x00001c0015217984 */ /* 0x000fe20000000800 */
[----:B------:R-:W-:Y:S01]  /*2700*/  BAR.SYNC.DEFER_BLOCKING 0x0 ;  /* 0x0000000000007b1d */ /* 0x000fe20000010000 */
[----:B0-----:R-:W-:-:S05]  /*2710*/  FADD R16, R3, R5 ;  /* 0x0000000503107221 */ /* 0x001fca0000000000 */
[----:B------:R-:W-:-:S05]  /*2720*/  FSEL R16, R5, R16, P1 ;  /* 0x0000001005107208 */ /* 0x000fca0000800000 */
[C---:B-1----:R-:W-:Y:S01]  /*2730*/  FADD R16, R7.reuse, R16 ;  /* 0x0000001007107221 */ /* 0x042fe20000000000 */
[----:B------:R-:W-:Y:S04]  /*2740*/  STS [R20+0x47c], R37 ;  /* 0x00047c2514007388 */ /* 0x000fe80000000800 */
[----:B------:R-:W-:Y:S01]  /*2750*/  FSEL R18, R7, R16, P2 ;  /* 0x0000001007127208 */ /* 0x000fe20001000000 */
[----:B------:R-:W-:Y:S01]  /*2760*/  BAR.SYNC.DEFER_BLOCKING 0x0 ;  /* 0x0000000000007b1d */ /* 0x000fe20000010000 */
[----:B------:R-:W-:-:S03]  /*2770*/  IMAD.MOV.U32 R16, RZ, RZ, 0x2 ;  /* 0x00000002ff107424 */ /* 0x000fc600078e00ff */
[----:B--2---:R-:W-:Y:S02]  /*2780*/  FADD R18, R9, R18 ;  /* 0x0000001209127221 */ /* 0x004fe40000000000 */
[----:B------:R-:W0:Y:S02]  /*2790*/  @P0 LDS R34, [R20+0x478] ;  /* 0x0004780014220984 */ /* 0x000e240000000800 */
[----:B0-----:R-:W-:-:S04]  /*27a0*/  ISETP.NE.AND P0, PT, R34, R2, PT ;  /* 0x000000022200720c */ /* 0x001fc80003f05270 */
[----:B------:R-:W-:-:S09]  /*27b0*/  SEL R17, RZ, 0x1, !P0 ;  /* 0x00000001ff117807 */ /* 0x000fd20004000000 */
[----:B------:R-:W-:Y:S01]  /*27c0*/  @!P0 IMAD.MOV R16, RZ, RZ, 0x1 ;  /* 0x00000001ff108424 */ /* 0x000fe200078e02ff */
[----:B------:R-:W-:Y:S01]  /*27d0*/  ISETP.NE.AND P0, PT, R6, R8, PT ;  /* 0x000000080600720c */ /* 0x000fe20003f05270 */
[----:B------:R-:W-:Y:S01]  /*27e0*/  @!P1 IMAD.MOV R16, RZ, RZ, R17 ;  /* 0x000000ffff109224 */ /* 0x000fe200078e0211 */
[----:B------:R-:W-:Y:S02]  /*27f0*/  ISETP.NE.AND P1, PT, R8, R10, PT ;  /* 0x0000000a0800720c */ /* 0x000fe40003f25270 */
[----:B------:R-:W-:Y:S01]  /*2800*/  FSEL R18, R9, R18, P0 ;  /* 0x0000001209127208 */ /* 0x000fe20000000000 */
[C---:B------:R-:W-:Y:S01]  /*2810*/  VIADD R17, R16.reuse, 0x1 ;  /* 0x0000000110117836 */ /* 0x040fe20000000000 */
[----:B------:R-:W-:Y:S02]  /*2820*/  @!P2 IADD3 R17, PT, PT, R16, RZ, RZ ;  /* 0x000000ff1011a210 */ /* 0x000fe40007ffe0ff */
[----:B------:R-:W-:Y:S01]  /*2830*/  ISETP.NE.AND P2, PT, R32, R37, PT ;  /* 0x000000252000720c */ /* 0x000fe20003f45270 */
[----:B------:R-:W-:-:S02]  /*2840*/  FADD R18, R11, R18 ;  /* 0x000000120b127221 */ /* 0x000fc40000000000 */
[----:B------:R-:W-:Y:S02]  /*2850*/  VIADD R16, R17, 0x1 ;  /* 0x0000000111107836 */ /* 0x000fe40000000000 */
[----:B------:R-:W-:Y:S01]  /*2860*/  @!P0 IMAD.MOV R16, RZ, RZ, R17 ;  /* 0x000000ffff108224 */ /* 0x000fe200078e0211 */
[----:B------:R-:W-:Y:S02]  /*2870*/  FSEL R18, R11, R18, P1 ;  /* 0x000000120b127208 */ /* 0x000fe40000800000 */
[----:B------:R-:W-:Y:S01]  /*2880*/  ISETP.NE.AND P0, PT, R10, R12, PT ;  /* 0x0000000c0a00720c */ /* 0x000fe20003f05270 */
[----:B------:R-:W-:Y:S02]  /*2890*/  VIADD R17, R16, 0x1 ;  /* 0x0000000110117836 */ /* 0x000fe40000000000 */
[----:B------:R-:W-:Y:S01]  /*28a0*/  FADD R18, R13, R18 ;  /* 0x000000120d127221 */ /* 0x000fe20000000000 */
[----:B------:R-:W-:Y:S01]  /*28b0*/  @!P1 IMAD.MOV R17, RZ, RZ, R16 ;  /* 0x000000ffff119224 */ /* 0x000fe200078e0210 */
[----:B------:R-:W-:-:S03]  /*28c0*/  ISETP.NE.AND P1, PT, R12, R14, PT ;  /* 0x0000000e0c00720c */ /* 0x000fc60003f25270 */
[----:B------:R-:W-:Y:S01]  /*28d0*/  FSEL R18, R13, R18, P0 ;  /* 0x000000120d127208 */ /* 0x000fe20000000000 */
[----:B------:R-:W-:-:S04]  /*28e0*/  VIADD R16, R17, 0x1 ;  /* 0x0000000111107836 */ /* 0x000fc80000000000 */
[----:B------:R-:W-:Y:S01]  /*28f0*/  FADD R18, R15, R18 ;  /* 0x000000120f127221 */ /* 0x000fe20000000000 */
[----:B------:R-:W-:Y:S01]  /*2900*/  @!P0 IMAD.MOV R16, RZ, RZ, R17 ;  /* 0x000000ffff108224 */ /* 0x000fe200078e0211 */
[----:B------:R-:W-:-:S03]  /*2910*/  ISETP.NE.AND P0, PT, R14, R32, PT ;  /* 0x000000200e00720c */ /* 0x000fc60003f05270 */
[----:B------:R-:W-:Y:S01]  /*2920*/  FSEL R18, R15, R18, P1 ;  /* 0x000000120f127208 */ /* 0x000fe20000800000 */
[----:B------:R-:W-:Y:S02]  /*2930*/  VIADD R19, R16, 0x1 ;  /* 0x0000000110137836 */ /* 0x000fe40000000000 */
[----:B------:R-:W-:Y:S01]  /*2940*/  @!P1 IMAD.MOV R19, RZ, RZ, R16 ;  /* 0x000000ffff139224 */ /* 0x000fe200078e0210 */
[----:B------:R-:W-:Y:S01]  /*2950*/  ISETP.GE.AND P1, PT, R38, 0x1, PT ;  /* 0x000000012600780c */ /* 0x000fe20003f26270 */
[----:B------:R-:W-:-:S05]  /*2960*/  FADD R18, R33, R18 ;  /* 0x0000001221127221 */ /* 0x000fca0000000000 */
[----:B------:R-:W-:Y:S01]  /*2970*/  FSEL R17, R33, R18, P0 ;  /* 0x0000001221117208 */ /* 0x000fe20000000000 */
[----:B------:R-:W-:Y:S02]  /*2980*/  VIADD R18, R19, 0x1 ;  /* 0x0000000113127836 */ /* 0x000fe40000000000 */
[----:B------:R-:W-:Y:S02]  /*2990*/  @!P0 IMAD.MOV R18, RZ, RZ, R19 ;  /* 0x000000ffff128224 */ /* 0x000fe400078e0213 */
[----:B------:R-:W-:Y:S02]  /*29a0*/  @!P2 FADD R42, R42, R17 ;  /* 0x000000112a2aa221 */ /* 0x000fe40000000000 */
[----:B------:R-:W-:Y:S02]  /*29b0*/  VIADD R16, R18, 0x1 ;  /* 0x0000000112107836 */ /* 0x000fe40000000000 */
[----:B------:R-:W-:Y:S01]  /*29c0*/  @!P2 IMAD.MOV R16, RZ, RZ, R18 ;  /* 0x000000ffff10a224 */ /* 0x000fe200078e0212 */
[----:B------:R-:W0:Y:S01]  /*29d0*/  SHFL.UP PT, R19, R42, 0x1, RZ ;  /* 0x042000002a137989 */ /* 0x000e2200000e00ff */
[----:B------:R-:W-:-:S03]  /*29e0*/  ISETP.NE.AND P2, PT, R38, 0x1f, PT ;  /* 0x0000001f2600780c */ /* 0x000fc60003f45270 */
[----:B------:R-:W1:Y:S01]  /*29f0*/  SHFL.UP PT, R17, R16, 0x1, RZ ;  /* 0x0420000010117989 */ /* 0x000e6200000e00ff */
[----:B------:R-:W-:-:S09]  /*2a00*/  ISETP.NE.AND P0, PT, R16, RZ, PT ;  /* 0x000000ff1000720c */ /* 0x000fd20003f05270 */
[----:B------:R-:W-:Y:S01]  /*2a10*/  @!P2 LEA R44, R43, UR4, 0x3 ;  /* 0x000000042b2cac11 */ /* 0x000fe2000f8e18ff */
[----:B0-----:R-:W-:Y:S01]  /*2a20*/  FADD R19, R42, R19 ;  /* 0x000000132a137221 */ /* 0x001fe20000000000 */
[----:B-1----:R-:W-:-:S04]  /*2a30*/  SEL R17, R17, RZ, P1 ;  /* 0x000000ff11117207 */ /* 0x002fc80000800000 */
[----:B------:R-:W-:Y:S02]  /*2a40*/  @P1 FSEL R42, R19, R42, !P0 ;  /* 0x0000002a132a1208 */ /* 0x000fe40004000000 */
[----:B------:R-:W-:Y:S01]  /*2a50*/  ISETP.GE.AND P1, PT, R38, 0x2, PT ;  /* 0x000000022600780c */ /* 0x000fe20003f26270 */
[----:B------:R-:W-:Y:S02]  /*2a60*/  IMAD.IADD R17, R17, 0x1, R16 ;  /* 0x0000000111117824 */ /* 0x000fe400078e0210 */
[----:B------:R-:W0:Y:S03]  /*2a70*/  SHFL.UP PT, R19, R42, 0x2, RZ ;  /* 0x044000002a137989 */ /* 0x000e2600000e00ff */
[----:B------:R-:W-:Y:S01]  /*2a80*/  ISETP.NE.AND P0, PT, R17, RZ, PT ;  /* 0x000000ff1100720c */ /* 0x000fe20003f05270 */
[----:B------:R-:W1:Y:S01]  /*2a90*/  SHFL.UP PT, R18, R17, 0x2, RZ ;  /* 0x0440000011127989 */ /* 0x000e6200000e00ff */
        /* <DEDUP_REMOVED lines=11> */
[----:B------:R-:W-:Y:S02]  /*2b50*/  IADD3 R17, PT, PT, R18, R17, RZ ;  /* 0x0000001112117210 */ /* 0x000fe40007ffe0ff */
[----:B------:R-:W-:Y:S01]  /*2b60*/  ISETP.GE.AND P1, PT, R38, 0x8, PT ;  /* 0x000000082600780c */ /* 0x000fe20003f26270 */
[----:B------:R-:W0:Y:S01]  /*2b70*/  SHFL.UP PT, R19, R42, 0x8, RZ ;  /* 0x050000002a137989 */ /* 0x000e2200000e00ff */
[----:B------:R-:W-:-:S03]  /*2b80*/  ISETP.NE.AND P0, PT, R17, RZ, PT ;  /* 0x000000ff1100720c */ /* 0x000fc60003f05270 */
[----:B------:R-:W1:Y:S01]  /*2b90*/  SHFL.UP PT, R16, R17, 0x8, RZ ;  /* 0x0500000011107989 */ /* 0x000e6200000e00ff */
[----:B0-----:R-:W-:Y:S01]  /*2ba0*/  FADD R19, R42, R19 ;  /* 0x000000132a137221 */ /* 0x001fe20000000000 */
[----:B-1----:R-:W-:-:S06]  /*2bb0*/  SEL R16, R16, RZ, P1 ;  /* 0x000000ff10107207 */ /* 0x002fcc0000800000 */
        /* <DEDUP_REMOVED lines=8> */
[----:B------:R-:W-:Y:S02]  /*2c40*/  FSEL R41, R19, R42, !P0 ;  /* 0x0000002a13297208 */ /* 0x000fe40004000000 */
[----:B------:R-:W-:Y:S01]  /*2c50*/  ISETP.NE.AND P0, PT, R43, 0x3, PT ;  /* 0x000000032b00780c */ /* 0x000fe20003f05270 */
[----:B------:R-:W-:Y:S01]  /*2c60*/  IMAD.IADD R40, R16, 0x1, R17 ;  /* 0x0000000110287824 */ /* 0x000fe200078e0211 */
[----:B------:R-:W-:-:S04]  /*2c70*/  FSEL R35, R42, R41, !P1 ;  /* 0x000000292a237208 */ /* 0x000fc80004800000 */
[----:B------:R-:W-:Y:S01]  /*2c80*/  @!P2 STS.64 [R44], R40 ;  /* 0x000000282c00a388 */ /* 0x000fe20000000a00 */
[----:B------:R-:W-:Y:S06]  /*2c90*/  BAR.SYNC.DEFER_BLOCKING 0x0 ;  /* 0x0000000000007b1d */ /* 0x000fec0000010000 */
[----:B------:R-:W-:Y:S04]  /*2ca0*/  SHFL.UP PT, R35, R35, 0x1, RZ ;  /* 0x0420000023237989 */ /* 0x000fe800000e00ff */
[----:B------:R-:W0:Y:S04]  /*2cb0*/  LDS.128 R16, [UR4] ;  /* 0x00000004ff107984 */ /* 0x000e280008000c00 */
[----:B------:R-:W1:Y:S04]  /*2cc0*/  LDS.128 R20, [UR4+0x10] ;  /* 0x00001004ff147984 */ /* 0x000e680008000c00 */
[----:B------:R-:W2:Y:S04]  /*2cd0*/  LDS.128 R24, [UR4+0x20] ;  /* 0x00002004ff187984 */ /* 0x000ea80008000c00 */
[----:B------:R-:W3:Y:S01]  /*2ce0*/  LDS.128 R28, [UR4+0x30] ;  /* 0x00003004ff1c7984 */ /* 0x000ee20008000c00 */
[----:B0-----:R-:W-:Y:S01]  /*2cf0*/  IMAD.IADD R39, R16, 0x1, R18 ;  /* 0x0000000110277824 */ /* 0x001fe200078e0212 */
[----:B------:R-:W-:-:S03]  /*2d00*/  ISETP.NE.AND P1, PT, R18, RZ, PT ;  /* 0x000000ff1200720c */ /* 0x000fc60003f25270 */
[C---:B-1----:R-:W-:Y:S01]  /*2d10*/  IMAD.IADD R41, R39.reuse, 0x1, R20 ;  /* 0x0000000127297824 */ /* 0x042fe200078e0214 */
[----:B------:R-:W-:Y:S02]  /*2d20*/  SEL R16, R39, R16, !P6 ;  /* 0x0000001027107207 */ /* 0x000fe40007000000 */
[----:B------:R-:W-:Y:S01]  /*2d30*/  ISETP.NE.AND P5, PT, R20, RZ, PT ;  /* 0x000000ff1400720c */ /* 0x000fe20003fa5270 */
[----:B------:R-:W0:Y:S01]  /*2d40*/  SHFL.UP PT, R39, R40, 0x1, RZ ;  /* 0x0420000028277989 */ /* 0x000e2200000e00ff */
[----:B------:R-:W-:Y:S02]  /*2d50*/  ISETP.NE.AND P2, PT, R22, RZ, PT ;  /* 0x000000ff1600720c */ /* 0x000fe40003f45270 */
[----:B--2---:R-:W-:Y:S02]  /*2d60*/  ISETP.NE.AND P3, PT, R24, RZ, PT ;  /* 0x000000ff1800720c */ /* 0x004fe40003f65270 */
[----:B------:R-:W-:Y:S01]  /*2d70*/  SEL R18, R41, R16, !P0 ;  /* 0x0000001029127207 */ /* 0x000fe20004000000 */
[----:B------:R-:W-:Y:S01]  /*2d80*/  @!P1 FADD R19, R17, R19 ;  /* 0x0000001311139221 */ /* 0x000fe20000000000 */
[----:B------:R-:W-:Y:S01]  /*2d90*/  ISETP.GE.U32.AND P1, PT, R36, 0x20, PT ;  /* 0x000000202400780c */ /* 0x000fe20003f26070 */
[----:B------:R-:W-:-:S03]  /*2da0*/  IMAD.IADD R41, R22, 0x1, R41 ;  /* 0x0000000116297824 */ /* 0x000fc600078e0229 */
[C---:B------:R-:W-:Y:S01]  /*2db0*/  FSEL R16, R19.reuse, R17, !P6 ;  /* 0x0000001113107208 */ /* 0x040fe20007000000 */
[----:B------:R-:W-:Y:S01]  /*2dc0*/  @!P5 FADD R21, R19, R21 ;  /* 0x000000151315d221 */ /* 0x000fe20000000000 */
[----:B------:R-:W-:Y:S02]  /*2dd0*/  ISETP.NE.AND P5, PT, R26, RZ, PT ;  /* 0x000000ff1a00720c */ /* 0x000fe40003fa5270 */
[----:B------:R-:W-:Y:S01]  /*2de0*/  SEL R18, R41, R18, !P4 ;  /* 0x0000001229127207 */ /* 0x000fe20006000000 */
[----:B------:R-:W-:Y:S01]  /*2df0*/  @!P2 FADD R23, R23, R21 ;  /* 0x000000151717a221 */ /* 0x000fe20000000000 */
[----:B------:R-:W-:Y:S01]  /*2e00*/  FSEL R16, R21, R16, !P0 ;  /* 0x0000001015107208 */ /* 0x000fe20004000000 */
[----:B------:R-:W-:Y:S01]  /*2e10*/  IMAD.IADD R41, R41, 0x1, R24 ;  /* 0x0000000129297824 */ /* 0x000fe200078e0218 */
[----:B---3--:R-:W-:Y:S01]  /*2e20*/  ISETP.NE.AND P2, PT, R28, RZ, PT ;  /* 0x000000ff1c00720c */ /* 0x008fe20003f45270 */
[----:B------:R-:W-:Y:S01]  /*2e30*/  @!P3 FADD R25, R23, R25 ;  /* 0x000000191719b221 */ /* 0x000fe20000000000 */
[----:B------:R-:W-:-:S02]  /*2e40*/  ISETP.NE.AND P0, PT, R43, 0x5, PT ;  /* 0x000000052b00780c */ /* 0x000fc40003f05270 */
[----:B------:R-:W-:Y:S02]  /*2e50*/  FSEL R16, R23, R16, !P4 ;  /* 0x0000001017107208 */ /* 0x000fe40006000000 */
[----:B0-----:R-:W-:Y:S01]  /*2e60*/  @P1 ISETP.NE.AND P3, PT, R39, RZ, PT ;  /* 0x000000ff2700120c */ /* 0x001fe20003f65270 */
[----:B------:R-:W-:Y:S01]  /*2e70*/  @!P5 FADD R27, R27, R25 ;  /* 0x000000191b1bd221 */ /* 0x000fe20000000000 */
[----:B------:R-:W-:Y:S01]  /*2e80*/  SEL R18, R41, R18, !P0 ;  /* 0x0000001229127207 */ /* 0x000fe20004000000 */
[----:B------:R-:W-:Y:S01]  /*2e90*/  IMAD.IADD R41, R26, 0x1, R41 ;  /* 0x000000011a297824 */ /* 0x000fe200078e0229 */
[----:B------:R-:W-:Y:S02]  /*2ea0*/  FSEL R16, R25, R16, !P0 ;  /* 0x0000001019107208 */ /* 0x000fe40004000000 */
[----:B------:R-:W-:Y:S01]  /*2eb0*/  PLOP3.LUT P0, PT, PT, PT, PT, 0x80, 0x8 ;  /* 0x000000000008781c */ /* 0x000fe20003f0f070 */
[----:B------:R-:W-:Y:S01]  /*2ec0*/  @!P2 FADD R29, R27, R29 ;  /* 0x0000001d1b1da221 */ /* 0x000fe20000000000 */
[----:B------:R-:W-:-:S02]  /*2ed0*/  ISETP.NE.AND P4, PT, R43, 0x6, PT ;  /* 0x000000062b00780c */ /* 0x000fc40003f85270 */
[----:B------:R-:W-:Y:S02]  /*2ee0*/  @P1 PLOP3.LUT P0, PT, P3, PT, PT, 0x80, 0x8 ;  /* 0x000000000008181c */ /* 0x000fe40001f0f070 */
[----:B------:R-:W-:Y:S02]  /*2ef0*/  ISETP.NE.AND P3, PT, R43, 0x7, PT ;  /* 0x000000072b00780c */ /* 0x000fe40003f65270 */
[----:B------:R-:W-:Y:S02]  /*2f00*/  FSEL R16, R27, R16, !P4 ;  /* 0x000000101b107208 */ /* 0x000fe40006000000 */
[----:B------:R-:W-:Y:S02]  /*2f10*/  ISETP.NE.AND P2, PT, R30, RZ, PT ;  /* 0x000000ff1e00720c */ /* 0x000fe40003f45270 */
[C---:B------:R-:W-:Y:S01]  /*2f20*/  SEL R18, R41.reuse, R18, !P4 ;  /* 0x0000001229127207 */ /* 0x040fe20006000000 */
[----:B------:R-:W-:Y:S01]  /*2f30*/  IMAD.IADD R41, R41, 0x1, R28 ;  /* 0x0000000129297824 */ /* 0x000fe200078e021c */
[----:B------:R-:W-:-:S02]  /*2f40*/  FSEL R16, R29, R16, !P3 ;  /* 0x000000101d107208 */ /* 0x000fc40005800000 */
[----:B------:R-:W-:Y:S01]  /*2f50*/  @P1 ISETP.NE.AND P4, PT, R38, RZ, PT ;  /* 0x000000ff2600120c */ /* 0x000fe20003f85270 */
[----:B------:R-:W-:Y:S01]  /*2f60*/  IMAD.IADD R30, R30, 0x1, R41 ;  /* 0x000000011e1e7824 */ /* 0x000fe200078e0229 */
[----:B------:R-:W-:Y:S01]  /*2f70*/  SEL R18, R41, R18, !P3 ;  /* 0x0000001229127207 */ /* 0x000fe20005800000 */
[----:B------:R-:W-:Y:S01]  /*2f80*/  @!P0 FADD R35, R35, R16 ;  /* 0x0000001023238221 */ /* 0x000fe20000000000 */
[----:B------:R-:W-:-:S03]  /*2f90*/  @P1 SEL R17, R39, RZ, P4 ;  /* 0x000000ff27111207 */ /* 0x000fc60002000000 */
[----:B------:R-:W-:Y:S01]  /*2fa0*/  @!P2 FADD R31, R31, R29 ;  /* 0x0000001d1f1fa221 */ /* 0x000fe20000000000 */
[----:B------:R-:W-:Y:S01]  /*2fb0*/  @P1 FSEL R35, R16, R35, !P4 ;  /* 0x0000002310231208 */ /* 0x000fe20006000000 */
[----:B------:R-:W-:Y:S01]  /*2fc0*/  @P1 IMAD.IADD R39, R18, 0x1, R17 ;  /* 0x0000000112271824 */ /* 0x000fe200078e0211 */
[----:B------:R-:W-:Y:S06]  /*2fd0*/  @P1 BRA `(.L_x_771) ;  /* 0x0000000c00001947 */ /* 0x000fec0003800000 */
[----:B------:R-:W0:Y:S01]  /*2fe0*/  LDC.64 R24, c[0x0][0x3a8] ;  /* 0x0000ea00ff187b82 */ /* 0x000e220000000a00 */
[----:B------:R-:W-:Y:S01]  /*2ff0*/  ISETP.NE.AND P2, PT, R36, RZ, PT ;  /* 0x000000ff2400720c */ /* 0x000fe20003f45270 */
[----:B------:R-:W1:-:S12]  /*3000*/  LDCU UR5, c[0x0][0x370] ;  /* 0x00006e00ff0577ac */ /* 0x000e580008000800 */
[----:B------:R-:W-:Y:S01]  /*3010*/  @!P2 IMAD.MOV.U32 R18, RZ, RZ, 0x64 ;  /* 0x00000064ff12a424 */ /* 0x000fe200078e00ff */
[----:B------:R2:W-:Y:S01]  /*3020*/  @!P2 STS [UR4+0x74], R30 ;  /* 0x0000741eff00a988 */ /* 0x0005e20008000804 */
[----:B------:R-:W-:Y:S02]  /*3030*/  @!P2 IMAD.MOV.U32 R19, RZ, RZ, 0x0 ;  /* 0x00000000ff13a424 */ /* 0x000fe400078e00ff */
[----:B------:R-:W-:Y:S01]  /*3040*/  @!P2 IMAD.MOV.U32 R16, RZ, RZ, R30 ;  /* 0x000000ffff10a224 */ /* 0x000fe200078e001e */
[----:B------:R2:W-:Y:S01]  /*3050*/  @!P2 STS [UR4+0x78], R31 ;  /* 0x0000781fff00a988 */ /* 0x0005e20008000804 */
[----:B------:R-:W-:Y:S01]  /*3060*/  @!P2 IMAD.MOV.U32 R17, RZ, RZ, R31 ;  /* 0x000000ffff11a224 */ /* 0x000fe200078e001f */
[----:B-1----:R-:W-:Y:S01]  /*3070*/  UISETP.GT.U32.AND UP0, UPT, UR5, 0x1f3, UPT ;  /* 0x000001f30500788c */ /* 0x002fe2000bf04070 */
[----:B0-----:R-:W-:-:S05]  /*3080*/  IMAD.WIDE.U32 R24, R0, 0x10, R24 ;  /* 0x0000001000187825 */ /* 0x001fca00078e0018 */
[----:B------:R2:W-:Y:S03]  /*3090*/  @!P2 ST.E.128.STRONG.GPU desc[UR12][R24.64+0x200], R16 ;  /* 0x000200101800a985 */ /* 0x0005e6000c10fd0c */
[----:B------:R-:W-:Y:S05]  /*30a0*/  BRA.U UP0, `(.L_x_772) ;  /* 0x0000000100087547 */ /* 0x000fea000b800000 */
[----:B------:R0:W-:Y:S06]  /*30b0*/  MEMBAR.SC.CTA ;  /* 0x0000000000007992 */ /* 0x0001ec0000000000 */
[----:B0-----:R-:W-:Y:S05]  /*30c0*/  BRA `(.L_x_773) ;  /* 0x0000000000087947 */ /* 0x001fea0003800000 */
.L_x_772:
[----:B------:R-:W-:Y:S05]  /*30d0*/  NANOSLEEP 0x1c2 ;  /* 0x000001c20000795d */ /* 0x000fea0003800000 */
[----:B------:R-:W-:Y:S01]  /*30e0*/  NOP ;  /* 0x0000000000007918 */ /* 0x000fe20000000000 */
.L_x_773:
[----:B--2---:R-:W-:-:S03]  /*30f0*/  IMAD.WIDE.U32 R16, R36, 0x10, RZ ;  /* 0x0000001024107825 */ /* 0x004fc600078e00ff */
[----:B------:R-:W-:Y:S02]  /*3100*/  LOP3.LUT R23, R16, 0xfffffff0, RZ, 0x3c, !PT ;  /* 0xfffffff010177812 */ /* 0x000fe400078e3cff */
[----:B------:R-:W-:Y:S02]  /*3110*/  LOP3.LUT R17, RZ, R17, RZ, 0x33, !PT ;  /* 0x00000011ff117212 */ /* 0x000fe400078e33ff */
[----:B------:R-:W-:-:S04]  /*3120*/  IADD3 R22, P0, PT, R24, R23, RZ ;  /* 0x0000001718167210 */ /* 0x000fc80007f1e0ff */
[----:B------:R-:W-:-:S09]  /*3130*/  IADD3.X R23, PT, PT, R25, R17, RZ, P0, !PT ;  /* 0x0000001119177210 */ /* 0x000fd200007fe4ff */
.L_x_775:
[----:B------:R-:W2:Y:S01]  /*3140*/  LD.E.128.STRONG.GPU R16, desc[UR12][R22.64+0x200] ;  /* 0x0002000c16107980 */ /* 0x000ea2000c10fd00 */
[----:B------:R-:W-:Y:S05]  /*3150*/  YIELD ;  /* 0x0000000000007946 */ /* 0x000fea0003800000 */
[----:B------:R-:W-:Y:S01]  /*3160*/  UMOV UR5, 0xffffffff ;  /* 0xffffffff00057882 */ /* 0x000fe20000000000 */
[----:B--2---:R-:W-:-:S04]  /*3170*/  ISETP.NE.U32.AND P0, PT, R18, 0x63, PT ;  /* 0x000000631200780c */ /* 0x004fc80003f05070 */
[----:B------:R-:W-:Y:S01]  /*3180*/  ISETP.NE.AND.EX P0, PT, R19, RZ, PT, P0 ;  /* 0x000000ff1300720c */ /* 0x000fe20003f05300 */
[----:B------:R-:W-:-:S12]  /*3190*/  BRA.DIV UR5, `(.L_x_774) ;  /* 0x0000007605e87947 */ /* 0x000fd8000b800000 */
[----:B------:R-:W-:-:S13]  /*31a0*/  VOTE.ANY P0, !P0 ;  /* 0x0000000000ff7806 */ /* 0x000fda0004000100 */
.L_x_831:
[----:B------:R-:W-:Y:S05]  /*31b0*/  @P0 BRA `(.L_x_775) ;  /* 0xfffffffc00e00947 */ /* 0x000fea000383ffff */
[----:B------:R-:W-:Y:S01]  /*31c0*/  UMOV UR5, 0xffffffff ;  /* 0xffffffff00057882 */ /* 0x000fe20000000000 */
[----:B------:R-:W-:-:S04]  /*31d0*/  ISETP.NE.U32.AND P0, PT, R18, 0x65, PT ;  /* 0x000000651200780c */ /* 0x000fc80003f05070 */
[----:B------:R-:W-:Y:S01]  /*31e0*/  ISETP.NE.AND.EX P0, PT, R19, RZ, PT, P0 ;  /* 0x000000ff1300720c */ /* 0x000fe20003f05300 */
[----:B------:R-:W-:-:S12]  /*31f0*/  BRA.DIV UR5, `(.L_x_776) ;  /* 0x0000007605f07947 */ /* 0x000fd8000b800000 */
[----:B------:R-:W0:Y:S01]  /*3200*/  S2R R26, SR_GEMASK ;  /* 0x00000000001a7919 */ /* 0x000e220000003c00 */
[----:B------:R-:W-:Y:S01]  /*3210*/  VOTE.ANY R20, PT, !P0 ;  /* 0x0000000000147806 */ /* 0x000fe200040e0100 */
[----:B------:R-:W1:Y:S01]  /*3220*/  LDC.64 R40, c[0x0][0x3a8] ;  /* 0x0000ea00ff287b82 */ /* 0x000e620000000a00 */
[----:B------:R-:W-:Y:S02]  /*3230*/  ISETP.NE.AND P1, PT, R16, RZ, PT ;  /* 0x000000ff1000720c */ /* 0x000fe40003f25270 */
[----:B-1----:R-:W-:-:S05]  /*3240*/  IADD3 R40, P5, PT, R40, 0x200, RZ ;  /* 0x0000020028287810 */ /* 0x002fca0007fbe0ff */
[----:B------:R-:W-:Y:S01]  /*3250*/  IMAD.X R41, RZ, RZ, R41, P5 ;  /* 0x000000ffff297224 */ /* 0x000fe200028e0629 */
[----:B0-----:R-:W-:-:S05]  /*3260*/  LOP3.LUT R20, R20, 0x80000000, R26, 0xec, !PT ;  /* 0x8000000014147812 */ /* 0x001fca00078eec1a */
[----:B------:R-:W-:-:S05]  /*3270*/  VIADD R21, R20, 0xffffffff ;  /* 0xffffffff14157836 */ /* 0x000fca0000000000 */
[----:B------:R-:W-:-:S04]  /*3280*/  LOP3.LUT R21, R20, R21, RZ, 0xc, !PT ;  /* 0x0000001514157212 */ /* 0x000fc800078e0cff */
[----:B------:R0:W1:Y:S02]  /*3290*/  POPC R22, R21 ;  /* 0x0000001500167309 */ /* 0x0000640000000000 */
[C---:B0-----:R-:W-:Y:S01]  /*32a0*/  VIADD R21, R38.reuse, 0x4 ;  /* 0x0000000426157836 */ /* 0x041fe20000000000 */
[----:B-1----:R-:W0:Y:S01]  /*32b0*/  SHFL.DOWN PT, R23, R17, 0x1, R22 ;  /* 0x0820000011177989 */ /* 0x002e2200000e0016 */
[----:B------:R-:W-:-:S03]  /*32c0*/  ISETP.GE.AND P0, PT, R38, R22, PT ;  /* 0x000000162600720c */ /* 0x000fc60003f06270 */
[----:B------:R-:W1:Y:S01]  /*32d0*/  SHFL.DOWN PT, R27, R16, 0x1, R22 ;  /* 0x08200000101b7989 */ /* 0x000e6200000e0016 */
[----:B0-----:R-:W-:Y:S01]  /*32e0*/  FADD R23, R17, R23 ;  /* 0x0000001711177221 */ /* 0x001fe20000000000 */
[----:B-1----:R-:W-:-:S04]  /*32f0*/  SEL R29, R27, RZ, !P0 ;  /* 0x000000ff1b1d7207 */ /* 0x002fc80004000000 */
[----:B------:R-:W-:Y:S01]  /*3300*/  FSEL R23, R23, R17, !P1 ;  /* 0x0000001117177208 */ /* 0x000fe20004800000 */
[----:B------:R-:W-:-:S03]  /*3310*/  IMAD.IADD R29, R16, 0x1, R29 ;  /* 0x00000001101d7824 */ /* 0x000fc600078e021d */
[----:B------:R-:W-:Y:S01]  /*3320*/  FSEL R27, R23, R17, !P0 ;  /* 0x00000011171b7208 */ /* 0x000fe20004000000 */
[----:B------:R-:W-:Y:S01]  /*3330*/  VIADD R17, R38, 0x2 ;  /* 0x0000000226117836 */ /* 0x000fe20000000000 */
[----:B------:R-:W0:Y:S01]  /*3340*/  SHFL.DOWN PT, R28, R29, 0x2, R22 ;  /* 0x084000001d1c7989 */ /* 0x000e2200000e0016 */
[----:B------:R-:W-:-:S03]  /*3350*/  ISETP.NE.AND P1, PT, R29, RZ, PT ;  /* 0x000000ff1d00720c */ /* 0x000fc60003f25270 */
[----:B------:R-:W-:Y:S01]  /*3360*/  ISETP.GT.AND P0, PT, R17, R22, PT ;  /* 0x000000161100720c */ /* 0x000fe20003f04270 */
[----:B------:R-:W1:Y:S03]  /*3370*/  SHFL.DOWN PT, R23, R27, 0x2, R22 ;  /* 0x084000001b177989 */ /* 0x000e6600000e0016 */
[----:B0-----:R-:W-:Y:S01]  /*3380*/  SEL R28, R28, RZ, !P0 ;  /* 0x000000ff1c1c7207 */ /* 0x001fe20004000000 */
[----:B-1----:R-:W-:-:S04]  /*3390*/  FADD R16, R27, R23 ;  /* 0x000000171b107221 */ /* 0x002fc80000000000 */
[----:B------:R-:W-:-:S04]  /*33a0*/  IMAD.IADD R17, R29, 0x1, R28 ;  /* 0x000000011d117824 */ /* 0x000fc800078e021c */
[----:B------:R-:W-:Y:S02]  /*33b0*/  @!P0 FSEL R27, R16, R27, !P1 ;  /* 0x0000001b101b8208 */ /* 0x000fe40004800000 */
[----:B------:R-:W0:Y:S01]  /*33c0*/  SHFL.DOWN PT, R16, R17, 0x4, R22 ;  /* 0x0880000011107989 */ /* 0x000e2200000e0016 */
[----:B------:R-:W-:Y:S01]  /*33d0*/  ISETP.GT.AND P0, PT, R21, R22, PT ;  /* 0x000000161500720c */ /* 0x000fe20003f04270 */
[----:B------:R-:W-:Y:S01]  /*33e0*/  VIADD R21, R38, 0x8 ;  /* 0x0000000826157836 */ /* 0x000fe20000000000 */
[----:B------:R-:W-:Y:S01]  /*33f0*/  ISETP.NE.AND P1, PT, R17, RZ, PT ;  /* 0x000000ff1100720c */ /* 0x000fe20003f25270 */
[----:B------:R-:W1:Y:S01]  /*3400*/  SHFL.DOWN PT, R23, R27, 0x4, R22 ;  /* 0x088000001b177989 */ /* 0x000e6200000e0016 */
[----:B0-----:R-:W-:Y:S01]  /*3410*/  SEL R16, R16, RZ, !P0 ;  /* 0x000000ff10107207 */ /* 0x001fe20004000000 */
[----:B-1----:R-:W-:-:S04]  /*3420*/  FADD R20, R27, R23 ;  /* 0x000000171b147221 */ /* 0x002fc80000000000 */
[----:B------:R-:W-:-:S04]  /*3430*/  IMAD.IADD R29, R17, 0x1, R16 ;  /* 0x00000001111d7824 */ /* 0x000fc800078e0210 */
[----:B------:R-:W-:Y:S01]  /*3440*/  @!P0 FSEL R27, R20, R27, !P1 ;  /* 0x0000001b141b8208 */ /* 0x000fe20004800000 */
        /* <DEDUP_REMOVED lines=10> */
[----:B------:R-:W-:Y:S02]  /*34f0*/  ISETP.GT.AND P0, PT, R21, R22, PT ;  /* 0x000000161500720c */ /* 0x000fe40003f04270 */
[----:B------:R-:W-:Y:S01]  /*3500*/  ISETP.NE.U32.AND P1, PT, R18, 0x65, PT ;  /* 0x000000651200780c */ /* 0x000fe20003f25070 */
[----:B------:R-:W1:Y:S01]  /*3510*/  SHFL.DOWN PT, R23, R27, 0x10, R22 ;  /* 0x0a0000001b177989 */ /* 0x000e6200000e0016 */
[----:B------:R-:W-:Y:S02]  /*3520*/  ISETP.NE.AND P3, PT, R17, RZ, PT ;  /* 0x000000ff1100720c */ /* 0x000fe40003f65270 */
[----:B------:R-:W-:Y:S02]  /*3530*/  ISETP.NE.AND.EX P1, PT, R19, RZ, PT, P1 ;  /* 0x000000ff1300720c */ /* 0x000fe40003f25310 */
[----:B------:R-:W-:-:S05]  /*3540*/  LOP3.LUT R19, RZ, R36, RZ, 0x33, !PT ;  /* 0x00000024ff137212 */ /* 0x000fca00078e33ff */
[----:B------:R-:W-:-:S06]  /*3550*/  IMAD.IADD R0, R19, 0x1, R0 ;  /* 0x0000000113007824 */ /* 0x000fcc00078e0200 */
[----:B------:R-:W-:Y:S02]  /*3560*/  VOTE.ALL P4, P1 ;  /* 0x0000000000ff7806 */ /* 0x000fe40000880000 */
[----:B0-----:R-:W-:Y:S01]  /*3570*/  SEL R16, R16, RZ, !P0 ;  /* 0x000000ff10107207 */ /* 0x001fe20004000000 */
[----:B-1----:R-:W-:-:S04]  /*3580*/  FADD R18, R27, R23 ;  /* 0x000000171b127221 */ /* 0x002fc80000000000 */
[----:B------:R-:W-:Y:S01]  /*3590*/  IMAD.IADD R22, R17, 0x1, R16 ;  /* 0x0000000111167824 */ /* 0x000fe200078e0210 */
[----:B------:R-:W-:-:S05]  /*35a0*/  @!P0 FSEL R27, R18, R27, !P3 ;  /* 0x0000001b121b8208 */ /* 0x000fca0005800000 */
[----:B------:R-:W-:-:S07]  /*35b0*/  IMAD.MOV.U32 R20, RZ, RZ, R27 ;  /* 0x000000ffff147224 */ /* 0x000fce00078e001b */
.L_x_845:
[----:B------:R-:W-:Y:S05]  /*35c0*/  @!P4 BRA `(.L_x_777) ;  /* 0x000000040020c947 */ /* 0x000fea0003800000 */
.L_x_781:
[----:B------:R-:W-:Y:S02]  /*35d0*/  IMAD.MOV.U32 R27, RZ, RZ, R20 ;  /* 0x000000ffff1b7224 */ /* 0x000fe400078e0014 */
[----:B------:R-:W-:-:S07]  /*35e0*/  IMAD.WIDE R28, R0, 0x10, R40 ;  /* 0x00000010001c7825 */ /* 0x000fce00078e0228 */
.L_x_779:
[----:B------:R-:W2:Y:S01]  /*35f0*/  LD.E.128.STRONG.GPU R16, desc[UR12][R28.64+-0x200] ;  /* 0xfffe000c1c107980 */ /* 0x000ea2000c10fd00 */
[----:B------:R-:W-:Y:S05]  /*3600*/  YIELD ;  /* 0x0000000000007946 */ /* 0x000fea0003800000 */
[----:B------:R-:W-:Y:S01]  /*3610*/  UMOV UR5, 0xffffffff ;  /* 0xffffffff00057882 */ /* 0x000fe20000000000 */
[----:B--2---:R-:W-:-:S04]  /*3620*/  ISETP.NE.U32.AND P0, PT, R18, 0x63, PT ;  /* 0x000000631200780c */ /* 0x004fc80003f05070 */
[----:B------:R-:W-:Y:S01]  /*3630*/  ISETP.NE.AND.EX P0, PT, R19, RZ, PT, P0 ;  /* 0x000000ff1300720c */ /* 0x000fe20003f05300 */
[----:B------:R-:W-:-:S12]  /*3640*/  BRA.DIV UR5, `(.L_x_778) ;  /* 0x0000007a059c7947 */ /* 0x000fd8000b800000 */
[----:B------:R-:W-:-:S13]  /*3650*/  VOTE.ANY P0, !P0 ;  /* 0x0000000000ff7806 */ /* 0x000fda0004000100 */
.L_x_848:
[----:B------:R-:W-:Y:S05]  /*3660*/  @P0 BRA `(.L_x_779) ;  /* 0xfffffffc00e00947 */ /* 0x000fea000383ffff */
[----:B------:R-:W-:Y:S01]  /*3670*/  UMOV UR5, 0xffffffff ;  /* 0xffffffff00057882 */ /* 0x000fe20000000000 */
[----:B------:R-:W-:-:S04]  /*3680*/  ISETP.NE.U32.AND P0, PT, R18, 0x65, PT ;  /* 0x000000651200780c */ /* 0x000fc80003f05070 */
[----:B------:R-:W-:Y:S01]  /*3690*/  ISETP.NE.AND.EX P0, PT, R19, RZ, PT, P0 ;  /* 0x000000ff1300720c */ /* 0x000fe20003f05300 */
[----:B------:R-:W-:-:S12]  /*36a0*/  BRA.DIV UR5, `(.L_x_780) ;  /* 0x0000007a05a47947 */ /* 0x000fd8000b800000 */
[----:B------:R-:W-:Y:S01]  /*36b0*/  VOTE.ANY R20, PT, !P0 ;  /* 0x0000000000147806 */ /* 0x000fe200040e0100 */
[----:B------:R-:W-:Y:S01]  /*36c0*/  VIADD R0, R0, 0xffffffe0 ;  /* 0xffffffe000007836 */ /* 0x000fe20000000000 */
[----:B------:R-:W-:Y:S02]  /*36d0*/  ISETP.NE.AND P1, PT, R16, RZ, PT ;  /* 0x000000ff1000720c */ /* 0x000fe40003f25270 */
[----:B------:R-:W-:Y:S02]  /*36e0*/  LOP3.LUT R20, R20, 0x80000000, R26, 0xec, !PT ;  /* 0x8000000014147812 */ /* 0x000fe400078eec1a */
[----:B------:R-:W-:Y:S02]  /*36f0*/  ISETP.NE.AND P5, PT, R22, RZ, PT ;  /* 0x000000ff1600720c */ /* 0x000fe40003fa5270 */
[----:B------:R-:W-:-:S04]  /*3700*/  IADD3 R21, PT, PT, R20, -0x1, RZ ;  /* 0xffffffff14157810 */ /* 0x000fc80007ffe0ff */
[----:B------:R-:W-:Y:S01]  /*3710*/  LOP3.LUT R21, R20, R21, RZ, 0xc, !PT ;  /* 0x0000001514157212 */ /* 0x000fe200078e0cff */
[----:B------:R-:W-:-:S03]  /*3720*/  VIADD R20, R38, 0x2 ;  /* 0x0000000226147836 */ /* 0x000fc60000000000 */
[----:B------:R-:W0:Y:S02]  /*3730*/  POPC R29, R21 ;  /* 0x00000015001d7309 */ /* 0x000e240000000000 */
[----:B0-----:R-:W0:Y:S01]  /*3740*/  SHFL.DOWN PT, R23, R17, 0x1, R29 ;  /* 0x0820000011177989 */ /* 0x001e2200000e001d */
[----:B------:R-:W-:-:S03]  /*3750*/  ISETP.GE.AND P0, PT, R38, R29, PT ;  /* 0x0000001d2600720c */ /* 0x000fc60003f06270 */
[----:B------:R-:W1:Y:S01]  /*3760*/  SHFL.DOWN PT, R28, R16, 0x1, R29 ;  /* 0x08200000101c7989 */ /* 0x000e6200000e001d */
[----:B0-----:R-:W-:-:S05]  /*3770*/  FADD R23, R17, R23 ;  /* 0x0000001711177221 */ /* 0x001fca0000000000 */
[-C--:B------:R-:W-:Y:S02]  /*3780*/  FSEL R43, R23, R17.reuse, !P1 ;  /* 0x00000011172b7208 */ /* 0x080fe40004800000 */
[----:B-1----:R-:W-:Y:S02]  /*3790*/  SEL R23, R28, RZ, !P0 ;  /* 0x000000ff1c177207 */ /* 0x002fe40004000000 */
[----:B------:R-:W-:Y:S02]  /*37a0*/  FSEL R28, R43, R17, !P0 ;  /* 0x000000112b1c7208 */ /* 0x000fe40004000000 */
[----:B------:R-:W-:Y:S01]  /*37b0*/  ISETP.GT.AND P0, PT, R20, R29, PT ;  /* 0x0000001d1400720c */ /* 0x000fe20003f04270 */
[----:B------:R-:W-:Y:S02]  /*37c0*/  IMAD.IADD R42, R16, 0x1, R23 ;  /* 0x00000001102a7824 */ /* 0x000fe400078e0217 */
[----:B------:R-:W0:Y:S01]  /*37d0*/  SHFL.DOWN PT, R43, R28, 0x2, R29 ;  /* 0x084000001c2b7989 */ /* 0x000e2200000e001d */
[----:B------:R-:W-:-:S02]  /*37e0*/  VIADD R20, R38, 0x4 ;  /* 0x0000000426147836 */ /* 0x000fc40000000000 */
[----:B------:R-:W-:Y:S01]  /*37f0*/  ISETP.NE.AND P1, PT, R42, RZ, PT ;  /* 0x000000ff2a00720c */ /* 0x000fe20003f25270 */
[----:B------:R-:W1:Y:S01]  /*3800*/  SHFL.DOWN PT, R23, R42, 0x2, R29 ;  /* 0x084000002a177989 */ /* 0x000e6200000e001d */
[----:B0-----:R-:W-:Y:S01]  /*3810*/  FADD R43, R28, R43 ;  /* 0x0000002b1c2b7221 */ /* 0x001fe20000000000 */
[----:B-1----:R-:W-:-:S04]  /*3820*/  SEL R23, R23, RZ, !P0 ;  /* 0x000000ff17177207 */ /* 0x002fc80004000000 */
[----:B------:R-:W-:Y:S02]  /*3830*/  @!P0 FSEL R28, R43, R28, !P1 ;  /* 0x0000001c2b1c8208 */ /* 0x000fe40004800000 */
[----:B------:R-:W-:Y:S01]  /*3840*/  ISETP.GT.AND P0, PT, R20, R29, PT ;  /* 0x0000001d1400720c */ /* 0x000fe20003f04270 */
[----:B------:R-:W-:Y:S02]  /*3850*/  IMAD.IADD R16, R42, 0x1, R23 ;  /* 0x000000012a107824 */ /* 0x000fe400078e0217 */
[----:B------:R-:W0:Y:S01]  /*3860*/  SHFL.DOWN PT, R17, R28, 0x4, R29 ;  /* 0x088000001c117989 */ /* 0x000e2200000e001d */
[----:B------:R-:W-:Y:S02]  /*3870*/  VIADD R20, R38, 0x8 ;  /* 0x0000000826147836 */ /* 0x000fe40000000000 */
        /* <DEDUP_REMOVED lines=15> */
[----:B------:R-:W-:Y:S01]  /*3970*/  IMAD.IADD R17, R42, 0x1, R17 ;  /* 0x000000012a117824 */ /* 0x000fe200078e0211 */
[----:B------:R-:W-:Y:S01]  /*3980*/  ISETP.NE.U32.AND P1, PT, R18, 0x65, PT ;  /* 0x000000651200780c */ /* 0x000fe20003f25070 */
[----:B------:R-:W0:Y:S03]  /*3990*/  SHFL.DOWN PT, R23, R28, 0x10, R29 ;  /* 0x0a0000001c177989 */ /* 0x000e2600000e001d */
[----:B------:R-:W-:Y:S01]  /*39a0*/  ISETP.NE.AND.EX P1, PT, R19, RZ, PT, P1 ;  /* 0x000000ff1300720c */ /* 0x000fe20003f25310 */
[----:B------:R-:W1:Y:S01]  /*39b0*/  SHFL.DOWN PT, R16, R17, 0x10, R29 ;  /* 0x0a00000011107989 */ /* 0x000e6200000e001d */
[----:B------:R-:W-:-:S11]  /*39c0*/  ISETP.NE.AND P3, PT, R17, RZ, PT ;  /* 0x000000ff1100720c */ /* 0x000fd60003f65270 */
[----:B------:R-:W-:Y:S01]  /*39d0*/  VOTE.ALL P4, P1 ;  /* 0x0000000000ff7806 */ /* 0x000fe20000880000 */
[----:B0-----:R-:W-:Y:S01]  /*39e0*/  FADD R23, R28, R23 ;  /* 0x000000171c177221 */ /* 0x001fe20000000000 */
[----:B-1----:R-:W-:-:S04]  /*39f0*/  SEL R16, R16, RZ, !P0 ;  /* 0x000000ff10107207 */ /* 0x002fc80004000000 */
[----:B------:R-:W-:Y:S02]  /*3a00*/  @!P0 FSEL R28, R23, R28, !P3 ;  /* 0x0000001c171c8208 */ /* 0x000fe40005800000 */
[----:B------:R-:W-:-:S03]  /*3a10*/  IADD3 R22, PT, PT, R17, R16, R22 ;  /* 0x0000001011167210 */ /* 0x000fc60007ffe016 */
[----:B------:R-:W-:-:S04]  /*3a20*/  @!P5 FADD R27, R28, R27 ;  /* 0x0000001b1c1bd221 */ /* 0x000fc80000000000 */
[----:B------:R-:W-:-:S07]  /*3a30*/  IMAD.MOV.U32 R20, RZ, RZ, R27 ;  /* 0x000000ffff147224 */ /* 0x000fce00078e001b */
.L_x_862:
[----:B------:R-:W-:Y:S05]  /*3a40*/  @P4 BRA `(.L_x_781) ;  /* 0xfffffff800e04947 */ /* 0x000fea000383ffff */
.L_x_777:
[----:B------:R-:W-:Y:S01]  /*3a50*/  ISETP.NE.AND P1, PT, R38, RZ, PT ;  /* 0x000000ff2600720c */ /* 0x000fe20003f25270 */
[----:B------:R-:W-:Y:S01]  /*3a60*/  BSSY.RECONVERGENT B0, `(.L_x_782) ;  /* 0x0000014000007945 */ /* 0x000fe20003800200 */
[----:B------:R-:W-:-:S11]  /*3a70*/  IMAD.MOV.U32 R23, RZ, RZ, R20 ;  /* 0x000000ffff177224 */ /* 0x000fd600078e0014 */
[----:B------:R-:W0:Y:S01]  /*3a80*/  @!P1 S2R R17, SR_CgaCtaId ;  /* 0x0000000000119919 */ /* 0x000e220000008800 */
[----:B------:R-:W-:-:S04]  /*3a90*/  @!P1 MOV R0, 0x400 ;  /* 0x0000040000009802 */ /* 0x000fc80000000f00 */
[----:B0-----:R-:W-:Y:S01]  /*3aa0*/  @!P1 LEA R26, R17, R0, 0x18 ;  /* 0x00000000111a9211 */ /* 0x001fe200078ec0ff */
[----:B------:R-:W-:Y:S06]  /*3ab0*/  @P2 BRA `(.L_x_783) ;  /* 0x0000000000382947 */ /* 0x000fec0003800000 */
[----:B------:R-:W0:Y:S01]  /*3ac0*/  S2UR UR6, SR_CgaCtaId ;  /* 0x00000000000679c3 */ /* 0x000e220000008800 */
[----:B------:R-:W-:Y:S01]  /*3ad0*/  FADD R0, R31, R20 ;  /* 0x000000141f007221 */ /* 0x000fe20000000000 */
[----:B------:R-:W-:Y:S01]  /*3ae0*/  UMOV UR5, 0x400 ;  /* 0x0000040000057882 */ /* 0x000fe20000000000 */
[C---:B------:R-:W-:Y:S01]  /*3af0*/  IMAD.IADD R21, R30.reuse, 0x1, R22 ;  /* 0x000000011e157824 */ /* 0x040fe200078e0216 */
[----:B------:R-:W-:Y:S01]  /*3b00*/  ISETP.NE.AND P0, PT, R30, RZ, PT ;  /* 0x000000ff1e00720c */ /* 0x000fe20003f05270 */
[----:B------:R-:W-:Y:S02]  /*3b10*/  IMAD.MOV.U32 R18, RZ, RZ, 0x65 ;  /* 0x00000065ff127424 */ /* 0x000fe400078e00ff */
[----:B------:R-:W-:Y:S01]  /*3b20*/  IMAD.MOV.U32 R19, RZ, RZ, 0x0 ;  /* 0x00000000ff137424 */ /* 0x000fe200078e00ff */
[----:B------:R-:W-:Y:S02]  /*3b30*/  FSEL R17, R0, R31, !P0 ;  /* 0x0000001f00117208 */ /* 0x000fe40004000000 */
[----:B------:R-:W-:-:S05]  /*3b40*/  MOV R16, R21 ;  /* 0x0000001500107202 */ /* 0x000fca0000000f00 */
[----:B------:R1:W-:Y:S01]  /*3b50*/  ST.E.128.STRONG.GPU desc[UR12][R24.64+0x200], R16 ;  /* 0x0002001018007985 */ /* 0x0003e2000c10fd0c */
[----:B0-----:R-:W-:-:S09]  /*3b60*/  ULEA UR5, UR6, UR5, 0x18 ;  /* 0x0000000506057291 */ /* 0x001fd2000f8ec0ff */
[----:B------:R1:W-:Y:S04]  /*3b70*/  STS.64 [UR5+0x68], R20 ;  /* 0x00006814ff007988 */ /* 0x0003e80008000a05 */
[----:B------:R1:W-:Y:S04]  /*3b80*/  STS [UR5+0x70], R17 ;  /* 0x00007011ff007988 */ /* 0x0003e80008000805 */
[----:B------:R1:W-:Y:S02]  /*3b90*/  STS [UR5+0x64], R22 ;  /* 0x00006416ff007988 */ /* 0x0003e40008000805 */
.L_x_783:
[----:B------:R-:W-:Y:S05]  /*3ba0*/  BSYNC.RECONVERGENT B0 ;  /* 0x0000000000007941 */ /* 0x000fea0003800200 */
.L_x_782:
[----:B------:R0:W-:Y:S01]  /*3bb0*/  @!P1 STS.64 [R26+0x48], R22 ;  /* 0x000048161a009388 */ /* 0x0001e20000000a00 */
[----:B------:R-:W-:Y:S02]  /*3bc0*/  @!P1 IMAD.MOV.U32 R39, RZ, RZ, R22 ;  /* 0x000000ffff279224 */ /* 0x000fe400078e0016 */
[----:B------:R-:W-:-:S07]  /*3bd0*/  @!P1 IMAD.MOV.U32 R35, RZ, RZ, R20 ;  /* 0x000000ffff239224 */ /* 0x000fce00078e0014 */
.L_x_771:
[----:B------:R-:W-:Y:S05]  /*3be0*/  WARPSYNC.ALL ;  /* 0x0000000000007948 */ /* 0x000fea0003800000 */
[----:B------:R-:W-:Y:S01]  /*3bf0*/  ISETP.NE.AND P1, PT, R36, RZ, PT ;  /* 0x000000ff2400720c */ /* 0x000fe20003f25270 */
[----:B------:R-:W2:Y:S08]  /*3c00*/  S2UR UR5, SR_CgaCtaId ;  /* 0x00000000000579c3 */ /* 0x000eb00000008800 */
[----:B------:R-:W-:Y:S01]  /*3c10*/  BAR.SYNC.DEFER_BLOCKING 0x0 ;  /* 0x0000000000007b1d */ /* 0x000fe20000010000 */
[----:B------:R-:W-:-:S02]  /*3c20*/  ISETP.NE.OR P0, PT, R39, RZ, !P1 ;  /* 0x000000ff2700720c */ /* 0x000fc40004f05670 */
[----:B------:R-:W-:Y:S02]  /*3c30*/  ISETP.NE.AND P4, PT, R2, R4, PT ;  /* 0x000000040200720c */ /* 0x000fe40003f85270 */
[----:B------:R-:W-:Y:S01]  /*3c40*/  ISETP.NE.AND P5, PT, R34, R2, PT ;  /* 0x000000022200720c */ /* 0x000fe20003fa5270 */
[----:B------:R-:W-:Y:S01]  /*3c50*/  UMOV UR4, 0x400 ;  /* 0x0000040000047882 */ /* 0x000fe20000000000 */
[----:B------:R-:W-:Y:S02]  /*3c60*/  ISETP.NE.AND P3, PT, R4, R6, PT ;  /* 0x000000060400720c */ /* 0x000fe40003f65270 */
[----:B-1----:R-:W-:Y:S02]  /*3c70*/  SEL R20, RZ, 0x1, !P5 ;  /* 0x00000001ff147807 */ /* 0x002fe40006800000 */
[----:B------:R-:W-:-:S03]  /*3c80*/  ISETP.NE.AND P2, PT, R6, R8, PT ;  /* 0x000000080600720c */ /* 0x000fc60003f45270 */
[----:B------:R-:W-:Y:S02]  /*3c90*/  VIADD R0, R20, 0x1 ;  /* 0x0000000114007836 */ /* 0x000fe40000000000 */
[----:B------:R-:W-:Y:S01]  /*3ca0*/  @!P4 IMAD.MOV R0, RZ, RZ, R20 ;  /* 0x000000ffff00c224 */ /* 0x000fe200078e0214 */
[----:B--2---:R-:W-:-:S09]  /*3cb0*/  ULEA UR8, UR5, UR4, 0x18 ;  /* 0x0000000405087291 */ /* 0x004fd2000f8ec0ff */
[----:B------:R-:W1:Y:S04]  /*3cc0*/  @P1 LDS.64 R18, [UR8+0x48] ;  /* 0x00004808ff121984 */ /* 0x000e680008000a00 */
[----:B------:R-:W2:Y:S01]  /*3cd0*/  LDS R21, [UR8+0x74] ;  /* 0x00007408ff157984 */ /* 0x000ea20008000800 */
[----:B-1----:R-:W-:Y:S02]  /*3ce0*/  @P1 IMAD.IADD R18, R39, 0x1, R18 ;  /* 0x0000000127121824 */ /* 0x002fe400078e0212 */
[----:B------:R-:W-:Y:S01]  /*3cf0*/  @!P0 FADD R35, R35, R19 ;  /* 0x0000001323238221 */ /* 0x000fe20000000000 */
[----:B------:R-:W-:Y:S01]  /*3d00*/  ISETP.NE.AND P0, PT, R8, R10, PT ;  /* 0x0000000a0800720c */ /* 0x000fe20003f05270 */
[----:B------:R-:W-:Y:S02]  /*3d10*/  @P1 IMAD.MOV.U32 R39, RZ, RZ, R18 ;  /* 0x000000ffff271224 */ /* 0x000fe400078e0012 */
[----:B------:R-:W-:Y:S01]  /*3d20*/  @!P5 FADD R3, R3, R35 ;  /* 0x000000230303d221 */ /* 0x000fe20000000000 */
[----:B------:R-:W-:Y:S01]  /*3d30*/  ISETP.NE.AND P1, PT, R10, R12, PT ;  /* 0x0000000c0a00720c */ /* 0x000fe20003f25270 */
[----:B------:R-:W-:-:S02]  /*3d40*/  IMAD.IADD R41, R39, 0x1, R0 ;  /* 0x0000000127297824 */ /* 0x000fc400078e0200 */
[----:B------:R-:W-:Y:S01]  /*3d50*/  @!P4 FADD R5, R5, R3 ;  /* 0x000000030505c221 */ /* 0x000fe20000000000 */
[----:B------:R-:W-:Y:S01]  /*3d60*/  ISETP.NE.AND P4, PT, R12, R14, PT ;  /* 0x0000000e0c00720c */ /* 0x000fe20003f85270 */
[----:B------:R-:W-:Y:S02]  /*3d70*/  IMAD.IADD R43, R20, 0x1, R39 ;  /* 0x00000001142b7824 */ /* 0x000fe400078e0227 */
[----:B------:R-:W-:Y:S02]  /*3d80*/  VIADD R17, R41, 0x1 ;  /* 0x0000000129117836 */ /* 0x000fe40000000000 */
[----:B------:R-:W-:Y:S01]  /*3d90*/  @!P3 FADD R7, R7, R5 ;  /* 0x000000050707b221 */ /* 0x000fe20000000000 */
[----:B------:R-:W-:-:S03]  /*3da0*/  @!P3 IMAD.MOV R17, RZ, RZ, R41 ;  /* 0x000000ffff11b224 */ /* 0x000fc600078e0229 */
[----:B------:R-:W-:Y:S01]  /*3db0*/  @!P2 FADD R9, R9, R7 ;  /* 0x000000070909a221 */ /* 0x000fe20000000000 */
[----:B------:R-:W-:Y:S02]  /*3dc0*/  VIADD R16, R17, 0x1 ;  /* 0x0000000111107836 */ /* 0x000fe40000000000 */
[----:B------:R-:W-:Y:S02]  /*3dd0*/  @!P2 IMAD.MOV R16, RZ, RZ, R17 ;  /* 0x000000ffff10a224 */ /* 0x000fe400078e0211 */
[----:B------:R-:W-:Y:S01]  /*3de0*/  @!P0 FADD R11, R11, R9 ;  /* 0x000000090b0b8221 */ /* 0x000fe20000000000 */
[----:B------:R-:W-:Y:S01]  /*3df0*/  ISETP.NE.AND P2, PT, R14, R32, PT ;  /* 0x000000200e00720c */ /* 0x000fe20003f45270 */
[----:B------:R-:W-:Y:S02]  /*3e00*/  VIADD R38, R16, 0x1 ;  /* 0x0000000110267836 */ /* 0x000fe40000000000 */
[----:B------:R-:W-:Y:S01]  /*3e10*/  @!P1 FADD R13, R13, R11 ;  /* 0x0000000b0d0d9221 */ /* 0x000fe20000000000 */
[----:B------:R-:W-:Y:S01]  /*3e20*/  @!P0 IMAD.MOV R38, RZ, RZ, R16 ;  /* 0x000000ffff268224 */ /* 0x000fe200078e0210 */
[----:B--2---:R-:W-:-:S02]  /*3e30*/  ISETP.GE.AND P0, PT, R21, 0x101, PT ;  /* 0x000001011500780c */ /* 0x004fc40003f06270 */
[----:B------:R-:W-:Y:S01]  /*3e40*/  @!P4 FADD R15, R15, R13 ;  /* 0x0000000d0f0fc221 */ /* 0x000fe20000000000 */
[C---:B------:R-:W-:Y:S01]  /*3e50*/  VIADD R19, R38.reuse, 0x1 ;  /* 0x0000000126137836 */ /* 0x040fe20000000000 */
[----:B------:R-:W-:-:S04]  /*3e60*/  @!P1 IADD3 R19, PT, PT, R38, RZ, RZ ;  /* 0x000000ff26139210 */ /* 0x000fc80007ffe0ff */
[----:B------:R-:W-:Y:S01]  /*3e70*/  @!P2 FADD R33, R33, R15 ;  /* 0x0000000f2121a221 */ /* 0x000fe20000000000 */
[----:B------:R-:W-:Y:S02]  /*3e80*/  VIADD R18, R19, 0x1 ;  /* 0x0000000113127836 */ /* 0x000fe40000000000 */
[----:B------:R-:W-:-:S04]  /*3e90*/  @!P4 IMAD.MOV R18, RZ, RZ, R19 ;  /* 0x000000ffff12c224 */ /* 0x000fc800078e0213 */
[----:B------:R-:W-:Y:S02]  /*3ea0*/  VIADD R0, R18, 0x1 ;  /* 0x0000000112007836 */ /* 0x000fe40000000000 */
[----:B------:R-:W-:Y:S01]  /*3eb0*/  @!P2 IMAD.MOV R0, RZ, RZ, R18 ;  /* 0x000000ffff00a224 */ /* 0x000fe200078e0212 */
[----:B------:R-:W-:Y:S06]  /*3ec0*/  @!P0 BRA `(.L_x_784) ;  /* 0x0000000c00448947 */ /* 0x000fec0003800000 */
[----:B0-----:R-:W0:Y:S01]  /*3ed0*/  LDS R23, [UR8+0x64] ;  /* 0x00006408ff177984 */ /* 0x001e220008000800 */
        /* <DEDUP_REMOVED lines=28> */
[----:B------:R-:W-:Y:S01]  /*40a0*/  ISETP.GE.AND P0, PT, R36, R21, PT ;  /* 0x000000152400720c */ /* 0x000fe20003f06270 */
[--C-:B------:R-:W-:Y:S02]  /*40b0*/  @P2 IMAD.IADD R0, R0, 0x1, -R23.reuse ;  /* 0x0000000100002824 */ /* 0x100fe400078e0a17 */
[----:B------:R0:W-:Y:S02]  /*40c0*/  @P6 STS.64 [R16], R8 ;  /* 0x0000000810006388 */ /* 0x0001e40000000a00 */
[----:B------:R-:W-:Y:S01]  /*40d0*/  @P3 IMAD.IADD R18, R18, 0x1, -R23 ;  /* 0x0000000112123824 */ /* 0x000fe200078e0a17 */
[----:B------:R-:W-:Y:S01]  /*40e0*/  @P2 LEA R0, R0, UR8, 0x3 ;  /* 0x0000000800002c11 */ /* 0x000fe2000f8e18ff */
[----:B------:R0:W-:Y:S03]  /*40f0*/  @P5 STS.64 [R38], R10 ;  /* 0x0000000a26005388 */ /* 0x0001e60000000a00 */
[----:B------:R-:W-:Y:S01]  /*4100*/  @P3 LEA R18, R18, UR8, 0x3 ;  /* 0x0000000812123c11 */ /* 0x000fe2000f8e18ff */
[----:B------:R0:W-:Y:S04]  /*4110*/  @P4 STS.64 [R19], R12 ;  /* 0x0000000c13004388 */ /* 0x0001e80000000a00 */
[----:B------:R0:W-:Y:S04]  /*4120*/  @P3 STS.64 [R18], R14 ;  /* 0x0000000e12003388 */ /* 0x0001e80000000a00 */
[----:B------:R0:W-:Y:S01]  /*4130*/  @P2 STS.64 [R0], R32 ;  /* 0x0000002000002388 */ /* 0x0001e20000000a00 */
[----:B------:R-:W-:Y:S06]  /*4140*/  BAR.SYNC.DEFER_BLOCKING 0x0 ;  /* 0x0000000000007b1d */ /* 0x000fec0000010000 */
[----:B------:R-:W-:Y:S05]  /*4150*/  @P0 EXIT ;  /* 0x000000000000094d */ /* 0x000fea0003800000 */
[----:B0-----:R-:W-:Y:S01]  /*4160*/  LOP3.LUT R0, RZ, R36, RZ, 0x33, !PT ;  /* 0x00000024ff007212 */ /* 0x001fe200078e33ff */
[----:B------:R-:W-:Y:S03]  /*4170*/  BSSY.RECONVERGENT B0, `(.L_x_785) ;  /* 0x000001a000007945 */ /* 0x000fe60003800200 */
[----:B------:R-:W-:-:S04]  /*4180*/  IADD3 R0, PT, PT, R0, R21, RZ ;  /* 0x0000001500007210 */ /* 0x000fc80007ffe0ff */
[C---:B------:R-:W-:Y:S02]  /*4190*/  LOP3.LUT R2, R0.reuse, 0x300, RZ, 0xc0, !PT ;  /* 0x0000030000027812 */ /* 0x040fe400078ec0ff */
[----:B------:R-:W-:Y:S02]  /*41a0*/  ISETP.GE.U32.AND P1, PT, R0, 0x300, PT ;  /* 0x000003000000780c */ /* 0x000fe40003f26070 */
[----:B------:R-:W-:-:S13]  /*41b0*/  ISETP.NE.AND P0, PT, R2, 0x300, PT ;  /* 0x000003000200780c */ /* 0x000fda0003f05270 */
[----:B------:R-:W-:Y:S05]  /*41c0*/  @!P0 BRA `(.L_x_786) ;  /* 0x0000000000508947 */ /* 0x000fea0003800000 */
[----:B------:R-:W0:Y:S01]  /*41d0*/  LDC.64 R8, c[0x0][0x390] ;  /* 0x0000e400ff087b82 */ /* 0x000e220000000a00 */
[----:B------:R-:W-:Y:S01]  /*41e0*/  LEA.HI R0, R0, 0x1, RZ, 0x18 ;  /* 0x0000000100007811 */ /* 0x000fe200078fc0ff */
[C---:B------:R-:W-:Y:S01]  /*41f0*/  IMAD.IADD R11, R36.reuse, 0x1, R23 ;  /* 0x00000001240b7824 */ /* 0x040fe200078e0217 */
[----:B------:R-:W-:-:S03]  /*4200*/  LEA R10, R36, UR8, 0x3 ;  /* 0x00000008240a7c11 */ /* 0x000fc6000f8e18ff */
[C---:B------:R-:W-:Y:S01]  /*4210*/  IMAD.SHL.U32 R2, R0.reuse, 0x100, RZ ;  /* 0x0000010000027824 */ /* 0x040fe200078e00ff */
[----:B------:R-:W-:Y:S01]  /*4220*/  LOP3.LUT R0, R0, 0x3, RZ, 0xc0, !PT ;  /* 0x0000000300007812 */ /* 0x000fe200078ec0ff */
[----:B------:R-:W1:Y:S03]  /*4230*/  LDC.64 R6, c[0x0][0x398] ;  /* 0x0000e600ff067b82 */ /* 0x000e660000000a00 */
[----:B------:R-:W-:Y:S01]  /*4240*/  LOP3.LUT R3, R2, 0x300, RZ, 0xc0, !PT ;  /* 0x0000030002037812 */ /* 0x000fe200078ec0ff */
[----:B------:R-:W-:-:S04]  /*4250*/  IMAD.MOV R0, RZ, RZ, -R0 ;  /* 0x000000ffff007224 */ /* 0x000fc800078e0a00 */
[----:B------:R-:W-:-:S07]  /*4260*/  IMAD.IADD R36, R36, 0x1, R3 ;  /* 0x0000000124247824 */ /* 0x000fce00078e0203 */
.L_x_787:
[----:B--2---:R2:W3:Y:S01]  /*4270*/  LDS.64 R12, [R10] ;  /* 0x000000000a0c7984 */ /* 0x0044e20000000a00 */
[----:B0-----:R-:W-:-:S04]  /*4280*/  IMAD.WIDE R4, R11, 0x4, R8 ;  /* 0x000000040b047825 */ /* 0x001fc800078e0208 */
[----:B-1----:R-:W-:-:S04]  /*4290*/  IMAD.WIDE R2, R11, 0x4, R6 ;  /* 0x000000040b027825 */ /* 0x002fc800078e0206 */
[----:B------:R-:W-:Y:S02]  /*42a0*/  VIADD R0, R0, 0x1 ;  /* 0x0000000100007836 */ /* 0x000fe40000000000 */
[----:B------:R-:W-:Y:S02]  /*42b0*/  VIADD R11, R11, 0x100 ;  /* 0x000001000b0b7836 */ /* 0x000fe40000000000 */
[----:B--2---:R-:W-:Y:S01]  /*42c0*/  VIADD R10, R10, 0x800 ;  /* 0x000008000a0a7836 */ /* 0x004fe20000000000 */
[----:B------:R-:W-:Y:S01]  /*42d0*/  ISETP.NE.AND P0, PT, R0, RZ, PT ;  /* 0x000000ff0000720c */ /* 0x000fe20003f05270 */
[----:B---3--:R2:W-:Y:S04]  /*42e0*/  STG.E desc[UR12][R4.64], R12 ;  /* 0x0000000c04007986 */ /* 0x0085e8000c10190c */
[----:B------:R2:W-:Y:S08]  /*42f0*/  STG.E desc[UR12][R2.64], R13 ;  /* 0x0000000d02007986 */ /* 0x0005f0000c10190c */
[----:B------:R-:W-:Y:S05]  /*4300*/  @P0 BRA `(.L_x_787) ;  /* 0xfffffffc00d80947 */ /* 0x000fea000383ffff */
.L_x_786:
[----:B------:R-:W-:Y:S05]  /*4310*/  BSYNC.RECONVERGENT B0 ;  /* 0x0000000000007941 */ /* 0x000fea0003800200 */
.L_x_785:
[----:B------:R-:W-:Y:S05]  /*4320*/  @!P1 EXIT ;  /* 0x000000000000994d */ /* 0x000fea0003800000 */
[----:B------:R-:W0:Y:S01]  /*4330*/  LDCU.128 UR4, c[0x0][0x390] ;  /* 0x00007200ff0477ac */ /* 0x000e220008000c00 */
[----:B------:R-:W-:Y:S01]  /*4340*/  IMAD.IADD R0, R21, 0x1, -R36 ;  /* 0x0000000115007824 */ /* 0x000fe200078e0a24 */
[----:B------:R-:W-:Y:S01]  /*4350*/  BSSY.RECONVERGENT B0, `(.L_x_788) ;  /* 0x0000051000007945 */ /* 0x000fe20003800200 */
[----:B------:R-:W-:Y:S01]  /*4360*/  IMAD.IADD R37, R36, 0x1, R23 ;  /* 0x0000000124257824 */ /* 0x000fe200078e0217 */
[----:B------:R-:W-:Y:S02]  /*4370*/  PLOP3.LUT P0, PT, PT, PT, PT, 0x80, 0x8 ;  /* 0x000000000008781c */ /* 0x000fe40003f0f070 */
[----:B------:R-:W-:Y:S02]  /*4380*/  ISETP.GT.AND P1, PT, R0, 0xc00, PT ;  /* 0x00000c000000780c */ /* 0x000fe40003f24270 */
[----:B------:R-:W-:-:S05]  /*4390*/  LEA R0, R36, UR8, 0x3 ;  /* 0x0000000824007c11 */ /* 0x000fca000f8e18ff */
[----:B------:R-:W-:Y:S01]  /*43a0*/  VIADD R0, R0, 0x1000 ;  /* 0x0000100000007836 */ /* 0x000fe20000000000 */
[----:B0-----:R-:W-:Y:S02]  /*43b0*/  UIADD3 UR4, UP0, UPT, UR4, 0x800, URZ ;  /* 0x0000080004047890 */ /* 0x001fe4000ff1e0ff */
[----:B------:R-:W-:Y:S02]  /*43c0*/  UIADD3 UR6, UP1, UPT, UR6, 0x800, URZ ;  /* 0x0000080006067890 */ /* 0x000fe4000ff3e0ff */
[----:B------:R-:W-:Y:S02]  /*43d0*/  UIADD3.X UR5, UPT, UPT, URZ, UR5, URZ, UP0, !UPT ;  /* 0x00000005ff057290 */ /* 0x000fe400087fe4ff */
[----:B------:R-:W-:Y:S01]  /*43e0*/  UIADD3.X UR7, UPT, UPT, URZ, UR7, URZ, UP1, !UPT ;  /* 0x00000007ff077290 */ /* 0x000fe20008ffe4ff */
[----:B--2---:R-:W-:Y:S02]  /*43f0*/  IMAD.U32 R4, RZ, RZ, UR4 ;  /* 0x00000004ff047e24 */ /* 0x004fe4000f8e00ff */
[----:B------:R-:W-:-:S02]  /*4400*/  IMAD.U32 R2, RZ, RZ, UR6 ;  /* 0x00000006ff027e24 */ /* 0x000fc4000f8e00ff */
[----:B------:R-:W-:Y:S02]  /*4410*/  IMAD.U32 R5, RZ, RZ, UR5 ;  /* 0x00000005ff057e24 */ /* 0x000fe4000f8e00ff */
[----:B------:R-:W-:Y:S01]  /*4420*/  IMAD.U32 R3, RZ, RZ, UR7 ;  /* 0x00000007ff037e24 */ /* 0x000fe2000f8e00ff */
[----:B------:R-:W-:Y:S06]  /*4430*/  @!P1 BRA `(.L_x_789) ;  /* 0x0000000400089947 */ /* 0x000fec0003800000 */
[----:B------:R-:W-:Y:S02]  /*4440*/  PLOP3.LUT P0, PT, PT, PT, PT, 0x8, 0x80 ;  /* 0x000000000080781c */ /* 0x000fe40003f0e170 */
[----:B------:R-:W-:-:S11]  /*4450*/  IADD3 R43, PT, PT, R21, -0xc00, RZ ;  /* 0xfffff400152b7810 */ /* 0x000fd60007ffe0ff */
.L_x_790:
[----:B-1----:R-:W0:Y:S01]  /*4460*/  LDS.64 R38, [R0+-0x1000] ;  /* 0xfff0000000267984 */ /* 0x002e220000000a00 */
[----:B------:R-:W-:-:S03]  /*4470*/  IMAD.WIDE R44, R37, 0x4, R4 ;  /* 0x00000004252c7825 */ /* 0x000fc600078e0204 */
[----:B------:R-:W1:Y:S01]  /*4480*/  LDS.64 R48, [R0+-0x800] ;  /* 0xfff8000000307984 */ /* 0x000e620000000a00 */
[----:B------:R-:W-:-:S03]  /*4490*/  IMAD.WIDE R18, R37, 0x4, R2 ;  /* 0x0000000425127825 */ /* 0x000fc600078e0202 */
[----:B------:R-:W2:Y:S01]  /*44a0*/  LDS.64 R46, [R0] ;  /* 0x00000000002e7984 */ /* 0x000ea20000000a00 */
[----:B------:R-:W-:Y:S02]  /*44b0*/  VIADD R41, R37, 0x400 ;  /* 0x0000040025297836 */ /* 0x000fe40000000000 */
[----:B------:R-:W-:Y:S01]  /*44c0*/  VIADD R36, R36, 0x1000 ;  /* 0x0000100024247836 */ /* 0x000fe20000000000 */
[----:B------:R-:W3:Y:S04]  /*44d0*/  LDS.64 R6, [R0+0x800] ;  /* 0x0008000000067984 */ /* 0x000ee80000000a00 */
[----:B------:R-:W4:Y:S01]  /*44e0*/  LDS.64 R8, [R0+0x1000] ;  /* 0x0010000000087984 */ /* 0x000f220000000a00 */
[----:B------:R-:W-:-:S03]  /*44f0*/  ISETP.GE.AND P1, PT, R36, R43, PT ;  /* 0x0000002b2400720c */ /* 0x000fc60003f26270 */
[----:B------:R-:W5:Y:S04]  /*4500*/  LDS.64 R10, [R0+0x1800] ;  /* 0x00180000000a7984 */ /* 0x000f680000000a00 */
        /* <DEDUP_REMOVED lines=9> */
[----:B------:R1:W5:Y:S04]  /*45a0*/  LDS.64 R34, [R0+0x6800] ;  /* 0x0068000000227984 */ /* 0x0003680000000a00 */
[----:B0-----:R-:W-:Y:S04]  /*45b0*/  STG.E desc[UR12][R44.64+-0x800], R38 ;  /* 0xfff800262c007986 */ /* 0x001fe8000c10190c */
[----:B------:R0:W-:Y:S01]  /*45c0*/  STG.E desc[UR12][R18.64+-0x800], R39 ;  /* 0xfff8002712007986 */ /* 0x0001e2000c10190c */
[----:B-1----:R-:W-:-:S03]  /*45d0*/  VIADD R0, R0, 0x8000 ;  /* 0x0000800000007836 */ /* 0x002fc60000000000 */
[----:B------:R-:W-:Y:S04]  /*45e0*/  STG.E desc[UR12][R44.64+-0x400], R48 ;  /* 0xfffc00302c007986 */ /* 0x000fe8000c10190c */
[----:B------:R1:W-:Y:S01]  /*45f0*/  STG.E desc[UR12][R18.64+-0x400], R49 ;  /* 0xfffc003112007986 */ /* 0x0003e2000c10190c */
[----:B0-----:R-:W-:-:S03]  /*4600*/  IMAD.WIDE R38, R41, 0x4, R4 ;  /* 0x0000000429267825 */ /* 0x001fc600078e0204 */
[----:B--2---:R-:W-:Y:S01]  /*4610*/  STG.E desc[UR12][R44.64], R46 ;  /* 0x0000002e2c007986 */ /* 0x004fe2000c10190c */
[----:B------:R-:W-:-:S03]  /*4620*/  IMAD.WIDE R40, R41, 0x4, R2 ;  /* 0x0000000429287825 */ /* 0x000fc600078e0202 */
[----:B------:R0:W-:Y:S01]  /*4630*/  STG.E desc[UR12][R18.64], R47 ;  /* 0x0000002f12007986 */ /* 0x0001e2000c10190c */
[----:B-1----:R-:W-:-:S03]  /*4640*/  VIADD R49, R37, 0x800 ;  /* 0x0000080025317836 */ /* 0x002fc60000000000 */
[----:B---3--:R1:W-:Y:S04]  /*4650*/  STG.E desc[UR12][R44.64+0x400], R6 ;  /* 0x000400062c007986 */ /* 0x0083e8000c10190c */
[----:B------:R2:W-:Y:S04]  /*4660*/  STG.E desc[UR12][R18.64+0x400], R7 ;  /* 0x0004000712007986 */ /* 0x0005e8000c10190c */
[----:B----4-:R-:W-:Y:S01]  /*4670*/  STG.E desc[UR12][R38.64+-0x800], R8 ;  /* 0xfff8000826007986 */ /* 0x010fe2000c10190c */
[----:B0-----:R-:W-:-:S03]  /*4680*/  IMAD.WIDE R46, R49, 0x4, R4 ;  /* 0x00000004312e7825 */ /* 0x001fc600078e0204 */
[----:B------:R0:W-:Y:S01]  /*4690*/  STG.E desc[UR12][R40.64+-0x800], R9 ;  /* 0xfff8000928007986 */ /* 0x0001e2000c10190c */
[----:B-1----:R-:W-:-:S03]  /*46a0*/  IMAD.WIDE R44, R49, 0x4, R2 ;  /* 0x00000004312c7825 */ /* 0x002fc600078e0202 */
[----:B-----5:R1:W-:Y:S01]  /*46b0*/  STG.E desc[UR12][R38.64+-0x400], R10 ;  /* 0xfffc000a26007986 */ /* 0x0203e2000c10190c */
[C---:B--2---:R-:W-:Y:S02]  /*46c0*/  VIADD R19, R37.reuse, 0xc00 ;  /* 0x00000c0025137836 */ /* 0x044fe40000000000 */
[----:B------:R-:W-:Y:S01]  /*46d0*/  VIADD R37, R37, 0x1000 ;  /* 0x0000100025257836 */ /* 0x000fe20000000000 */
[----:B------:R1:W-:Y:S01]  /*46e0*/  STG.E desc[UR12][R40.64+-0x400], R11 ;  /* 0xfffc000b28007986 */ /* 0x0003e2000c10190c */
[----:B------:R-:W-:-:S03]  /*46f0*/  IMAD.WIDE R6, R19, 0x4, R4 ;  /* 0x0000000413067825 */ /* 0x000fc600078e0204 */
[----:B------:R1:W-:Y:S01]  /*4700*/  STG.E desc[UR12][R38.64], R12 ;  /* 0x0000000c26007986 */ /* 0x0003e2000c10190c */
[----:B0-----:R-:W-:-:S03]  /*4710*/  IMAD.WIDE R8, R19, 0x4, R2 ;  /* 0x0000000413087825 */ /* 0x001fc600078e0202 */
[----:B------:R1:W-:Y:S04]  /*4720*/  STG.E desc[UR12][R40.64], R13 ;  /* 0x0000000d28007986 */ /* 0x0003e8000c10190c */
        /* <DEDUP_REMOVED lines=17> */
[----:B------:R1:W-:Y:S01]  /*4840*/  STG.E desc[UR12][R8.64+0x400], R35 ;  /* 0x0004002308007986 */ /* 0x0003e2000c10190c */
[----:B------:R-:W-:Y:S05]  /*4850*/  @!P1 BRA `(.L_x_790) ;  /* 0xfffffffc00009947 */ /* 0x000fea000383ffff */
.L_x_789:
[----:B------:R-:W-:Y:S05]  /*4860*/  BSYNC.RECONVERGENT B0 ;  /* 0x0000000000007941 */ /* 0x000fea0003800200 */
.L_x_788:
[----:B-1----:R-:W-:Y:S01]  /*4870*/  IMAD.IADD R6, R21, 0x1, -R36 ;  /* 0x0000000115067824 */ /* 0x002fe200078e0a24 */
[----:B------:R-:W-:Y:S04]  /*4880*/  BSSY.RECONVERGENT B0, `(.L_x_791) ;  /* 0x0000024000007945 */ /* 0x000fe80003800200 */
[----:B------:R-:W-:-:S13]  /*4890*/  ISETP.GT.AND P1, PT, R6, 0x400, PT ;  /* 0x000004000600780c */ /* 0x000fda0003f24270 */
[----:B------:R-:W-:Y:S05]  /*48a0*/  @!P1 BRA `(.L_x_792) ;  /* 0x0000000000849947 */ /* 0x000fea0003800000 */
[----:B------:R-:W0:Y:S01]  /*48b0*/  LDS.64 R14, [R0+-0x1000] ;  /* 0xfff00000000e7984 */ /* 0x000e220000000a00 */
[C---:B------:R-:W-:Y:S01]  /*48c0*/  IMAD.WIDE R6, R37.reuse, 0x4, R4 ;  /* 0x0000000425067825 */ /* 0x040fe200078e0204 */
[----:B------:R-:W-:Y:S02]  /*48d0*/  PLOP3.LUT P0, PT, PT, PT, PT, 0x8, 0x80 ;  /* 0x000000000080781c */ /* 0x000fe40003f0e170 */
[----:B------:R-:W1:Y:S01]  /*48e0*/  LDS.64 R16, [R0+-0x800] ;  /* 0xfff8000000107984 */ /* 0x000e620000000a00 */
[----:B------:R-:W-:-:S03]  /*48f0*/  IMAD.WIDE R8, R37, 0x4, R2 ;  /* 0x0000000425087825 */ /* 0x000fc600078e0202 */
[----:B------:R-:W2:Y:S01]  /*4900*/  LDS.64 R18, [R0] ;  /* 0x0000000000127984 */ /* 0x000ea20000000a00 */
[----:B------:R-:W-:Y:S02]  /*4910*/  VIADD R13, R37, 0x400 ;  /* 0x00000400250d7836 */ /* 0x000fe40000000000 */
[----:B------:R-:W-:Y:S01]  /*4920*/  VIADD R36, R36, 0x800 ;  /* 0x0000080024247836 */ /* 0x000fe20000000000 */
[----:B------:R-:W3:Y:S01]  /*4930*/  LDS.64 R22, [R0+0x800] ;  /* 0x0008000000167984 */ /* 0x000ee20000000a00 */
[----:B------:R-:W-:-:S03]  /*4940*/  IMAD.WIDE R10, R13, 0x4, R4 ;  /* 0x000000040d0a7825 */ /* 0x000fc600078e0204 */
[----:B------:R-:W4:Y:S01]  /*4950*/  LDS.64 R24, [R0+0x1000] ;  /* 0x0010000000187984 */ /* 0x000f220000000a00 */
[----:B------:R-:W-:-:S03]  /*4960*/  IMAD.WIDE R12, R13, 0x4, R2 ;  /* 0x000000040d0c7825 */ /* 0x000fc600078e0202 */
[----:B------:R-:W5:Y:S01]  /*4970*/  LDS.64 R26, [R0+0x1800] ;  /* 0x00180000001a7984 */ /* 0x000f620000000a00 */
[----:B------:R-:W-:-:S03]  /*4980*/  VIADD R37, R37, 0x800 ;  /* 0x0000080025257836 */ /* 0x000fc60000000000 */
[----:B------:R-:W5:Y:S04]  /*4990*/  LDS.64 R28, [R0+0x2000] ;  /* 0x00200000001c7984 */ /* 0x000f680000000a00 */
[----:B------:R0:W5:Y:S02]  /*49a0*/  LDS.64 R30, [R0+0x2800] ;  /* 0x00280000001e7984 */ /* 0x0001640000000a00 */
[----:B0-----:R-:W-:Y:S02]  /*49b0*/  VIADD R0, R0, 0x4000 ;  /* 0x0000400000007836 */ /* 0x001fe40000000000 */
[----:B------:R0:W-:Y:S04]  /*49c0*/  STG.E desc[UR12][R6.64+-0x800], R14 ;  /* 0xfff8000e06007986 */ /* 0x0001e8000c10190c */
[----:B------:R0:W-:Y:S04]  /*49d0*/  STG.E desc[UR12][R8.64+-0x800], R15 ;  /* 0xfff8000f08007986 */ /* 0x0001e8000c10190c */
[----:B-1----:R0:W-:Y:S04]  /*49e0*/  STG.E desc[UR12][R6.64+-0x400], R16 ;  /* 0xfffc001006007986 */ /* 0x0021e8000c10190c */
[----:B------:R0:W-:Y:S04]  /*49f0*/  STG.E desc[UR12][R8.64+-0x400], R17 ;  /* 0xfffc001108007986 */ /* 0x0001e8000c10190c */
[----:B--2---:R0:W-:Y:S04]  /*4a00*/  STG.E desc[UR12][R6.64], R18 ;  /* 0x0000001206007986 */ /* 0x0041e8000c10190c */
[----:B------:R0:W-:Y:S04]  /*4a10*/  STG.E desc[UR12][R8.64], R19 ;  /* 0x0000001308007986 */ /* 0x0001e8000c10190c */
[----:B---3--:R0:W-:Y:S04]  /*4a20*/  STG.E desc[UR12][R6.64+0x400], R22 ;  /* 0x0004001606007986 */ /* 0x0081e8000c10190c */
[----:B------:R0:W-:Y:S04]  /*4a30*/  STG.E desc[UR12][R8.64+0x400], R23 ;  /* 0x0004001708007986 */ /* 0x0001e8000c10190c */
[----:B----4-:R0:W-:Y:S04]  /*4a40*/  STG.E desc[UR12][R10.64+-0x800], R24 ;  /* 0xfff800180a007986 */ /* 0x0101e8000c10190c */
[----:B------:R0:W-:Y:S04]  /*4a50*/  STG.E desc[UR12][R12.64+-0x800], R25 ;  /* 0xfff800190c007986 */ /* 0x0001e8000c10190c */
[----:B-----5:R0:W-:Y:S04]  /*4a60*/  STG.E desc[UR12][R10.64+-0x400], R26 ;  /* 0xfffc001a0a007986 */ /* 0x0201e8000c10190c */
[----:B------:R0:W-:Y:S04]  /*4a70*/  STG.E desc[UR12][R12.64+-0x400], R27 ;  /* 0xfffc001b0c007986 */ /* 0x0001e8000c10190c */
[----:B------:R0:W-:Y:S04]  /*4a80*/  STG.E desc[UR12][R10.64], R28 ;  /* 0x0000001c0a007986 */ /* 0x0001e8000c10190c */
[----:B------:R0:W-:Y:S04]  /*4a90*/  STG.E desc[UR12][R12.64], R29 ;  /* 0x0000001d0c007986 */ /* 0x0001e8000c10190c */
[----:B------:R0:W-:Y:S04]  /*4aa0*/  STG.E desc[UR12][R10.64+0x400], R30 ;  /* 0x0004001e0a007986 */ /* 0x0001e8000c10190c */
[----:B------:R0:W-:Y:S02]  /*4ab0*/  STG.E desc[UR12][R12.64+0x400], R31 ;  /* 0x0004001f0c007986 */ /* 0x0001e4000c10190c */
.L_x_792:
[----:B------:R-:W-:Y:S05]  /*4ac0*/  BSYNC.RECONVERGENT B0 ;  /* 0x0000000000007941 */ /* 0x000fea0003800200 */
.L_x_791:
[----:B------:R-:W-:-:S13]  /*4ad0*/  ISETP.LT.OR P0, PT, R36, R21, P0 ;  /* 0x000000152400720c */ /* 0x000fda0000701670 */
[----:B------:R-:W-:Y:S05]  /*4ae0*/  @!P0 EXIT ;  /* 0x000000000000894d */ /* 0x000fea0003800000 */
[----:B0-----:R-:W0:Y:S01]  /*4af0*/  LDS.64 R6, [R0+-0x1000] ;  /* 0xfff0000000067984 */ /* 0x001e220000000a00 */
[----:B------:R-:W-:-:S03]  /*4b00*/  IMAD.WIDE R4, R37, 0x4, R4 ;  /* 0x0000000425047825 */ /* 0x000fc600078e0204 */
[----:B------:R-:W1:Y:S01]  /*4b10*/  LDS.64 R8, [R0+-0x800] ;  /* 0xfff8000000087984 */ /* 0x000e620000000a00 */
[----:B------:R-:W-:-:S03]  /*4b20*/  IMAD.WIDE R2, R37, 0x4, R2 ;  /* 0x0000000425027825 */ /* 0x000fc600078e0202 */
[----:B------:R-:W2:Y:S04]  /*4b30*/  LDS.64 R10, [R0] ;  /* 0x00000000000a7984 */ /* 0x000ea80000000a00 */
[----:B------:R-:W3:Y:S04]  /*4b40*/  LDS.64 R12, [R0+0x800] ;  /* 0x00080000000c7984 */ /* 0x000ee80000000a00 */
[----:B0-----:R-:W-:Y:S04]  /*4b50*/  STG.E desc[UR12][R4.64+-0x800], R6 ;  /* 0xfff8000604007986 */ /* 0x001fe8000c10190c */
[----:B------:R-:W-:Y:S04]  /*4b60*/  STG.E desc[UR12][R2.64+-0x800], R7 ;  /* 0xfff8000702007986 */ /* 0x000fe8000c10190c */
[----:B-1----:R-:W-:Y:S04]  /*4b70*/  STG.E desc[UR12][R4.64+-0x400], R8 ;  /* 0xfffc000804007986 */ /* 0x002fe8000c10190c */
[----:B------:R-:W-:Y:S04]  /*4b80*/  STG.E desc[UR12][R2.64+-0x400], R9 ;  /* 0xfffc000902007986 */ /* 0x000fe8000c10190c */
[----:B--2---:R-:W-:Y:S04]  /*4b90*/  STG.E desc[UR12][R4.64], R10 ;  /* 0x0000000a04007986 */ /* 0x004fe8000c10190c */
[----:B------:R-:W-:Y:S04]  /*4ba0*/  STG.E desc[UR12][R2.64], R11 ;  /* 0x0000000b02007986 */ /* 0x000fe8000c10190c */
[----:B---3--:R-:W-:Y:S04]  /*4bb0*/  STG.E desc[UR12][R4.64+0x400], R12 ;  /* 0x0004000c04007986 */ /* 0x008fe8000c10190c */
[----:B------:R-:W-:Y:S01]  /*4bc0*/  STG.E desc[UR12][R2.64+0x400], R13 ;  /* 0x0004000d02007986 */ /* 0x000fe2000c10190c */
[----:B------:R-:W-:Y:S05]  /*4bd0*/  EXIT ;  /* 0x000000000000794d */ /* 0x000fea0003800000 */
.L_x_784:
[----:B------:R-:W1:Y:S01]  /*4be0*/  LDC.64 R30, c[0x0][0x390] ;  /* 0x0000e400ff1e7b82 */ /* 0x000e620000000a00 */
[----:B------:R-:W-:Y:S02]  /*4bf0*/  ISETP.NE.AND P0, PT, R34, R2, PT ;  /* 0x000000022200720c */ /* 0x000fe40003f05270 */
[----:B------:R-:W-:Y:S02]  /*4c00*/  ISETP.NE.AND P2, PT, R4, R6, PT ;  /* 0x000000060400720c */ /* 0x000fe40003f45270 */
[----:B------:R-:W-:Y:S02]  /*4c10*/  ISETP.NE.AND P1, PT, R2, R4, PT ;  /* 0x000000040200720c */ /* 0x000fe40003f25270 */
[----:B------:R-:W-:Y:S01]  /*4c20*/  ISETP.NE.AND P3, PT, R12, R14, PT ;  /* 0x0000000e0c00720c */ /* 0x000fe20003f65270 */
[----:B------:R-:W2:Y:S01]  /*4c30*/  LDC.64 R28, c[0x0][0x398] ;  /* 0x0000e600ff1c7b82 */ /* 0x000ea20000000a00 */
[----:B------:R-:W-:Y:S02]  /*4c40*/  ISETP.NE.AND P4, PT, R14, R32, PT ;  /* 0x000000200e00720c */ /* 0x000fe40003f85270 */
[----:B------:R-:W-:-:S05]  /*4c50*/  ISETP.NE.AND P5, PT, R32, R37, PT ;  /* 0x000000252000720c */ /* 0x000fca0003fa5270 */
[----:B0-----:R-:W0:Y:S08]  /*4c60*/  LDC.64 R22, c[0x0][0x398] ;  /* 0x0000e600ff167b82 */ /* 0x001e300000000a00 */
[----:B------:R-:W3:Y:S01]  /*4c70*/  LDC.64 R26, c[0x0][0x390] ;  /* 0x0000e400ff1a7b82 */ /* 0x000ee20000000a00 */
[----:B-1----:R-:W-:-:S05]  /*4c80*/  @P0 IMAD.WIDE R30, R39, 0x4, R30 ;  /* 0x00000004271e0825 */ /* 0x002fca00078e021e */
[----:B------:R-:W-:Y:S02]  /*4c90*/  @P0 STG.E desc[UR12][R30.64], R34 ;  /* 0x000000221e000986 */ /* 0x000fe4000c10190c */
[----:B------:R-:W1:Y:S01]  /*4ca0*/  LDC.64 R20, c[0x0][0x390] ;  /* 0x0000e400ff147b82 */ /* 0x000e620000000a00 */
[----:B--2---:R-:W-:-:S05]  /*4cb0*/  @P0 IMAD.WIDE R28, R39, 0x4, R28 ;  /* 0x00000004271c0825 */ /* 0x004fca00078e021c */
[----:B------:R-:W-:Y:S01]  /*4cc0*/  @P0 STG.E desc[UR12][R28.64], R35 ;  /* 0x000000231c000986 */ /* 0x000fe2000c10190c */
[----:B------:R-:W-:Y:S01]  /*4cd0*/  ISETP.NE.AND P0, PT, R6, R8, PT ;  /* 0x000000080600720c */ /* 0x000fe20003f05270 */
[----:B------:R-:W2:Y:S01]  /*4ce0*/  LDC.64 R24, c[0x0][0x398] ;  /* 0x0000e600ff187b82 */ /* 0x000ea20000000a00 */
[----:B0-----:R-:W-:-:S04]  /*4cf0*/  @P2 IMAD.WIDE R50, R41, 0x4, R22 ;  /* 0x0000000429322825 */ /* 0x001fc800078e0216 */
[----:B---3--:R-:W-:-:S03]  /*4d00*/  @P1 IMAD.WIDE R26, R43, 0x4, R26 ;  /* 0x000000042b1a1825 */ /* 0x008fc600078e021a */
[----:B------:R-:W0:Y:S02]  /*4d10*/  LDC.64 R22, c[0x0][0x390] ;  /* 0x0000e400ff167b82 */ /* 0x000e240000000a00 */
[----:B------:R3:W-:Y:S01]  /*4d20*/  @P1 STG.E desc[UR12][R26.64], R2 ;  /* 0x000000021a001986 */ /* 0x0007e2000c10190c */
[----:B-1----:R-:W-:-:S05]  /*4d30*/  @P2 IMAD.WIDE R20, R41, 0x4, R20 ;  /* 0x0000000429142825 */ /* 0x002fca00078e0214 */
[----:B------:R-:W1:Y:S01]  /*4d40*/  LDC.64 R46, c[0x0][0x390] ;  /* 0x0000e400ff2e7b82 */ /* 0x000e620000000a00 */
[----:B--2---:R-:W-:-:S07]  /*4d50*/  @P1 IMAD.WIDE R24, R43, 0x4, R24 ;  /* 0x000000042b181825 */ /* 0x004fce00078e0218 */
[----:B------:R-:W2:Y:S01]  /*4d60*/  LDC.64 R40, c[0x0][0x398] ;  /* 0x0000e600ff287b82 */ /* 0x000ea20000000a00 */
[----:B------:R4:W-:Y:S01]  /*4d70*/  @P1 STG.E desc[UR12][R24.64], R3 ;  /* 0x0000000318001986 */ /* 0x0009e2000c10190c */
[----:B------:R-:W-:-:S06]  /*4d80*/  ISETP.NE.AND P1, PT, R8, R10, PT ;  /* 0x0000000a0800720c */ /* 0x000fcc0003f25270 */
[----:B------:R-:W5:Y:S01]  /*4d90*/  LDC.64 R44, c[0x0][0x398] ;  /* 0x0000e600ff2c7b82 */ /* 0x000f620000000a00 */
[----:B------:R4:W-:Y:S01]  /*4da0*/  @P2 STG.E desc[UR12][R20.64], R4 ;  /* 0x0000000414002986 */ /* 0x0009e2000c10190c */
[----:B0-----:R-:W-:-:S03]  /*4db0*/  @P0 IMAD.WIDE R22, R17, 0x4, R22 ;  /* 0x0000000411160825 */ /* 0x001fc600078e0216 */
[----:B------:R4:W-:Y:S01]  /*4dc0*/  @P2 STG.E desc[UR12][R50.64], R5 ;  /* 0x0000000532002986 */ /* 0x0009e2000c10190c */
[----:B------:R-:W-:Y:S02]  /*4dd0*/  ISETP.NE.AND P2, PT, R10, R12, PT ;  /* 0x0000000c0a00720c */ /* 0x000fe40003f45270 */
[----:B------:R-:W0:Y:S01]  /*4de0*/  LDC.64 R42, c[0x0][0x390] ;  /* 0x0000e400ff2a7b82 */ /* 0x000e220000000a00 */
[----:B------:R4:W-:Y:S01]  /*4df0*/  @P0 STG.E desc[UR12][R22.64], R6 ;  /* 0x0000000616000986 */ /* 0x0009e2000c10190c */
[----:B-1----:R-:W-:-:S06]  /*4e00*/  @P1 IMAD.WIDE R46, R16, 0x4, R46 ;  /* 0x00000004102e1825 */ /* 0x002fcc00078e022e */
[----:B------:R-:W1:Y:S01]  /*4e10*/  LDC.64 R48, c[0x0][0x398] ;  /* 0x0000e600ff307b82 */ /* 0x000e620000000a00 */
[----:B--2---:R-:W-:-:S05]  /*4e20*/  @P0 IMAD.WIDE R40, R17, 0x4, R40 ;  /* 0x0000000411280825 */ /* 0x004fca00078e0228 */
[----:B------:R4:W-:Y:S02]  /*4e30*/  @P0 STG.E desc[UR12][R40.64], R7 ;  /* 0x0000000728000986 */ /* 0x0009e4000c10190c */
[----:B---3--:R-:W2:Y:S01]  /*4e40*/  LDC.64 R26, c[0x0][0x390] ;  /* 0x0000e400ff1a7b82 */ /* 0x008ea20000000a00 */
[----:B-----5:R-:W-:Y:S01]  /*4e50*/  @P1 IMAD.WIDE R44, R16, 0x4, R44 ;  /* 0x00000004102c1825 */ /* 0x020fe200078e022c */
[----:B------:R4:W-:Y:S04]  /*4e60*/  @P1 STG.E desc[UR12][R46.64], R8 ;  /* 0x000000082e001986 */ /* 0x0009e8000c10190c */
[----:B------:R4:W-:Y:S02]  /*4e70*/  @P1 STG.E desc[UR12][R44.64], R9 ;  /* 0x000000092c001986 */ /* 0x0009e4000c10190c */
[----:B------:R-:W3:Y:S01]  /*4e80*/  LDC.64 R28, c[0x0][0x398] ;  /* 0x0000e600ff1c7b82 */ /* 0x000ee20000000a00 */
[----:B0-----:R-:W-:-:S05]  /*4e90*/  @P2 IMAD.WIDE R42, R38, 0x4, R42 ;  /* 0x00000004262a2825 */ /* 0x001fca00078e022a */
[----:B------:R4:W-:Y:S02]  /*4ea0*/  @P2 STG.E desc[UR12][R42.64], R10 ;  /* 0x0000000a2a002986 */ /* 0x0009e4000c10190c */
[----:B------:R-:W0:Y:S01]  /*4eb0*/  LDC.64 R30, c[0x0][0x390] ;  /* 0x0000e400ff1e7b82 */ /* 0x000e220000000a00 */
[----:B-1----:R-:W-:-:S05]  /*4ec0*/  @P2 IMAD.WIDE R48, R38, 0x4, R48 ;  /* 0x0000000426302825 */ /* 0x002fca00078e0230 */
[----:B------:R4:W-:Y:S02]  /*4ed0*/  @P2 STG.E desc[UR12][R48.64], R11 ;  /* 0x0000000b30002986 */ /* 0x0009e4000c10190c */
[----:B------:R-:W1:Y:S01]  /*4ee0*/  LDC.64 R34, c[0x0][0x398] ;  /* 0x0000e600ff227b82 */ /* 0x000e620000000a00 */
[----:B--2---:R-:W-:-:S05]  /*4ef0*/  @P3 IMAD.WIDE R26, R19, 0x4, R26 ;  /* 0x00000004131a3825 */ /* 0x004fca00078e021a */
[----:B------:R4:W-:Y:S01]  /*4f00*/  @P3 STG.E desc[UR12][R26.64], R12 ;  /* 0x0000000c1a003986 */ /* 0x0009e2000c10190c */
[----:B---3--:R-:W-:-:S05]  /*4f10*/  @P3 IMAD.WIDE R28, R19, 0x4, R28 ;  /* 0x00000004131c3825 */ /* 0x008fca00078e021c */
[----:B------:R4:W-:Y:S01]  /*4f20*/  @P3 STG.E desc[UR12][R28.64], R13 ;  /* 0x0000000d1c003986 */ /* 0x0009e2000c10190c */
[----:B0-----:R-:W-:-:S05]  /*4f30*/  @P4 IMAD.WIDE R30, R18, 0x4, R30 ;  /* 0x00000004121e4825 */ /* 0x001fca00078e021e */
[----:B------:R4:W-:Y:S01]  /*4f40*/  @P4 STG.E desc[UR12][R30.64], R14 ;  /* 0x0000000e1e004986 */ /* 0x0009e2000c10190c */
[----:B-1----:R-:W-:-:S05]  /*4f50*/  @P4 IMAD.WIDE R34, R18, 0x4, R34 ;  /* 0x0000000412224825 */ /* 0x002fca00078e0222 */
[----:B------:R4:W-:Y:S01]  /*4f60*/  @P4 STG.E desc[UR12][R34.64], R15 ;  /* 0x0000000f22004986 */ /* 0x0009e2000c10190c */
[----:B------:R-:W-:Y:S05]  /*4f70*/  @!P5 EXIT ;  /* 0x000000000000d94d */ /* 0x000fea0003800000 */
[----:B----4-:R-:W0:Y:S08]  /*4f80*/  LDC.64 R2, c[0x0][0x390] ;  /* 0x0000e400ff027b82 */ /* 0x010e300000000a00 */
[----:B------:R-:W1:Y:S01]  /*4f90*/  LDC.64 R4, c[0x0][0x398] ;  /* 0x0000e600ff047b82 */ /* 0x000e620000000a00 */
[----:B0-----:R-:W-:-:S05]  /*4fa0*/  IMAD.WIDE R2, R0, 0x4, R2 ;  /* 0x0000000400027825 */ /* 0x001fca00078e0202 */
[----:B------:R-:W-:Y:S01]  /*4fb0*/  STG.E desc[UR12][R2.64], R32 ;  /* 0x0000002002007986 */ /* 0x000fe2000c10190c */
[----:B-1----:R-:W-:-:S05]  /*4fc0*/  IMAD.WIDE R4, R0, 0x4, R4 ;  /* 0x0000000400047825 */ /* 0x002fca00078e0204 */
[----:B------:R-:W-:Y:S01]  /*4fd0*/  STG.E desc[UR12][R4.64], R33 ;  /* 0x0000002104007986 */ /* 0x000fe2000c10190c */
[----:B------:R-:W-:Y:S05]  /*4fe0*/  EXIT ;  /* 0x000000000000794d */ /* 0x000fea0003800000 */
.L_x_760:
[----:B------:R-:W-:-:S13]  /*4ff0*/  ISETP.GE.AND P0, PT, R38, 0x1, PT ;  /* 0x000000012600780c */ /* 0x000fda0003f06270 */
[----:B------:R-:W-:Y:S05]  /*5000*/  @!P0 EXIT ;  /* 0x000000000000894d */ /* 0x000fea0003800000 */
[----:B------:R-:W-:-:S13]  /*5010*/  ISETP.NE.AND P0, PT, R0, RZ, PT ;  /* 0x000000ff0000720c */ /* 0x000fda0003f05270 */
[----:B------:R-:W-:Y:S05]  /*5020*/  @P0 BRA `(.L_x_793) ;  /* 0x0000002400680947 */ /* 0x000fea0003800000 */
        /* <DEDUP_REMOVED lines=10> */
[C---:B------:R-:W-:Y:S01]  /*50d0*/  VIADD R3, R15.reuse, 0x20 ;  /* 0x000000200f037836 */ /* 0x040fe20000000000 */
[CC--:B------:R-:W-:Y:S01]  /*50e0*/  ISETP.GE.U32.AND P1, PT, R15.reuse, R38.reuse, PT ;  /* 0x000000260f00720c */ /* 0x0c0fe20003f26070 */
[C---:B------:R-:W-:Y:S01]  /*50f0*/  VIADD R13, R15.reuse, 0x60 ;  /* 0x000000600f0d7836 */ /* 0x040fe20000000000 */
[C---:B------:R-:W-:Y:S01]  /*5100*/  SHF.L.U32 R17, R15.reuse, 0x2, RZ ;  /* 0x000000020f117819 */ /* 0x040fe200000006ff */
[----:B------:R-:W-:Y:S01]  /*5110*/  VIADD R11, R15, 0x40 ;  /* 0x000000400f0b7836 */ /* 0x000fe20000000000 */
[-C--:B------:R-:W-:Y:S01]  /*5120*/  ISETP.GE.U32.AND P5, PT, R3, R38.reuse, PT ;  /* 0x000000260300720c */ /* 0x080fe20003fa6070 */
[----:B------:R-:W-:Y:S01]  /*5130*/  VIADD R3, R15, 0x80 ;  /* 0x000000800f037836 */ /* 0x000fe20000000000 */
[-C--:B------:R-:W-:Y:S01]  /*5140*/  ISETP.GE.U32.AND P4, PT, R13, R38.reuse, PT ;  /* 0x000000260d00720c */ /* 0x080fe20003f86070 */
[----:B------:R-:W-:Y:S01]  /*5150*/  VIADD R13, R15, 0xa0 ;  /* 0x000000a00f0d7836 */ /* 0x000fe20000000000 */
[----:B------:R-:W-:Y:S02]  /*5160*/  IADD3 R2, P6, PT, R8, R17, RZ ;  /* 0x0000001108027210 */ /* 0x000fe40007fde0ff */
[----:B------:R-:W-:-:S02]  /*5170*/  ISETP.GE.U32.AND P0, PT, R11, R38, PT ;  /* 0x000000260b00720c */ /* 0x000fc40003f06070 */
[-C--:B------:R-:W-:Y:S01]  /*5180*/  ISETP.GE.U32.AND P3, PT, R3, R38.reuse, PT ;  /* 0x000000260300720c */ /* 0x080fe20003f66070 */
[----:B------:R-:W-:Y:S01]  /*5190*/  @!P1 IMAD.WIDE.U32 R10, R15, 0x4, R8 ;  /* 0x000000040f0a9825 */ /* 0x000fe200078e0008 */
[----:B------:R-:W-:-:S03]  /*51a0*/  ISETP.GE.U32.AND P2, PT, R13, R38, PT ;  /* 0x000000260d00720c */ /* 0x000fc60003f46070 */
[----:B------:R-:W-:Y:S02]  /*51b0*/  IMAD.X R3, RZ, RZ, R9, P6 ;  /* 0x000000ffff037224 */ /* 0x000fe400030e0609 */
[----:B------:R-:W-:Y:S01]  /*51c0*/  @!P1 IMAD.WIDE.U32 R12, R15, 0x4, R6 ;  /* 0x000000040f0c9825 */ /* 0x000fe200078e0006 */
[----:B0-----:R-:W-:-:S03]  /*51d0*/  IADD3 R6, P6, PT, R17, R6, RZ ;  /* 0x0000000611067210 */ /* 0x001fc60007fde0ff */
[C---:B------:R-:W-:Y:S02]  /*51e0*/  VIADD R19, R15.reuse, 0xc0 ;  /* 0x000000c00f137836 */ /* 0x040fe40000000000 */
[C---:B------:R-:W-:Y:S02]  /*51f0*/  VIADD R21, R15.reuse, 0xe0 ;  /* 0x000000e00f157836 */ /* 0x040fe40000000000 */
[----:B------:R-:W-:Y:S02]  /*5200*/  IMAD.X R7, RZ, RZ, R7, P6 ;  /* 0x000000ffff077224 */ /* 0x000fe400030e0607 */
[----:B------:R-:W-:Y:S01]  /*5210*/  VIADD R15, R15, 0x100 ;  /* 0x000001000f0f7836 */ /* 0x000fe20000000000 */
[----:B------:R-:W-:Y:S01]  /*5220*/  ISETP.GE.U32.AND P6, PT, R21, R38, PT ;  /* 0x000000261500720c */ /* 0x000fe20003fc6070 */
[----:B--2---:R-:W-:Y:S02]  /*5230*/  IMAD.MOV.U32 R8, RZ, RZ, R4 ;  /* 0x000000ffff087224 */ /* 0x004fe400078e0004 */
[----:B------:R0:W2:Y:S02]  /*5240*/  @!P1 LDG.E.CONSTANT R4, desc[UR12][R10.64] ;  /* 0x0000000c0a049981 */ /* 0x0000a4000c1e9900 */
[----:B------:R-:W-:-:S02]  /*5250*/  IMAD.MOV.U32 R14, RZ, RZ, R8 ;  /* 0x000000ffff0e7224 */ /* 0x000fc400078e0008 */
[----:B---3--:R-:W-:Y:S02]  /*5260*/  IMAD.MOV.U32 R9, RZ, RZ, R5 ;  /* 0x000000ffff097224 */ /* 0x008fe400078e0005 */
[----:B------:R1:W3:Y:S01]  /*5270*/  @!P1 LDG.E.CONSTANT R5, desc[UR12][R12.64] ;  /* 0x0000000c0c059981 */ /* 0x0002e2000c1e9900 */
[-C--:B------:R-:W-:Y:S01]  /*5280*/  ISETP.GE.U32.AND P1, PT, R19, R38.reuse, PT ;  /* 0x000000261300720c */ /* 0x080fe20003f26070 */
[----:B------:R-:W-:Y:S02]  /*5290*/  IMAD.MOV.U32 R17, RZ, RZ, R9 ;  /* 0x000000ffff117224 */ /* 0x000fe400078e0009 */
[----:B------:R-:W4:Y:S04]  /*52a0*/  @!P5 LDG.E.CONSTANT R14, desc[UR12][R2.64+0x80] ;  /* 0x0000800c020ed981 */ /* 0x000f28000c1e9900 */
[----:B------:R-:W5:Y:S01]  /*52b0*/  @!P5 LDG.E.CONSTANT R17, desc[UR12][R6.64+0x80] ;  /* 0x0000800c0611d981 */ /* 0x000f62000c1e9900 */
[----:B------:R-:W-:Y:S01]  /*52c0*/  ISETP.GE.U32.AND P5, PT, R15, R38, PT ;  /* 0x000000260f00720c */ /* 0x000fe20003fa6070 */
[--C-:B0-----:R-:W-:Y:S01]  /*52d0*/  IMAD.MOV.U32 R10, RZ, RZ, R8.reuse ;  /* 0x000000ffff0a7224 */ /* 0x101fe200078e0008 */
[----:B-1----:R-:W-:Y:S01]  /*52e0*/  MOV R13, R8 ;  /* 0x00000008000d7202 */ /* 0x002fe20000000f00 */
[----:B------:R-:W-:-:S02]  /*52f0*/  IMAD.MOV.U32 R11, RZ, RZ, R8 ;  /* 0x000000ffff0b7224 */ /* 0x000fc400078e0008 */
[--C-:B------:R-:W-:Y:S02]  /*5300*/  IMAD.MOV.U32 R12, RZ, RZ, R8.reuse ;  /* 0x000000ffff0c7224 */ /* 0x100fe400078e0008 */
[--C-:B------:R-:W-:Y:S01]  /*5310*/  IMAD.MOV.U32 R15, RZ, RZ, R8.reuse ;  /* 0x000000ffff0f7224 */ /* 0x100fe200078e0008 */
[----:B------:R-:W3:Y:S01]  /*5320*/  @!P0 LDG.E.CONSTANT R10, desc[UR12][R2.64+0x100] ;  /* 0x0001000c020a8981 */ /* 0x000ee2000c1e9900 */
[----:B------:R-:W-:-:S03]  /*5330*/  IMAD.MOV.U32 R16, RZ, RZ, R8 ;  /* 0x000000ffff107224 */ /* 0x000fc600078e0008 */
        /* <DEDUP_REMOVED lines=19> */
[----:B------:R-:W0:Y:S01]  /*5470*/  S2R R37, SR_LANEID ;  /* 0x0000000000257919 */ /* 0x000e220000000000 */
[----:B------:R-:W1:Y:S01]  /*5480*/  S2UR UR5, SR_CgaCtaId ;  /* 0x00000000000579c3 */ /* 0x000e620000008800 */
[----:B------:R-:W-:Y:S01]  /*5490*/  SHF.R.U32.HI R44, RZ, 0x5, R0 ;  /* 0x00000005ff2c7819 */ /* 0x000fe20000011600 */
[----:B------:R-:W-:-:S02]  /*54a0*/  UMOV UR4, 0x400 ;  /* 0x0000040000047882 */ /* 0x000fc40000000000 */
[----:B-1----:R-:W-:Y:S02]  /*54b0*/  ULEA UR4, UR5, UR4, 0x18 ;  /* 0x0000000405047291 */ /* 0x002fe4000f8ec0ff */
[----:B0-----:R-:W-:-:S05]  /*54c0*/  IMAD R2, R44, 0x120, R37 ;  /* 0x000001202c027824 */ /* 0x001fca00078e0225 */
[----:B------:R-:W-:-:S05]  /*54d0*/  LEA R2, R2, UR4, 0x2 ;  /* 0x0000000402027c11 */ /* 0x000fca000f8e10ff */
[----:B------:R-:W-:Y:S01]  /*54e0*/  IMAD R39, R37, 0x20, R2 ;  /* 0x0000002025277824 */ /* 0x000fe200078e0202 */
[----:B------:R-:W-:Y:S01]  /*54f0*/  ISETP.NE.AND P3, PT, R0, RZ, PT ;  /* 0x000000ff0000720c */ /* 0x000fe20003f65270 */
[----:B--2---:R-:W-:Y:S04]  /*5500*/  STS [R2], R4 ;  /* 0x0000000402007388 */ /* 0x004fe80000000800 */
[----:B----4-:R-:W-:Y:S04]  /*5510*/  STS [R2+0x80], R14 ;  /* 0x0000800e02007388 */ /* 0x010fe80000000800 */
[----:B---3--:R-:W-:Y:S04]  /*5520*/  STS [R2+0x100], R10 ;  /* 0x0001000a02007388 */ /* 0x008fe80000000800 */
[----:B-----5:R-:W-:Y:S04]  /*5530*/  STS [R2+0x180], R11 ;  /* 0x0001800b02007388 */ /* 0x020fe80000000800 */
[----:B------:R0:W-:Y:S04]  /*5540*/  STS [R2+0x200], R12 ;  /* 0x0002000c02007388 */ /* 0x0001e80000000800 */
[----:B------:R-:W-:Y:S04]  /*5550*/  STS [R2+0x280], R13 ;  /* 0x0002800d02007388 */ /* 0x000fe80000000800 */
[----:B------:R-:W-:Y:S04]  /*5560*/  STS [R2+0x300], R15 ;  /* 0x0003000f02007388 */ /* 0x000fe80000000800 */
[----:B------:R-:W-:Y:S04]  /*5570*/  STS [R2+0x380], R16 ;  /* 0x0003801002007388 */ /* 0x000fe80000000800 */
[----:B------:R-:W-:Y:S01]  /*5580*/  STS [R2+0x400], R8 ;  /* 0x0004000802007388 */ /* 0x000fe20000000800 */
[----:B------:R-:W-:-:S03]  /*5590*/  NOP ;  /* 0x0000000000007918 */ /* 0x000fc60000000000 */
[----:B------:R-:W1:Y:S04]  /*55a0*/  LDS R3, [R39+0x20] ;  /* 0x0000200027037984 */ /* 0x000e680000000800 */
[----:B------:R-:W-:Y:S04]  /*55b0*/  LDS R4, [R39] ;  /* 0x0000000027047984 */ /* 0x000fe80000000800 */
[----:B------:R-:W2:Y:S04]  /*55c0*/  LDS R6, [R39+0x4] ;  /* 0x0000040027067984 */ /* 0x000ea80000000800 */
[----:B------:R-:W-:Y:S04]  /*55d0*/  LDS R24, [R39+0x8] ;  /* 0x0000080027187984 */ /* 0x000fe80000000800 */
[----:B------:R-:W-:Y:S04]  /*55e0*/  LDS R26, [R39+0xc] ;  /* 0x00000c00271a7984 */ /* 0x000fe80000000800 */
[----:B------:R-:W-:Y:S04]  /*55f0*/  LDS R28, [R39+0x10] ;  /* 0x00001000271c7984 */ /* 0x000fe80000000800 */
[----:B------:R-:W-:Y:S04]  /*5600*/  LDS R30, [R39+0x14] ;  /* 0x00001400271e7984 */ /* 0x000fe80000000800 */
[----:B------:R-:W-:Y:S04]  /*5610*/  LDS R32, [R39+0x18] ;  /* 0x0000180027207984 */ /* 0x000fe80000000800 */
[----:B------:R-:W-:Y:S01]  /*5620*/  LDS R34, [R39+0x1c] ;  /* 0x00001c0027227984 */ /* 0x000fe20000000800 */
[----:B------:R-:W-:Y:S01]  /*5630*/  BAR.SYNC.DEFER_BLOCKING 0x0 ;  /* 0x0000000000007b1d */ /* 0x000fe20000010000 */
[----:B0-----:R-:W-:-:S05]  /*5640*/  LEA R12, R0, UR4, 0x2 ;  /* 0x00000004000c7c11 */ /* 0x001fca000f8e10ff */
[----:B------:R-:W-:Y:S04]  /*5650*/  STS [R2], R5 ;  /* 0x0000000502007388 */ /* 0x000fe80000000800 */
[----:B------:R-:W-:Y:S04]  /*5660*/  STS [R2+0x80], R17 ;  /* 0x0000801102007388 */ /* 0x000fe80000000800 */
[----:B------:R-:W-:Y:S04]  /*5670*/  STS [R2+0x100], R18 ;  /* 0x0001001202007388 */ /* 0x000fe80000000800 */
[----:B------:R-:W-:Y:S04]  /*5680*/  STS [R2+0x180], R19 ;  /* 0x0001801302007388 */ /* 0x000fe80000000800 */
        /* <DEDUP_REMOVED lines=8> */
[----:B------:R-:W3:Y:S04]  /*5710*/  LDS R7, [R39+0x4] ;  /* 0x0000040027077984 */ /* 0x000ee80000000800 */
[----:B------:R-:W4:Y:S04]  /*5720*/  LDS R25, [R39+0x8] ;  /* 0x0000080027197984 */ /* 0x000f280000000800 */
[----:B------:R-:W-:Y:S04]  /*5730*/  LDS R27, [R39+0xc] ;  /* 0x00000c00271b7984 */ /* 0x000fe80000000800 */
[----:B------:R-:W-:Y:S04]  /*5740*/  LDS R29, [R39+0x10] ;  /* 0x00001000271d7984 */ /* 0x000fe80000000800 */
[----:B------:R-:W-:Y:S04]  /*5750*/  LDS R31, [R39+0x14] ;  /* 0x00001400271f7984 */ /* 0x000fe80000000800 */
[----:B------:R-:W-:Y:S04]  /*5760*/  LDS R33, [R39+0x18] ;  /* 0x0000180027217984 */ /* 0x000fe80000000800 */
[----:B------:R-:W-:Y:S01]  /*5770*/  LDS R35, [R39+0x1c] ;  /* 0x00001c0027237984 */ /* 0x000fe20000000800 */
[----:B------:R-:W-:Y:S06]  /*5780*/  BAR.SYNC.DEFER_BLOCKING 0x0 ;  /* 0x0000000000007b1d */ /* 0x000fec0000010000 */
[----:B-1----:R-:W-:Y:S02]  /*5790*/  STS [R12+0x47c], R3 ;  /* 0x00047c030c007388 */ /* 0x002fe40000000800 */
[----:B------:R-:W-:Y:S06]  /*57a0*/  BAR.SYNC.DEFER_BLOCKING 0x0 ;  /* 0x0000000000007b1d */ /* 0x000fec0000010000 */
[----:B------:R-:W1:Y:S01]  /*57b0*/  @P3 LDS R36, [R12+0x478] ;  /* 0x000478000c243984 */ /* 0x000e620000000800 */
[----:B0-----:R-:W-:Y:S01]  /*57c0*/  IMAD R9, R0, 0x9, RZ ;  /* 0x0000000900097824 */ /* 0x001fe200078e02ff */
[----:B--2---:R-:W-:-:S03]  /*57d0*/  ISETP.NE.AND P0, PT, R4, R6, PT ;  /* 0x000000060400720c */ /* 0x004fc60003f05270 */
[----:B------:R-:W-:Y:S02]  /*57e0*/  VIADD R11, R9, 0x1 ;  /* 0x00000001090b7836 */ /* 0x000fe40000000000 */
[----:B---3--:R-:W-:-:S03]  /*57f0*/  FADD R10, R5, R7 ;  /* 0x00000007050a7221 */ /* 0x008fc60000000000 */
[-C--:B------:R-:W-:Y:S01]  /*5800*/  ISETP.EQ.OR P0, PT, R11, R38.reuse, P0 ;  /* 0x000000260b00720c */ /* 0x080fe20000702670 */
[----:B------:R-:W-:Y:S01]  /*5810*/  IMAD.MOV.U32 R11, RZ, RZ, 0x1 ;  /* 0x00000001ff0b7424 */ /* 0x000fe200078e00ff */
[C---:B------:R-:W-:Y:S01]  /*5820*/  ISETP.NE.AND P2, PT, R9.reuse, R38, PT ;  /* 0x000000260900720c */ /* 0x040fe20003f45270 */
[----:B------:R-:W-:Y:S01]  /*5830*/  VIADD R13, R9, 0x2 ;  /* 0x00000002090d7836 */ /* 0x000fe20000000000 */
[----:B------:R-:W-:Y:S02]  /*5840*/  FSEL R10, R7, R10, P0 ;  /* 0x0000000a070a7208 */ /* 0x000fe40000000000 */
[----:B------:R-:W-:-:S03]  /*5850*/  SEL R2, RZ, 0x1, P2 ;  /* 0x00000001ff027807 */ /* 0x000fc60001000000 */
[----:B----4-:R-:W-:Y:S01]  /*5860*/  FADD R10, R25, R10 ;  /* 0x0000000a190a7221 */ /* 0x010fe20000000000 */
[----:B-1----:R-:W-:-:S04]  /*5870*/  @P3 ISETP.NE.AND P1, PT, R36, R4, PT ;  /* 0x000000042400320c */ /* 0x002fc80003f25270 */
[----:B------:R-:W-:Y:S02]  /*5880*/  @P3 SEL R11, RZ, 0x1, !P1 ;  /* 0x00000001ff0b3807 */ /* 0x000fe40004800000 */
[----:B------:R-:W-:-:S04]  /*5890*/  ISETP.NE.AND P1, PT, R6, R24, PT ;  /* 0x000000180600720c */ /* 0x000fc80003f25270 */
[----:B------:R-:W-:Y:S02]  /*58a0*/  ISETP.EQ.OR P1, PT, R13, R38, P1 ;  /* 0x000000260d00720c */ /* 0x000fe40000f22670 */
[----:B------:R-:W-:Y:S01]  /*58b0*/  @P3 SEL R2, R2, R11, !P2 ;  /* 0x0000000b02023207 */ /* 0x000fe20005000000 */
[----:B------:R-:W-:Y:S01]  /*58c0*/  VIADD R11, R9, 0x3 ;  /* 0x00000003090b7836 */ /* 0x000fe20000000000 */
[----:B------:R-:W-:Y:S02]  /*58d0*/  FSEL R12, R25, R10, P1 ;  /* 0x0000000a190c7208 */ /* 0x000fe40000800000 */
[----:B------:R-:W-:-:S03]  /*58e0*/  ISETP.NE.AND P2, PT, R24, R26, PT ;  /* 0x0000001a1800720c */ /* 0x000fc60003f45270 */
[----:B------:R-:W-:Y:S01]  /*58f0*/  FADD R12, R27, R12 ;  /* 0x0000000c1b0c7221 */ /* 0x000fe20000000000 */
[----:B------:R-:W-:Y:S01]  /*5900*/  ISETP.EQ.OR P2, PT, R11, R38, P2 ;  /* 0x000000260b00720c */ /* 0x000fe20001742670 */
[----:B------:R-:W-:Y:S01]  /*5910*/  VIADD R42, R2, 0x1 ;  /* 0x00000001022a7836 */ /* 0x000fe20000000000 */
[----:B------:R-:W-:Y:S01]  /*5920*/  ISETP.NE.AND P3, PT, R26, R28, PT ;  /* 0x0000001c1a00720c */ /* 0x000fe20003f65270 */
[----:B------:R-:W-:Y:S01]  /*5930*/  VIADD R11, R9, 0x4 ;  /* 0x00000004090b7836 */ /* 0x000fe20000000000 */
[----:B------:R-:W-:Y:S02]  /*5940*/  FSEL R12, R27, R12, P2 ;  /* 0x0000000c1b0c7208 */ /* 0x000fe40001000000 */
[----:B------:R-:W-:Y:S01]  /*5950*/  MOV R10, R42 ;  /* 0x0000002a000a7202 */ /* 0x000fe20000000f00 */
[----:B------:R-:W-:Y:S01]  /*5960*/  @!P0 IMAD.MOV R10, RZ, RZ, R2 ;  /* 0x000000ffff0a8224 */ /* 0x000fe200078e0202 */
[----:B------:R-:W-:Y:S01]  /*5970*/  ISETP.EQ.OR P3, PT, R11, R38, P3 ;  /* 0x000000260b00720c */ /* 0x000fe20001f62670 */
[----:B------:R-:W-:Y:S01]  /*5980*/  FADD R12, R29, R12 ;  /* 0x0000000c1d0c7221 */ /* 0x000fe20000000000 */
[----:B------:R-:W-:Y:S01]  /*5990*/  VIADD R11, R9, 0x5 ;  /* 0x00000005090b7836 */ /* 0x000fe20000000000 */
[----:B------:R-:W-:Y:S01]  /*59a0*/  ISETP.NE.AND P4, PT, R28, R30, PT ;  /* 0x0000001e1c00720c */ /* 0x000fe20003f85270 */
[----:B------:R-:W-:-:S02]  /*59b0*/  VIADD R13, R10, 0x1 ;  /* 0x000000010a0d7836 */ /* 0x000fc40000000000 */
[----:B------:R-:W-:Y:S01]  /*59c0*/  FSEL R12, R29, R12, P3 ;  /* 0x0000000c1d0c7208 */ /* 0x000fe20001800000 */
[----:B------:R-:W-:Y:S01]  /*59d0*/  @!P1 IMAD.MOV R13, RZ, RZ, R10 ;  /* 0x000000ffff0d9224 */ /* 0x000fe200078e020a */
[----:B------:R-:W-:-:S03]  /*59e0*/  ISETP.EQ.OR P6, PT, R11, R38, P4 ;  /* 0x000000260b00720c */ /* 0x000fc600027c2670 */
[----:B------:R-:W-:Y:S01]  /*59f0*/  FADD R12, R31, R12 ;  /* 0x0000000c1f0c7221 */ /* 0x000fe20000000000 */
[----:B------:R-:W-:Y:S02]  /*5a00*/  VIADD R10, R13, 0x1 ;  /* 0x000000010d0a7836 */ /* 0x000fe40000000000 */
[----:B------:R-:W-:Y:S01]  /*5a10*/  @!P2 IMAD.MOV R10, RZ, RZ, R13 ;  /* 0x000000ffff0aa224 */ /* 0x000fe200078e020d */
[----:B------:R-:W-:Y:S01]  /*5a20*/  ISETP.NE.AND P4, PT, R30, R32, PT ;  /* 0x000000201e00720c */ /* 0x000fe20003f85270 */
[----:B------:R-:W-:Y:S01]  /*5a30*/  VIADD R11, R9, 0x6 ;  /* 0x00000006090b7836 */ /* 0x000fe20000000000 */
[----:B------:R-:W-:Y:S01]  /*5a40*/  FSEL R12, R31, R12, P6 ;  /* 0x0000000c1f0c7208 */ /* 0x000fe20003000000 */
[----:B------:R-:W-:Y:S02]  /*5a50*/  VIADD R14, R10, 0x1 ;  /* 0x000000010a0e7836 */ /* 0x000fe40000000000 */
[----:B------:R-:W-:Y:S01]  /*5a60*/  @!P3 IMAD.MOV R14, RZ, RZ, R10 ;  /* 0x000000ffff0eb224 */ /* 0x000fe200078e020a */
[----:B------:R-:W-:Y:S01]  /*5a70*/  ISETP.EQ.OR P4, PT, R11, R38, P4 ;  /* 0x000000260b00720c */ /* 0x000fe20002782670 */
[----:B------:R-:W-:Y:S01]  /*5a80*/  FADD R12, R33, R12 ;  /* 0x0000000c210c7221 */ /* 0x000fe20000000000 */
[----:B------:R-:W-:Y:S01]  /*5a90*/  VIADD R11, R9, 0x7 ;  /* 0x00000007090b7836 */ /* 0x000fe20000000000 */
[----:B------:R-:W-:Y:S01]  /*5aa0*/  P2R R13, PR, RZ, 0x40 ;  /* 0x00000040ff0d7803 */ /* 0x000fe20000000000 */
[----:B------:R-:W-:-:S02]  /*5ab0*/  VIADD R10, R14, 0x1 ;  /* 0x000000010e0a7836 */ /* 0x000fc40000000000 */
[----:B------:R-:W-:Y:S01]  /*5ac0*/  @!P6 IMAD.MOV R10, RZ, RZ, R14 ;  /* 0x000000ffff0ae224 */ /* 0x000fe200078e020e */
[----:B------:R-:W-:Y:S01]  /*5ad0*/  ISETP.NE.AND P6, PT, R34, R3, PT ;  /* 0x000000032200720c */ /* 0x000fe20003fc5270 */
[----:B------:R-:W-:Y:S01]  /*5ae0*/  VIADD R9, R9, 0x8 ;  /* 0x0000000809097836 */ /* 0x000fe20000000000 */
[----:B------:R-:W-:Y:S02]  /*5af0*/  FSEL R12, R33, R12, P4 ;  /* 0x0000000c210c7208 */ /* 0x000fe40002000000 */
[----:B------:R-:W-:Y:S02]  /*5b00*/  ISETP.NE.AND P5, PT, R32, R34, PT ;  /* 0x000000222000720c */ /* 0x000fe40003fa5270 */
[-C--:B------:R-:W-:Y:S01]  /*5b10*/  ISETP.EQ.OR P6, PT, R9, R38.reuse, P6 ;  /* 0x000000260900720c */ /* 0x080fe200037c2670 */
[----:B------:R-:W-:Y:S01]  /*5b20*/  FADD R12, R35, R12 ;  /* 0x0000000c230c7221 */ /* 0x000fe20000000000 */
[----:B------:R-:W-:-:S04]  /*5b30*/  ISETP.EQ.OR P5, PT, R11, R38, P5 ;  /* 0x000000260b00720c */ /* 0x000fc80002fa2670 */
[----:B------:R-:W-:Y:S02]  /*5b40*/  FSEL R9, R35, R12, P5 ;  /* 0x0000000c23097208 */ /* 0x000fe40002800000 */
[----:B------:R-:W-:Y:S01]  /*5b50*/  IADD3 R11, PT, PT, R10, 0x1, RZ ;  /* 0x000000010a0b7810 */ /* 0x000fe20007ffe0ff */
[----:B------:R-:W-:-:S04]  /*5b60*/  @!P4 IMAD.MOV R11, RZ, RZ, R10 ;  /* 0x000000ffff0bc224 */ /* 0x000fc800078e020a */
[----:B------:R-:W-:Y:S01]  /*5b70*/  @!P6 FADD R8, R8, R9 ;  /* 0x000000090808e221 */ /* 0x000fe20000000000 */
[----:B------:R-:W-:Y:S02]  /*5b80*/  VIADD R10, R11, 0x1 ;  /* 0x000000010b0a7836 */ /* 0x000fe40000000000 */
[----:B------:R-:W-:Y:S02]  /*5b90*/  @!P5 IMAD.MOV R10, RZ, RZ, R11 ;  /* 0x000000ffff0ad224 */ /* 0x000fe400078e020b */
[----:B------:R-:W0:Y:S01]  /*5ba0*/  SHFL.UP PT, R11, R8, 0x1, RZ ;  /* 0x04200000080b7989 */ /* 0x000e2200000e00ff */
[----:B------:R-:W-:Y:S02]  /*5bb0*/  P2R R39, PR, RZ, 0x10 ;  /* 0x00000010ff277803 */ /* 0x000fe40000000000 */
[----:B------:R-:W-:Y:S01]  /*5bc0*/  ISETP.GE.AND P4, PT, R37, 0x1, PT ;  /* 0x000000012500780c */ /* 0x000fe20003f86270 */
        /* <DEDUP_REMOVED lines=15> */
[----:B0-----:R-:W-:-:S05]  /*5cc0*/  SEL R11, R11, RZ, P4 ;  /* 0x000000ff0b0b7207 */ /* 0x001fca0002000000 */
[----:B------:R-:W-:-:S05]  /*5cd0*/  IMAD.IADD R11, R10, 0x1, R11 ;  /* 0x000000010a0b7824 */ /* 0x000fca00078e020b */
[----:B------:R-:W0:Y:S01]  /*5ce0*/  SHFL.UP PT, R9, R11, 0x4, RZ ;  /* 0x048000000b097989 */ /* 0x000e2200000e00ff */
[----:B------:R-:W-:Y:S01]  /*5cf0*/  ISETP.GE.AND P4, PT, R37, 0x4, PT ;  /* 0x000000042500780c */ /* 0x000fe20003f86270 */
[----:B-1----:R-:W-:Y:S01]  /*5d00*/  FADD R15, R8, R15 ;  /* 0x0000000f080f7221 */ /* 0x002fe20000000000 */
[----:B------:R-:W-:-:S11]  /*5d10*/  ISETP.NE.AND P6, PT, R11, RZ, PT ;  /* 0x000000ff0b00720c */ /* 0x000fd60003fc5270 */
        /* <DEDUP_REMOVED lines=10> */
[----:B0-----:R-:W-:Y:S02]  /*5dc0*/  SEL R9, R9, RZ, P4 ;  /* 0x000000ff09097207 */ /* 0x001fe40002000000 */
[----:B------:R-:W-:-:S03]  /*5dd0*/  ISETP.NE.AND P4, PT, R13, RZ, PT ;  /* 0x000000ff0d00720c */ /* 0x000fc60003f85270 */
[----:B------:R-:W-:-:S05]  /*5de0*/  IMAD.IADD R13, R12, 0x1, R9 ;  /* 0x000000010c0d7824 */ /* 0x000fca00078e0209 */
[----:B------:R-:W0:Y:S01]  /*5df0*/  SHFL.UP PT, R9, R13, 0x10, RZ ;  /* 0x060000000d097989 */ /* 0x000e2200000e00ff */
[----:B-1----:R-:W-:Y:S01]  /*5e00*/  FADD R15, R8, R15 ;  /* 0x0000000f080f7221 */ /* 0x002fe20000000000 */
        /* <DEDUP_REMOVED lines=12> */
[----:B0-----:R-:W-:-:S13]  /*5ed0*/  ISETP.NE.AND P6, PT, R10, RZ, PT ;  /* 0x000000ff0a00720c */ /* 0x001fda0003fc5270 */
[----:B------:R-:W-:Y:S01]  /*5ee0*/  @!P6 FADD R11, R9, R11 ;  /* 0x0000000b090be221 */ /* 0x000fe20000000000 */
[----:B-1----:R-:W-:Y:S01]  /*5ef0*/  ISETP.NE.AND P6, PT, R12, RZ, PT ;  /* 0x000000ff0c00720c */ /* 0x002fe20003fc5270 */
[----:B------:R-:W-:-:S12]  /*5f00*/  IMAD.IADD R17, R8, 0x1, R10 ;  /* 0x0000000108117824 */ /* 0x000fd800078e020a */
[----:B------:R-:W-:Y:S01]  /*5f10*/  @!P6 FADD R13, R11, R13 ;  /* 0x0000000d0b0de221 */ /* 0x000fe20000000000 */
[----:B------:R-:W-:-:S04]  /*5f20*/  ISETP.NE.AND P6, PT, R44, 0x2, PT ;  /* 0x000000022c00780c */ /* 0x000fc80003fc5270 */
[----:B------:R-:W-:Y:S02]  /*5f30*/  FSEL R16, R11, R9, !P6 ;  /* 0x000000090b107208 */ /* 0x000fe40007000000 */
[C---:B------:R-:W-:Y:S02]  /*5f40*/  SEL R9, R17.reuse, R8, !P6 ;  /* 0x0000000811097207 */ /* 0x040fe40007000000 */
[----:B------:R-:W-:Y:S01]  /*5f50*/  ISETP.NE.AND P6, PT, R14, RZ, PT ;  /* 0x000000ff0e00720c */ /* 0x000fe20003fc5270 */
[----:B------:R-:W-:-:S12]  /*5f60*/  IMAD.IADD R11, R17, 0x1, R12 ;  /* 0x00000001110b7824 */ /* 0x000fd800078e020c */
[----:B------:R-:W-:Y:S01]  /*5f70*/  @!P6 FADD R15, R15, R13 ;  /* 0x0000000d0f0fe221 */ /* 0x000fe20000000000 */
[----:B------:R-:W-:-:S04]  /*5f80*/  ISETP.NE.AND P6, PT, R44, 0x3, PT ;  /* 0x000000032c00780c */ /* 0x000fc80003fc5270 */
[----:B------:R-:W-:Y:S02]  /*5f90*/  FSEL R20, R13, R16, !P6 ;  /* 0x000000100d147208 */ /* 0x000fe40007000000 */
[----:B------:R-:W0:Y:S01]  /*5fa0*/  LDS.128 R16, [UR4+0x20] ;  /* 0x00002004ff107984 */ /* 0x000e220008000c00 */
[----:B------:R-:W-:Y:S01]  /*5fb0*/  SEL R9, R11, R9, !P6 ;  /* 0x000000090b097207 */ /* 0x000fe20007000000 */
[----:B------:R-:W-:Y:S01]  /*5fc0*/  IMAD.IADD R11, R14, 0x1, R11 ;  /* 0x000000010e0b7824 */ /* 0x000fe200078e020b */
[----:B0-----:R-:W-:-:S13]  /*5fd0*/  ISETP.NE.AND P6, PT, R16, RZ, PT ;  /* 0x000000ff1000720c */ /* 0x001fda0003fc5270 */
[----:B------:R-:W-:Y:S01]  /*5fe0*/  @!P6 FADD R17, R15, R17 ;  /* 0x000000110f11e221 */ /* 0x000fe20000000000 */
[----:B------:R-:W-:-:S04]  /*5ff0*/  ISETP.NE.AND P6, PT, R44, 0x4, PT ;  /* 0x000000042c00780c */ /* 0x000fc80003fc5270 */
[----:B------:R-:W-:Y:S02]  /*6000*/  FSEL R20, R15, R20, !P6 ;  /* 0x000000140f147208 */ /* 0x000fe40007000000 */
[----:B------:R-:W-:Y:S02]  /*6010*/  SEL R9, R11, R9, !P6 ;  /* 0x000000090b097207 */ /* 0x000fe40007000000 */
[----:B------:R-:W-:-:S13]  /*6020*/  ISETP.NE.AND P6, PT, R18, RZ, PT ;  /* 0x000000ff1200720c */ /* 0x000fda0003fc5270 */
[----:B------:R-:W-:Y:S01]  /*6030*/  @!P6 FADD R19, R19, R17 ;  /* 0x000000111313e221 */ /* 0x000fe20000000000 */
[----:B------:R-:W-:-:S04]  /*6040*/  ISETP.NE.AND P6, PT, R44, 0x5, PT ;  /* 0x000000052c00780c */ /* 0x000fc80003fc5270 */
[----:B------:R-:W-:Y:S02]  /*6050*/  FSEL R46, R17, R20, !P6 ;  /* 0x00000014112e7208 */ /* 0x000fe40007000000 */
[----:B------:R-:W0:Y:S01]  /*6060*/  LDS.128 R20, [UR4+0x30] ;  /* 0x00003004ff147984 */ /* 0x000e220008000c00 */
[----:B------:R-:W-:-:S05]  /*6070*/  IMAD.IADD R11, R11, 0x1, R16 ;  /* 0x000000010b0b7824 */ /* 0x000fca00078e0210 */
[----:B------:R-:W-:Y:S02]  /*6080*/  SEL R9, R11, R9, !P6 ;  /* 0x000000090b097207 */ /* 0x000fe40007000000 */
[----:B------:R-:W-:Y:S01]  /*6090*/  IADD3 R11, PT, PT, R18, R11, RZ ;  /* 0x0000000b120b7210 */ /* 0x000fe20007ffe0ff */
[----:B------:R-:W1:Y:S01]  /*60a0*/  SHFL.UP PT, R40, R40, 0x1, RZ ;  /* 0x0420000028287989 */ /* 0x000e6200000e00ff */
[----:B0-----:R-:W-:-:S13]  /*60b0*/  ISETP.NE.AND P6, PT, R20, RZ, PT ;  /* 0x000000ff1400720c */ /* 0x001fda0003fc5270 */
[----:B------:R-:W-:Y:S01]  /*60c0*/  @!P6 FADD R21, R19, R21 ;  /* 0x000000151315e221 */ /* 0x000fe20000000000 */
[----:B------:R-:W-:-:S04]  /*60d0*/  ISETP.NE.AND P6, PT, R44, 0x6, PT ;  /* 0x000000062c00780c */ /* 0x000fc80003fc5270 */
[----:B------:R-:W-:Y:S01]  /*60e0*/  FSEL R48, R19, R46, !P6 ;  /* 0x0000002e13307208 */ /* 0x000fe20007000000 */
[C---:B------:R-:W-:Y:S01]  /*60f0*/  IMAD.IADD R19, R11.reuse, 0x1, R20 ;  /* 0x000000010b137824 */ /* 0x040fe200078e0214 */
[----:B------:R-:W-:Y:S02]  /*6100*/  SEL R46, R11, R9, !P6 ;  /* 0x000000090b2e7207 */ /* 0x000fe40007000000 */
[----:B------:R-:W-:-:S04]  /*6110*/  ISETP.NE.AND P6, PT, R44, 0x7, PT ;  /* 0x000000072c00780c */ /* 0x000fc80003fc5270 */
[----:B------:R-:W-:Y:S02]  /*6120*/  SEL R46, R19, R46, !P6 ;  /* 0x0000002e132e7207 */ /* 0x000fe40007000000 */
[----:B------:R-:W-:Y:S02]  /*6130*/  FSEL R48, R21, R48, !P6 ;  /* 0x0000003015307208 */ /* 0x000fe40007000000 */
[----:B------:R-:W-:Y:S01]  /*6140*/  ISETP.NE.AND P6, PT, R46, RZ, PT ;  /* 0x000000ff2e00720c */ /* 0x000fe20003fc5270 */
[----:B------:R-:W0:-:S12]  /*6150*/  SHFL.UP PT, R9, R43, 0x1, RZ ;  /* 0x042000002b097989 */ /* 0x000e1800000e00ff */
[----:B------:R-:W-:Y:S01]  /*6160*/  @!P6 FADD R48, RZ, R48 ;  /* 0x00000030ff30e221 */ /* 0x000fe20000000000 */
[----:B------:R-:W-:-:S04]  /*6170*/  ISETP.GE.U32.AND P6, PT, R0, 0x20, PT ;  /* 0x000000200000780c */ /* 0x000fc80003fc6070 */
[----:B------:R-:W-:Y:S02]  /*6180*/  SEL R53, R46, RZ, P6 ;  /* 0x000000ff2e357207 */ /* 0x000fe40003000000 */
[----:B------:R-:W-:Y:S02]  /*6190*/  FSEL R48, R48, RZ, P6 ;  /* 0x000000ff30307208 */ /* 0x000fe40003000000 */
[----:B-1----:R-:W-:-:S13]  /*61a0*/  ISETP.NE.AND P6, PT, R40, RZ, PT ;  /* 0x000000ff2800720c */ /* 0x002fda0003fc5270 */
[----:B0-----:R-:W-:Y:S01]  /*61b0*/  @!P6 FADD R9, R9, R48 ;  /* 0x000000300909e221 */ /* 0x001fe20000000000 */
[----:B------:R-:W-:-:S04]  /*61c0*/  ISETP.NE.AND P6, PT, R37, RZ, PT ;  /* 0x000000ff2500720c */ /* 0x000fc80003fc5270 */
[----:B------:R-:W-:Y:S02]  /*61d0*/  SEL R44, R40, RZ, P6 ;  /* 0x000000ff282c7207 */ /* 0x000fe40003000000 */
[----:B------:R-:W-:Y:S02]  /*61e0*/  FSEL R37, R48, R9, !P6 ;  /* 0x0000000930257208 */ /* 0x000fe40007000000 */
[----:B------:R-:W-:Y:S01]  /*61f0*/  ISETP.NE.AND P6, PT, R22, RZ, PT ;  /* 0x000000ff1600720c */ /* 0x000fe20003fc5270 */
[----:B------:R-:W-:Y:S02]  /*6200*/  IMAD.IADD R53, R53, 0x1, R44 ;  /* 0x0000000135357824 */ /* 0x000fe400078e022c */
[----:B------:R-:W-:-:S10]  /*6210*/  @!P0 IMAD.MOV R42, RZ, RZ, R2 ;  /* 0x000000ffff2a8224 */ /* 0x000fd400078e0202 */
[----:B------:R-:W-:Y:S01]  /*6220*/  @!P6 FADD R23, R23, R21 ;  /* 0x000000151717e221 */ /* 0x000fe20000000000 */
[----:B------:R-:W-:Y:S01]  /*6230*/  ISETP.NE.AND P6, PT, R2, RZ, PT ;  /* 0x000000ff0200720c */ /* 0x000fe20003fc5270 */
[----:B------:R-:W-:-:S04]  /*6240*/  IMAD.IADD R17, R53, 0x1, R42 ;  /* 0x0000000135117824 */ /* 0x000fc800078e022a */
[----:B------:R-:W-:Y:S02]  /*6250*/  VIADD R15, R17, 0x1 ;  /* 0x00000001110f7836 */ /* 0x000fe40000000000 */
[----:B------:R-:W-:-:S06]  /*6260*/  @!P1 IMAD.MOV R15, RZ, RZ, R17 ;  /* 0x000000ffff0f9224 */ /* 0x000fcc00078e0211 */
[----:B------:R-:W-:-:S04]  /*6270*/  @!P6 FADD R5, R5, R37 ;  /* 0x000000250505e221 */ /* 0x000fc80000000000 */
[----:B------:R-:W-:Y:S01]  /*6280*/  @!P0 FADD R7, R7, R5 ;  /* 0x0000000507078221 */ /* 0x000fe20000000000 */
[----:B------:R-:W-:-:S03]  /*6290*/  VIADD R13, R15, 0x1 ;  /* 0x000000010f0d7836 */ /* 0x000fc60000000000 */
[----:B------:R-:W-:Y:S01]  /*62a0*/  @!P1 FADD R25, R25, R7 ;  /* 0x0000000719199221 */ /* 0x000fe20000000000 */
[----:B------:R-:W-:-:S03]  /*62b0*/  @!P2 IMAD.MOV R13, RZ, RZ, R15 ;  /* 0x000000ffff0da224 */ /* 0x000fc600078e020f */
[----:B------:R-:W-:Y:S01]  /*62c0*/  @!P2 FADD R27, R27, R25 ;  /* 0x000000191b1ba221 */ /* 0x000fe20000000000 */
[----:B------:R-:W-:Y:S02]  /*62d0*/  VIADD R11, R13, 0x1 ;  /* 0x000000010d0b7836 */ /* 0x000fe40000000000 */
[----:B------:R-:W-:Y:S02]  /*62e0*/  @!P3 IMAD.MOV R11, RZ, RZ, R13 ;  /* 0x000000ffff0bb224 */ /* 0x000fe400078e020d */
[----:B------:R-:W-:Y:S02]  /*62f0*/  @!P3 FADD R29, R29, R27 ;  /* 0x0000001b1d1db221 */ /* 0x000fe40000000000 */
[----:B------:R-:W-:Y:S02]  /*6300*/  VIADD R9, R11, 0x1 ;  /* 0x000000010b097836 */ /* 0x000fe40000000000 */
[----:B------:R-:W-:Y:S01]  /*6310*/  @!P4 FADD R31, R31, R29 ;  /* 0x0000001d1f1fc221 */ /* 0x000fe20000000000 */
[----:B------:R-:W-:Y:S01]  /*6320*/  @!P4 IMAD.MOV R9, RZ, RZ, R11 ;  /* 0x000000ffff09c224 */ /* 0x000fe200078e020b */
[----:B------:R-:W-:-:S03]  /*6330*/  ISETP.NE.AND P4, PT, R39, RZ, PT ;  /* 0x000000ff2700720c */ /* 0x000fc60003f85270 */
[----:B------:R-:W-:Y:S02]  /*6340*/  VIADD R44, R9, 0x1 ;  /* 0x00000001092c7836 */ /* 0x000fe40000000000 */
[----:B------:R-:W-:-:S08]  /*6350*/  IMAD.IADD R19, R22, 0x1, R19 ;  /* 0x0000000116137824 */ /* 0x000fd000078e0213 */
[----:B------:R-:W-:Y:S02]  /*6360*/  @!P4 IMAD.MOV R44, RZ, RZ, R9 ;  /* 0x000000ffff2cc224 */ /* 0x000fe400078e0209 */
[----:B------:R-:W-:-:S03]  /*6370*/  @!P4 FADD R33, R33, R31 ;  /* 0x0000001f2121c221 */ /* 0x000fc60000000000 */
[----:B------:R-:W-:Y:S01]  /*6380*/  IADD3 R39, PT, PT, R44, 0x1, RZ ;  /* 0x000000012c277810 */ /* 0x000fe20007ffe0ff */
[----:B------:R-:W-:Y:S02]  /*6390*/  @!P5 IMAD.MOV R39, RZ, RZ, R44 ;  /* 0x000000ffff27d224 */ /* 0x000fe400078e022c */
[----:B------:R-:W-:Y:S01]  /*63a0*/  @!P5 FADD R35, R35, R33 ;  /* 0x000000212323d221 */ /* 0x000fe20000000000 */
[----:B------:R-:W-:Y:S01]  /*63b0*/  ISETP.GE.AND P5, PT, R19, 0x101, PT ;  /* 0x000001011300780c */ /* 0x000fe20003fa6270 */
[----:B------:R-:W-:Y:S01]  /*63c0*/  BSSY.RECONVERGENT B0, `(.L_x_794) ;  /* 0x0000113000007945 */ /* 0x000fe20003800200 */
[----:B------:R-:W-:-:S11]  /*63d0*/  IMAD.IADD R45, R2, 0x1, R53 ;  /* 0x00000001022d7824 */ /* 0x000fd600078e0235 */
[----:B------:R-:W-:Y:S05]  /*63e0*/  @!P5 BRA `(.L_x_795) ;  /* 0x0000000c0040d947 */ /* 0x000fea0003800000 */
[----:B------:R-:W-:Y:S01]  /*63f0*/  BAR.SYNC.DEFER_BLOCKING 0x0 ;  /* 0x0000000000007b1d */ /* 0x000fe20000010000 */
[----:B------:R-:W-:Y:S01]  /*6400*/  IMAD.MOV.U32 R43, RZ, RZ, 0x9 ;  /* 0x00000009ff2b7424 */ /* 0x000fe200078e00ff */
[----:B------:R-:W-:Y:S02]  /*6410*/  @P6 LEA R53, R53, UR4, 0x3 ;  /* 0x0000000435356c11 */ /* 0x000fe4000f8e18ff */
[----:B------:R-:W-:Y:S01]  /*6420*/  @P0 LEA R45, R45, UR4, 0x3 ;  /* 0x000000042d2d0c11 */ /* 0x000fe2000f8e18ff */
[-C--:B------:R-:W-:Y:S01]  /*6430*/  IMAD R21, R0, R43.reuse, 0x5 ;  /* 0x0000000500157424 */ /* 0x080fe200078e022b */
[----:B------:R-:W-:Y:S01]  /*6440*/  ISETP.NE.AND P5, PT, R28, R30, PT ;  /* 0x0000001e1c00720c */ /* 0x000fe20003fa5270 */
[CC--:B------:R-:W-:Y:S01]  /*6450*/  IMAD R41, R0.reuse, R43.reuse, 0x7 ;  /* 0x0000000700297424 */ /* 0x0c0fe200078e022b */
[----:B------:R-:W-:Y:S01]  /*6460*/  @P1 LEA R17, R17, UR4, 0x3 ;  /* 0x0000000411111c11 */ /* 0x000fe2000f8e18ff */
[----:B------:R-:W-:Y:S01]  /*6470*/  IMAD R43, R0, R43, 0x8 ;  /* 0x00000008002b7424 */ /* 0x000fe200078e022b */
[----:B------:R-:W-:-:S02]  /*6480*/  ISETP.NE.AND P5, PT, R21, R38, !P5 ;  /* 0x000000261500720c */ /* 0x000fc40006fa5270 */
[----:B------:R-:W-:Y:S02]  /*6490*/  @P2 LEA R15, R15, UR4, 0x3 ;  /* 0x000000040f0f2c11 */ /* 0x000fe4000f8e18ff */
[----:B------:R-:W-:Y:S02]  /*64a0*/  @P3 LEA R13, R13, UR4, 0x3 ;  /* 0x000000040d0d3c11 */ /* 0x000fe4000f8e18ff */
[----:B------:R-:W-:-:S07]  /*64b0*/  @P4 LEA R9, R9, UR4, 0x3 ;  /* 0x0000000409094c11 */ /* 0x000fce000f8e18ff */
[----:B------:R-:W-:Y:S01]  /*64c0*/  @!P5 LEA R11, R11, UR4, 0x3 ;  /* 0x000000040b0bdc11 */ /* 0x000fe2000f8e18ff */
[----:B------:R0:W-:Y:S01]  /*64d0*/  @P6 STS.64 [R53], R36 ;  /* 0x0000002435006388 */ /* 0x0001e20000000a00 */
[----:B------:R-:W-:-:S03]  /*64e0*/  ISETP.NE.AND P6, PT, R32, R34, PT ;  /* 0x000000222000720c */ /* 0x000fc60003fc5270 */
[----:B------:R0:W-:Y:S01]  /*64f0*/  @P0 STS.64 [R45], R4 ;  /* 0x000000042d000388 */ /* 0x0001e20000000a00 */
[----:B------:R-:W-:Y:S02]  /*6500*/  ISETP.NE.AND P0, PT, R34, R3, PT ;  /* 0x000000032200720c */ /* 0x000fe40003f05270 */
[-C--:B------:R-:W-:Y:S01]  /*6510*/  ISETP.NE.AND P6, PT, R41, R38.reuse, !P6 ;  /* 0x000000262900720c */ /* 0x080fe200077c5270 */
[----:B------:R0:W-:Y:S01]  /*6520*/  @P1 STS.64 [R17], R6 ;  /* 0x0000000611001388 */ /* 0x0001e20000000a00 */
[----:B------:R-:W-:-:S03]  /*6530*/  ISETP.NE.AND P0, PT, R43, R38, !P0 ;  /* 0x000000262b00720c */ /* 0x000fc60004705270 */
[----:B------:R0:W-:Y:S04]  /*6540*/  @P2 STS.64 [R15], R24 ;  /* 0x000000180f002388 */ /* 0x0001e80000000a00 */
[----:B------:R0:W-:Y:S04]  /*6550*/  @P3 STS.64 [R13], R26 ;  /* 0x0000001a0d003388 */ /* 0x0001e80000000a00 */
[----:B------:R-:W-:Y:S01]  /*6560*/  @!P6 LEA R44, R44, UR4, 0x3 ;  /* 0x000000042c2cec11 */ /* 0x000fe2000f8e18ff */
[----:B------:R0:W-:Y:S01]  /*6570*/  @!P5 STS.64 [R11], R28 ;  /* 0x0000001c0b00d388 */ /* 0x0001e20000000a00 */
[----:B------:R-:W-:-:S03]  /*6580*/  @!P0 LEA R39, R39, UR4, 0x3 ;  /* 0x0000000427278c11 */ /* 0x000fc6000f8e18ff */
[----:B------:R0:W-:Y:S04]  /*6590*/  @P4 STS.64 [R9], R30 ;  /* 0x0000001e09004388 */ /* 0x0001e80000000a00 */
[----:B------:R0:W-:Y:S04]  /*65a0*/  @!P6 STS.64 [R44], R32 ;  /* 0x000000202c00e388 */ /* 0x0001e80000000a00 */
[----:B------:R0:W-:Y:S01]  /*65b0*/  @!P0 STS.64 [R39], R34 ;  /* 0x0000002227008388 */ /* 0x0001e20000000a00 */
[----:B------:R-:W-:Y:S01]  /*65c0*/  BAR.SYNC.DEFER_BLOCKING 0x0 ;  /* 0x0000000000007b1d */ /* 0x000fe20000010000 */
[----:B------:R-:W-:-:S13]  /*65d0*/  ISETP.GE.U32.AND P0, PT, R0, R19, PT ;  /* 0x000000130000720c */ /* 0x000fda0003f06070 */
[----:B0-----:R-:W-:Y:S05]  /*65e0*/  @P0 BRA `(.L_x_796) ;  /* 0x0000000c00c00947 */ /* 0x001fea0003800000 */
[----:B------:R-:W-:Y:S01]  /*65f0*/  IADD3 R5, PT, PT, R14, R10, R12 ;  /* 0x0000000a0e057210 */ /* 0x000fe20007ffe00c */
[----:B------:R-:W-:Y:S01]  /*6600*/  BSSY.RECONVERGENT B1, `(.L_x_797) ;  /* 0x0000028000017945 */ /* 0x000fe20003800200 */
[----:B------:R-:W-:Y:S02]  /*6610*/  LOP3.LUT R2, RZ, R0, RZ, 0x33, !PT ;  /* 0x00000000ff027212 */ /* 0x000fe400078e33ff */
[----:B------:R-:W-:-:S04]  /*6620*/  IADD3 R5, PT, PT, R18, R5, R16 ;  /* 0x0000000512057210 */ /* 0x000fc80007ffe010 */
[----:B------:R-:W-:-:S04]  /*6630*/  IADD3 R5, PT, PT, R22, R5, R20 ;  /* 0x0000000516057210 */ /* 0x000fc80007ffe014 */
[----:B------:R-:W-:-:S04]  /*6640*/  IADD3 R8, PT, PT, R2, R5, R8 ;  /* 0x0000000502087210 */ /* 0x000fc80007ffe008 */
[C---:B------:R-:W-:Y:S02]  /*6650*/  LOP3.LUT R2, R8.reuse, 0x300, RZ, 0xc0, !PT ;  /* 0x0000030008027812 */ /* 0x040fe400078ec0ff */
[----:B------:R-:W-:Y:S02]  /*6660*/  ISETP.GE.U32.AND P1, PT, R8, 0x300, PT ;  /* 0x000003000800780c */ /* 0x000fe40003f26070 */
[----:B------:R-:W-:Y:S01]  /*6670*/  ISETP.NE.AND P0, PT, R2, 0x300, PT ;  /* 0x000003000200780c */ /* 0x000fe20003f05270 */
[----:B------:R-:W-:-:S12]  /*6680*/  IMAD.MOV.U32 R2, RZ, RZ, R0 ;  /* 0x000000ffff027224 */ /* 0x000fd800078e0000 */
[----:B------:R-:W-:Y:S05]  /*6690*/  @!P0 BRA `(.L_x_798) ;  /* 0x0000000000788947 */ /* 0x000fea0003800000 */
[----:B------:R-:W0:Y:S01]  /*66a0*/  LDC.64 R4, c[0x0][0x398] ;  /* 0x0000e600ff047b82 */ /* 0x000e220000000a00 */
[----:B------:R-:W-:Y:S02]  /*66b0*/  LEA.HI R8, R8, 0x1, RZ, 0x18 ;  /* 0x0000000108087811 */ /* 0x000fe400078fc0ff */
[----:B------:R-:W-:-:S03]  /*66c0*/  LEA R9, R0, UR4, 0x3 ;  /* 0x0000000400097c11 */ /* 0x000fc6000f8e18ff */
[C---:B------:R-:W-:Y:S01]  /*66d0*/  IMAD.SHL.U32 R2, R8.reuse, 0x100, RZ ;  /* 0x0000010008027824 */ /* 0x040fe200078e00ff */
[----:B------:R-:W-:Y:S01]  /*66e0*/  LOP3.LUT R8, R8, 0x3, RZ, 0xc0, !PT ;  /* 0x0000000308087812 */ /* 0x000fe200078ec0ff */
[----:B------:R-:W1:Y:S04]  /*66f0*/  LDC.64 R6, c[0x0][0x390] ;  /* 0x0000e400ff067b82 */ /* 0x000e680000000a00 */
[----:B------:R-:W-:Y:S02]  /*6700*/  IMAD.MOV R8, RZ, RZ, -R8 ;  /* 0x000000ffff087224 */ /* 0x000fe400078e0a08 */
[----:B0-----:R-:W-:-:S04]  /*6710*/  IMAD.WIDE.U32 R4, R0, 0x4, R4 ;  /* 0x0000000400047825 */ /* 0x001fc800078e0004 */
[----:B------:R-:W-:Y:S01]  /*6720*/  IMAD.MOV.U32 R15, RZ, RZ, R5 ;  /* 0x000000ffff0f7224 */ /* 0x000fe200078e0005 */
[----:B------:R-:W-:Y:S01]  /*6730*/  LOP3.LUT R5, R2, 0x300, RZ, 0xc0, !PT ;  /* 0x0000030002057812 */ /* 0x000fe200078ec0ff */
[----:B------:R-:W-:Y:S02]  /*6740*/  IMAD.MOV.U32 R14, RZ, RZ, R4 ;  /* 0x000000ffff0e7224 */ /* 0x000fe400078e0004 */
[----:B-1----:R-:W-:-:S04]  /*6750*/  IMAD.WIDE.U32 R6, R0, 0x4, R6 ;  /* 0x0000000400067825 */ /* 0x002fc800078e0006 */
[----:B------:R-:W-:Y:S02]  /*6760*/  IMAD.MOV.U32 R12, RZ, RZ, R6 ;  /* 0x000000ffff0c7224 */ /* 0x000fe400078e0006 */
[----:B------:R-:W-:Y:S02]  /*6770*/  IMAD.MOV.U32 R13, RZ, RZ, R7 ;  /* 0x000000ffff0d7224 */ /* 0x000fe400078e0007 */
[----:B------:R-:W-:-:S07]  /*6780*/  IMAD.IADD R2, R5, 0x1, R0 ;  /* 0x0000000105027824 */ /* 0x000fce00078e0200 */
.L_x_799:
[----:B0-----:R0:W1:Y:S01]  /*6790*/  LDS.64 R10, [R9] ;  /* 0x00000000090a7984 */ /* 0x0010620000000a00 */
[----:B------:R-:W-:Y:S01]  /*67a0*/  IMAD.MOV.U32 R4, RZ, RZ, R12 ;  /* 0x000000ffff047224 */ /* 0x000fe200078e000c */
[----:B------:R-:W-:Y:S01]  /*67b0*/  MOV R6, R14 ;  /* 0x0000000e00067202 */ /* 0x000fe20000000f00 */
[----:B------:R-:W-:Y:S01]  /*67c0*/  IMAD.MOV.U32 R5, RZ, RZ, R13 ;  /* 0x000000ffff057224 */ /* 0x000fe200078e000d */
[----:B------:R-:W-:Y:S01]  /*67d0*/  IADD3 R14, P2, PT, R14, 0x400, RZ ;  /* 0x000004000e0e7810 */ /* 0x000fe20007f5e0ff */
[--C-:B------:R-:W-:Y:S01]  /*67e0*/  IMAD.MOV.U32 R7, RZ, RZ, R15.reuse ;  /* 0x000000ffff077224 */ /* 0x100fe200078e000f */
[----:B------:R-:W-:Y:S01]  /*67f0*/  IADD3 R12, P3, PT, R12, 0x400, RZ ;  /* 0x000004000c0c7810 */ /* 0x000fe20007f7e0ff */
[----:B------:R-:W-:Y:S02]  /*6800*/  VIADD R8, R8, 0x1 ;  /* 0x0000000108087836 */ /* 0x000fe40000000000 */
[----:B0-----:R-:W-:Y:S02]  /*6810*/  VIADD R9, R9, 0x800 ;  /* 0x0000080009097836 */ /* 0x001fe40000000000 */
[----:B------:R-:W-:Y:S01]  /*6820*/  IMAD.X R15, RZ, RZ, R15, P2 ;  /* 0x000000ffff0f7224 */ /* 0x000fe200010e060f */
[----:B------:R-:W-:Y:S01]  /*6830*/  ISETP.NE.AND P0, PT, R8, RZ, PT ;  /* 0x000000ff0800720c */ /* 0x000fe20003f05270 */
[----:B------:R-:W-:Y:S01]  /*6840*/  IMAD.X R13, RZ, RZ, R13, P3 ;  /* 0x000000ffff0d7224 */ /* 0x000fe200018e060d */
[----:B-1----:R0:W-:Y:S04]  /*6850*/  STG.E desc[UR12][R4.64], R10 ;  /* 0x0000000a04007986 */ /* 0x0021e8000c10190c */
[----:B------:R0:W-:Y:S07]  /*6860*/  STG.E desc[UR12][R6.64], R11 ;  /* 0x0000000b06007986 */ /* 0x0001ee000c10190c */
[----:B------:R-:W-:Y:S05]  /*6870*/  @P0 BRA `(.L_x_799) ;  /* 0xfffffffc00c40947 */ /* 0x000fea000383ffff */
.L_x_798:
[----:B------:R-:W-:Y:S05]  /*6880*/  BSYNC.RECONVERGENT B1 ;  /* 0x0000000000017941 */ /* 0x000fea0003800200 */
.L_x_797:
[----:B------:R-:W-:Y:S05]  /*6890*/  @!P1 BRA `(.L_x_796) ;  /* 0x0000000c00149947 */ /* 0x000fea0003800000 */
[----:B------:R-:W1:Y:S01]  /*68a0*/  LDCU.128 UR8, c[0x0][0x390] ;  /* 0x00007200ff0877ac */ /* 0x000e620008000c00 */
[----:B0-----:R-:W-:Y:S01]  /*68b0*/  IMAD.IADD R7, R19, 0x1, -R2 ;  /* 0x0000000113077824 */ /* 0x001fe200078e0a02 */
[----:B------:R-:W-:Y:S01]  /*68c0*/  LEA R18, R2, UR4, 0x3 ;  /* 0x0000000402127c11 */ /* 0x000fe2000f8e18ff */
[----:B------:R-:W-:Y:S01]  /*68d0*/  IMAD.MOV.U32 R4, RZ, RZ, 0x800 ;  /* 0x00000800ff047424 */ /* 0x000fe200078e00ff */
[----:B------:R-:W-:Y:S01]  /*68e0*/  BSSY.RECONVERGENT B1, `(.L_x_800) ;  /* 0x0000049000017945 */ /* 0x000fe20003800200 */
[----:B------:R-:W-:Y:S01]  /*68f0*/  IMAD.MOV.U32 R5, RZ, RZ, 0x0 ;  /* 0x00000000ff057424 */ /* 0x000fe200078e00ff */
[----:B------:R-:W-:Y:S01]  /*6900*/  ISETP.GT.AND P1, PT, R7, 0xc00, PT ;  /* 0x00000c000700780c */ /* 0x000fe20003f24270 */
[----:B------:R-:W-:Y:S02]  /*6910*/  VIADD R18, R18, 0x1000 ;  /* 0x0000100012127836 */ /* 0x000fe40000000000 */
[----:B------:R-:W-:-:S03]  /*6920*/  IMAD.WIDE.U32 R4, R2, 0x4, R4 ;  /* 0x0000000402047825 */ /* 0x000fc600078e0004 */
[C---:B-1----:R-:W-:Y:S02]  /*6930*/  IADD3 R6, P0, PT, R4.reuse, UR8, RZ ;  /* 0x0000000804067c10 */ /* 0x042fe4000ff1e0ff */
[----:B------:R-:W-:Y:S02]  /*6940*/  IADD3 R8, P2, PT, R4, UR10, RZ ;  /* 0x0000000a04087c10 */ /* 0x000fe4000ff5e0ff */
[C---:B------:R-:W-:Y:S02]  /*6950*/  IADD3.X R7, PT, PT, R5.reuse, UR9, RZ, P0, !PT ;  /* 0x0000000905077c10 */ /* 0x040fe400087fe4ff */
[----:B------:R-:W-:Y:S02]  /*6960*/  IADD3.X R9, PT, PT, R5, UR11, RZ, P2, !PT ;  /* 0x0000000b05097c10 */ /* 0x000fe400097fe4ff */
[----:B------:R-:W-:Y:S01]  /*6970*/  PLOP3.LUT P0, PT, PT, PT, PT, 0x80, 0x8 ;  /* 0x000000000008781c */ /* 0x000fe20003f0f070 */
[----:B------:R-:W-:-:S12]  /*6980*/  @!P1 BRA `(.L_x_801) ;  /* 0x0000000000f89947 */ /* 0x000fd80003800000 */
[----:B------:R-:W-:Y:S01]  /*6990*/  PLOP3.LUT P0, PT, PT, PT, PT, 0x8, 0x80 ;  /* 0x000000000080781c */ /* 0x000fe20003f0e170 */
[----:B------:R-:W-:-:S12]  /*69a0*/  VIADD R39, R19, 0xfffff400 ;  /* 0xfffff40013277836 */ /* 0x000fd80000000000 */
.L_x_802:
[----:B------:R-:W0:Y:S01]  /*69b0*/  LDS.64 R44, [R18+-0x1000] ;  /* 0xfff00000122c7984 */ /* 0x000e220000000a00 */
[----:B------:R-:W-:-:S03]  /*69c0*/  VIADD R2, R2, 0x1000 ;  /* 0x0000100002027836 */ /* 0x000fc60000000000 */
[----:B------:R-:W1:Y:S02]  /*69d0*/  LDS.64 R10, [R18+-0x800] ;  /* 0xfff80000120a7984 */ /* 0x000e640000000a00 */
[----:B------:R-:W-:Y:S02]  /*69e0*/  ISETP.GE.AND P1, PT, R2, R39, PT ;  /* 0x000000270200720c */ /* 0x000fe40003f26270 */
[----:B------:R-:W2:Y:S04]  /*69f0*/  LDS.64 R12, [R18] ;  /* 0x00000000120c7984 */ /* 0x000ea80000000a00 */
[----:B------:R-:W3:Y:S04]  /*6a00*/  LDS.64 R14, [R18+0x800] ;  /* 0x00080000120e7984 */ /* 0x000ee80000000a00 */
[----:B------:R-:W4:Y:S04]  /*6a10*/  LDS.64 R16, [R18+0x1000] ;  /* 0x0010000012107984 */ /* 0x000f280000000a00 */
        /* <DEDUP_REMOVED lines=12> */
[----:B------:R-:W-:Y:S01]  /*6ae0*/  STG.E desc[UR12][R8.64+-0x800], R45 ;  /* 0xfff8002d08007986 */ /* 0x000fe2000c10190c */
[----:B-1----:R-:W-:-:S03]  /*6af0*/  VIADD R18, R18, 0x8000 ;  /* 0x0000800012127836 */ /* 0x002fc60000000000 */
[----:B------:R0:W-:Y:S04]  /*6b00*/  STG.E desc[UR12][R6.64+-0x400], R10 ;  /* 0xfffc000a06007986 */ /* 0x0001e8000c10190c */
[----:B------:R1:W-:Y:S04]  /*6b10*/  STG.E desc[UR12][R8.64+-0x400], R11 ;  /* 0xfffc000b08007986 */ /* 0x0003e8000c10190c */
[----:B--2---:R2:W-:Y:S04]  /*6b20*/  STG.E desc[UR12][R6.64], R12 ;  /* 0x0000000c06007986 */ /* 0x0045e8000c10190c */
[----:B------:R4:W-:Y:S01]  /*6b30*/  STG.E desc[UR12][R8.64], R13 ;  /* 0x0000000d08007986 */ /* 0x0009e2000c10190c */
[----:B0-----:R-:W-:-:S03]  /*6b40*/  IADD3 R10, P3, PT, R8, 0x4000, RZ ;  /* 0x00004000080a7810 */ /* 0x001fc60007f7e0ff */
[----:B---3--:R-:W-:Y:S02]  /*6b50*/  STG.E desc[UR12][R6.64+0x400], R14 ;  /* 0x0004000e06007986 */ /* 0x008fe4000c10190c */
[----:B-1----:R-:W-:Y:S02]  /*6b60*/  IMAD.X R11, RZ, RZ, R9, P3 ;  /* 0x000000ffff0b7224 */ /* 0x002fe400018e0609 */
[----:B------:R-:W-:Y:S01]  /*6b70*/  STG.E desc[UR12][R8.64+0x400], R15 ;  /* 0x0004000f08007986 */ /* 0x000fe2000c10190c */
[----:B--2---:R-:W-:-:S03]  /*6b80*/  IADD3 R12, P2, PT, R6, 0x4000, RZ ;  /* 0x00004000060c7810 */ /* 0x004fc60007f5e0ff */
[----:B----4-:R-:W-:Y:S02]  /*6b90*/  STG.E desc[UR12][R6.64+0x800], R16 ;  /* 0x0008001006007986 */ /* 0x010fe4000c10190c */
[----:B------:R-:W-:Y:S02]  /*6ba0*/  IMAD.X R13, RZ, RZ, R7, P2 ;  /* 0x000000ffff0d7224 */ /* 0x000fe400010e0607 */
[----:B------:R-:W-:Y:S04]  /*6bb0*/  STG.E desc[UR12][R8.64+0x800], R17 ;  /* 0x0008001108007986 */ /* 0x000fe8000c10190c */
        /* <DEDUP_REMOVED lines=22> */
[----:B0-----:R-:W-:Y:S01]  /*6d20*/  MOV R6, R12 ;  /* 0x0000000c00067202 */ /* 0x001fe20000000f00 */
[----:B------:R-:W-:-:S02]  /*6d30*/  IMAD.MOV.U32 R7, RZ, RZ, R13 ;  /* 0x000000ffff077224 */ /* 0x000fc400078e000d */
[----:B-1----:R-:W-:Y:S02]  /*6d40*/  IMAD.MOV.U32 R8, RZ, RZ, R10 ;  /* 0x000000ffff087224 */ /* 0x002fe400078e000a */
[----:B------:R-:W-:Y:S01]  /*6d50*/  IMAD.MOV.U32 R9, RZ, RZ, R11 ;  /* 0x000000ffff097224 */ /* 0x000fe200078e000b */
[----:B------:R-:W-:Y:S06]  /*6d60*/  @!P1 BRA `(.L_x_802) ;  /* 0xfffffffc00109947 */ /* 0x000fec000383ffff */
.L_x_801:
[----:B------:R-:W-:Y:S05]  /*6d70*/  BSYNC.RECONVERGENT B1 ;  /* 0x0000000000017941 */ /* 0x000fea0003800200 */
.L_x_800:
[----:B------:R-:W-:Y:S01]  /*6d80*/  IMAD.IADD R4, R19, 0x1, -R2 ;  /* 0x0000000113047824 */ /* 0x000fe200078e0a02 */
[----:B------:R-:W-:Y:S04]  /*6d90*/  BSSY.RECONVERGENT B1, `(.L_x_803) ;  /* 0x0000026000017945 */ /* 0x000fe80003800200 */
[----:B------:R-:W-:-:S13]  /*6da0*/  ISETP.GT.AND P1, PT, R4, 0x400, PT ;  /* 0x000004000400780c */ /* 0x000fda0003f24270 */
[----:B------:R-:W-:Y:S05]  /*6db0*/  @!P1 BRA `(.L_x_804) ;  /* 0x00000000008c9947 */ /* 0x000fea0003800000 */
[----:B------:R-:W0:Y:S01]  /*6dc0*/  LDS.64 R4, [R18+-0x1000] ;  /* 0xfff0000012047984 */ /* 0x000e220000000a00 */
[----:B------:R-:W-:Y:S01]  /*6dd0*/  PLOP3.LUT P0, PT, PT, PT, PT, 0x8, 0x80 ;  /* 0x000000000080781c */ /* 0x000fe20003f0e170 */
[----:B------:R-:W-:Y:S02]  /*6de0*/  VIADD R2, R2, 0x800 ;  /* 0x0000080002027836 */ /* 0x000fe40000000000 */
[----:B------:R-:W1:Y:S04]  /*6df0*/  LDS.64 R10, [R18+-0x800] ;  /* 0xfff80000120a7984 */ /* 0x000e680000000a00 */
[----:B------:R-:W2:Y:S04]  /*6e00*/  LDS.64 R12, [R18] ;  /* 0x00000000120c7984 */ /* 0x000ea80000000a00 */
[----:B------:R-:W3:Y:S04]  /*6e10*/  LDS.64 R14, [R18+0x800] ;  /* 0x00080000120e7984 */ /* 0x000ee80000000a00 */
[----:B------:R-:W4:Y:S04]  /*6e20*/  LDS.64 R16, [R18+0x1000] ;  /* 0x0010000012107984 */ /* 0x000f280000000a00 */
[----:B------:R-:W5:Y:S04]  /*6e30*/  LDS.64 R20, [R18+0x1800] ;  /* 0x0018000012147984 */ /* 0x000f680000000a00 */
[----:B------:R-:W5:Y:S04]  /*6e40*/  LDS.64 R24, [R18+0x2000] ;  /* 0x0020000012187984 */ /* 0x000f680000000a00 */
[----:B------:R0:W5:Y:S02]  /*6e50*/  LDS.64 R26, [R18+0x2800] ;  /* 0x00280000121a7984 */ /* 0x0001640000000a00 */
[----:B0-----:R-:W-:-:S02]  /*6e60*/  VIADD R18, R18, 0x4000 ;  /* 0x0000400012127836 */ /* 0x001fc40000000000 */
[----:B------:R0:W-:Y:S04]  /*6e70*/  STG.E desc[UR12][R6.64+-0x800], R4 ;  /* 0xfff8000406007986 */ /* 0x0001e8000c10190c */
[----:B------:R3:W-:Y:S04]  /*6e80*/  STG.E desc[UR12][R8.64+-0x800], R5 ;  /* 0xfff8000508007986 */ /* 0x0007e8000c10190c */
[----:B-1----:R1:W-:Y:S04]  /*6e90*/  STG.E desc[UR12][R6.64+-0x400], R10 ;  /* 0xfffc000a06007986 */ /* 0x0023e8000c10190c */
[----:B------:R4:W-:Y:S01]  /*6ea0*/  STG.E desc[UR12][R8.64+-0x400], R11 ;  /* 0xfffc000b08007986 */ /* 0x0009e2000c10190c */
[----:B0-----:R-:W-:-:S03]  /*6eb0*/  IADD3 R4, P2, PT, R8, 0x2000, RZ ;  /* 0x0000200008047810 */ /* 0x001fc60007f5e0ff */
[----:B--2---:R-:W-:Y:S02]  /*6ec0*/  STG.E desc[UR12][R6.64], R12 ;  /* 0x0000000c06007986 */ /* 0x004fe4000c10190c */
[----:B---3--:R-:W-:Y:S02]  /*6ed0*/  IMAD.X R5, RZ, RZ, R9, P2 ;  /* 0x000000ffff057224 */ /* 0x008fe400010e0609 */
[----:B------:R-:W-:Y:S01]  /*6ee0*/  STG.E desc[UR12][R8.64], R13 ;  /* 0x0000000d08007986 */ /* 0x000fe2000c10190c */
[----:B-1----:R-:W-:-:S03]  /*6ef0*/  IADD3 R10, P1, PT, R6, 0x2000, RZ ;  /* 0x00002000060a7810 */ /* 0x002fc60007f3e0ff */
[----:B------:R-:W-:Y:S02]  /*6f00*/  STG.E desc[UR12][R6.64+0x400], R14 ;  /* 0x0004000e06007986 */ /* 0x000fe4000c10190c */
[----:B----4-:R-:W-:Y:S02]  /*6f10*/  IMAD.X R11, RZ, RZ, R7, P1 ;  /* 0x000000ffff0b7224 */ /* 0x010fe400008e0607 */
[----:B------:R-:W-:Y:S04]  /*6f20*/  STG.E desc[UR12][R8.64+0x400], R15 ;  /* 0x0004000f08007986 */ /* 0x000fe8000c10190c */
[----:B------:R-:W-:Y:S04]  /*6f30*/  STG.E desc[UR12][R6.64+0x800], R16 ;  /* 0x0008001006007986 */ /* 0x000fe8000c10190c */
[----:B------:R-:W-:Y:S04]  /*6f40*/  STG.E desc[UR12][R8.64+0x800], R17 ;  /* 0x0008001108007986 */ /* 0x000fe8000c10190c */
[----:B-----5:R-:W-:Y:S04]  /*6f50*/  STG.E desc[UR12][R6.64+0xc00], R20 ;  /* 0x000c001406007986 */ /* 0x020fe8000c10190c */
        /* <DEDUP_REMOVED lines=9> */
.L_x_804:
[----:B------:R-:W-:Y:S05]  /*6ff0*/  BSYNC.RECONVERGENT B1 ;  /* 0x0000000000017941 */ /* 0x000fea0003800200 */
.L_x_803:
[----:B------:R-:W-:-:S13]  /*7000*/  ISETP.LT.OR P0, PT, R2, R19, P0 ;  /* 0x000000130200720c */ /* 0x000fda0000701670 */
[----:B------:R-:W-:Y:S05]  /*7010*/  @!P0 BRA `(.L_x_796) ;  /* 0x0000000400348947 */ /* 0x000fea0003800000 */
[----:B------:R-:W0:Y:S04]  /*7020*/  LDS.64 R4, [R18+-0x1000] ;  /* 0xfff0000012047984 */ /* 0x000e280000000a00 */
[----:B------:R-:W1:Y:S04]  /*7030*/  LDS.64 R10, [R18+-0x800] ;  /* 0xfff80000120a7984 */ /* 0x000e680000000a00 */
[----:B------:R-:W2:Y:S04]  /*7040*/  LDS.64 R12, [R18] ;  /* 0x00000000120c7984 */ /* 0x000ea80000000a00 */
[----:B------:R-:W3:Y:S04]  /*7050*/  LDS.64 R14, [R18+0x800] ;  /* 0x00080000120e7984 */ /* 0x000ee80000000a00 */
        /* <DEDUP_REMOVED lines=8> */
[----:B------:R-:W-:Y:S05]  /*70e0*/  BRA `(.L_x_796) ;  /* 0x0000000400007947 */ /* 0x000fea0003800000 */
.L_x_795:
[----:B------:R-:W0:Y:S08]  /*70f0*/  LDC.64 R54, c[0x0][0x390] ;  /* 0x0000e400ff367b82 */ /* 0x000e300000000a00 */
[----:B------:R-:W1:Y:S08]  /*7100*/  LDC.64 R20, c[0x0][0x398] ;  /* 0x0000e600ff147b82 */ /* 0x000e700000000a00 */
[----:B------:R-:W2:Y:S01]  /*7110*/  LDC.64 R46, c[0x0][0x390] ;  /* 0x0000e400ff2e7b82 */ /* 0x000ea20000000a00 */
[----:B0-----:R-:W-:-:S07]  /*7120*/  @P6 IMAD.WIDE R54, R53, 0x4, R54 ;  /* 0x0000000435366825 */ /* 0x001fce00078e0236 */
[----:B------:R-:W0:Y:S01]  /*7130*/  LDC.64 R48, c[0x0][0x398] ;  /* 0x0000e600ff307b82 */ /* 0x000e220000000a00 */
[----:B------:R-:W-:Y:S01]  /*7140*/  @P6 STG.E desc[UR12][R54.64], R36 ;  /* 0x0000002436006986 */ /* 0x000fe2000c10190c */
[----:B-1----:R-:W-:-:S06]  /*7150*/  @P6 IMAD.WIDE R52, R53, 0x4, R20 ;  /* 0x0000000435346825 */ /* 0x002fcc00078e0214 */
[----:B------:R-:W1:Y:S01]  /*7160*/  LDC.64 R40, c[0x0][0x390] ;  /* 0x0000e400ff287b82 */ /* 0x000e620000000a00 */
[----:B------:R0:W-:Y:S01]  /*7170*/  @P6 STG.E desc[UR12][R52.64], R37 ;  /* 0x0000002534006986 */ /* 0x0001e2000c10190c */
[----:B--2---:R-:W-:-:S06]  /*7180*/  @P0 IMAD.WIDE R46, R45, 0x4, R46 ;  /* 0x000000042d2e0825 */ /* 0x004fcc00078e022e */
[----:B------:R-:W2:Y:S01]  /*7190*/  LDC.64 R20, c[0x0][0x398] ;  /* 0x0000e600ff147b82 */ /* 0x000ea20000000a00 */
[----:B------:R-:W-:Y:S07]  /*71a0*/  @P0 STG.E desc[UR12][R46.64], R4 ;  /* 0x000000042e000986 */ /* 0x000fee000c10190c */
[----:B------:R-:W3:Y:S01]  /*71b0*/  LDC.64 R50, c[0x0][0x390] ;  /* 0x0000e400ff327b82 */ /* 0x000ee20000000a00 */
[----:B0-----:R-:W-:-:S07]  /*71c0*/  @P2 IMAD.WIDE R52, R15, 0x4, R48 ;  /* 0x000000040f342825 */ /* 0x001fce00078e0230 */
[----:B------:R-:W0:Y:S01]  /*71d0*/  LDC.64 R42, c[0x0][0x398] ;  /* 0x0000e600ff2a7b82 */ /* 0x000e220000000a00 */
[----:B-1----:R-:W-:-:S04]  /*71e0*/  @P1 IMAD.WIDE R40, R17, 0x4, R40 ;  /* 0x0000000411281825 */ /* 0x002fc800078e0228 */
[----:B--2---:R-:W-:-:S03]  /*71f0*/  @P0 IMAD.WIDE R56, R45, 0x4, R20 ;  /* 0x000000042d380825 */ /* 0x004fc600078e0214 */
[----:B------:R-:W1:Y:S01]  /*7200*/  LDC.64 R36, c[0x0][0x390] ;  /* 0x0000e400ff247b82 */ /* 0x000e620000000a00 */
[----:B------:R-:W-:Y:S01]  /*7210*/  IMAD.MOV.U32 R45, RZ, RZ, 0x9 ;  /* 0x00000009ff2d7424 */ /* 0x000fe200078e00ff */
[----:B------:R2:W-:Y:S01]  /*7220*/  @P0 STG.E desc[UR12][R56.64], R5 ;  /* 0x0000000538000986 */ /* 0x0005e2000c10190c */
[----:B------:R-:W-:Y:S02]  /*7230*/  ISETP.NE.AND P0, PT, R28, R30, PT ;  /* 0x0000001e1c00720c */ /* 0x000fe40003f05270 */
[----:B------:R-:W-:-:S03]  /*7240*/  IMAD R49, R0, R45, 0x5 ;  /* 0x0000000500317424 */ /* 0x000fc600078e022d */
[----:B------:R-:W4:Y:S01]  /*7250*/  LDC.64 R20, c[0x0][0x390] ;  /* 0x0000e400ff147b82 */ /* 0x000f220000000a00 */
[----:B---3--:R-:W-:Y:S01]  /*7260*/  @P2 IMAD.WIDE R50, R15, 0x4, R50 ;  /* 0x000000040f322825 */ /* 0x008fe200078e0232 */
[----:B------:R-:W-:Y:S01]  /*7270*/  @P1 STG.E desc[UR12][R40.64], R6 ;  /* 0x0000000628001986 */ /* 0x000fe2000c10190c */
[----:B------:R-:W-:Y:S02]  /*7280*/  ISETP.NE.AND P0, PT, R49, R38, !P0 ;  /* 0x000000263100720c */ /* 0x000fe40004705270 */
[CC--:B------:R-:W-:Y:S02]  /*7290*/  IMAD R55, R0.reuse, R45.reuse, 0x7 ;  /* 0x0000000700377424 */ /* 0x0c0fe400078e022d */
[----:B0-----:R-:W-:Y:S01]  /*72a0*/  @P1 IMAD.WIDE R42, R17, 0x4, R42 ;  /* 0x00000004112a1825 */ /* 0x001fe200078e022a */
[----:B------:R-:W0:Y:S03]  /*72b0*/  LDC.64 R14, c[0x0][0x398] ;  /* 0x0000e600ff0e7b82 */ /* 0x000e260000000a00 */
[----:B------:R-:W-:Y:S01]  /*72c0*/  IMAD R45, R0, R45, 0x8 ;  /* 0x00000008002d7424 */ /* 0x000fe200078e022d */
[----:B------:R3:W-:Y:S01]  /*72d0*/  @P1 STG.E desc[UR12][R42.64], R7 ;  /* 0x000000072a001986 */ /* 0x0007e2000c10190c */
[----:B------:R-:W-:-:S03]  /*72e0*/  ISETP.NE.AND P1, PT, R32, R34, PT ;  /* 0x000000222000720c */ /* 0x000fc60003f25270 */
[----:B------:R-:W5:Y:S01]  /*72f0*/  LDC.64 R16, c[0x0][0x398] ;  /* 0x0000e600ff107b82 */ /* 0x000f620000000a00 */
[----:B------:R0:W-:Y:S01]  /*7300*/  @P2 STG.E desc[UR12][R50.64], R24 ;  /* 0x0000001832002986 */ /* 0x0001e2000c10190c */
[-C--:B------:R-:W-:Y:S01]  /*7310*/  ISETP.NE.AND P1, PT, R55, R38.reuse, !P1 ;  /* 0x000000263700720c */ /* 0x080fe20004f25270 */
[----:B-1----:R-:W-:Y:S02]  /*7320*/  @P3 IMAD.WIDE R36, R13, 0x4, R36 ;  /* 0x000000040d243825 */ /* 0x002fe400078e0224 */
[----:B------:R1:W-:Y:S01]  /*7330*/  @P2 STG.E desc[UR12][R52.64], R25 ;  /* 0x0000001934002986 */ /* 0x0003e2000c10190c */
[----:B------:R-:W-:Y:S02]  /*7340*/  ISETP.NE.AND P2, PT, R34, R3, PT ;  /* 0x000000032200720c */ /* 0x000fe40003f45270 */
[----:B--2---:R-:W2:Y:S01]  /*7350*/  LDC.64 R4, c[0x0][0x390] ;  /* 0x0000e400ff047b82 */ /* 0x004ea20000000a00 */
[----:B----4-:R-:W-:Y:S01]  /*7360*/  @!P0 IMAD.WIDE R20, R11, 0x4, R20 ;  /* 0x000000040b148825 */ /* 0x010fe200078e0214 */
[----:B------:R-:W-:Y:S01]  /*7370*/  ISETP.NE.AND P2, PT, R45, R38, !P2 ;  /* 0x000000262d00720c */ /* 0x000fe20005745270 */
[----:B------:R1:W-:Y:S05]  /*7380*/  @P3 STG.E desc[UR12][R36.64], R26 ;  /* 0x0000001a24003986 */ /* 0x0003ea000c10190c */
[----:B------:R-:W4:Y:S01]  /*7390*/  LDC.64 R48, c[0x0][0x398] ;  /* 0x0000e600ff307b82 */ /* 0x000f220000000a00 */
[----:B0-----:R-:W-:-:S05]  /*73a0*/  @P3 IMAD.WIDE R14, R13, 0x4, R14 ;  /* 0x000000040d0e3825 */ /* 0x001fca00078e020e */
[----:B------:R1:W-:Y:S02]  /*73b0*/  @P3 STG.E desc[UR12][R14.64], R27 ;  /* 0x0000001b0e003986 */ /* 0x0003e4000c10190c */
[----:B------:R-:W0:Y:S01]  /*73c0*/  LDC.64 R46, c[0x0][0x390] ;  /* 0x0000e400ff2e7b82 */ /* 0x000e220000000a00 */
[----:B-----5:R-:W-:Y:S01]  /*73d0*/  @!P0 IMAD.WIDE R16, R11, 0x4, R16 ;  /* 0x000000040b108825 */ /* 0x020fe200078e0210 */
[----:B------:R1:W-:Y:S04]  /*73e0*/  @!P0 STG.E desc[UR12][R20.64], R28 ;  /* 0x0000001c14008986 */ /* 0x0003e8000c10190c */
[----:B------:R1:W-:Y:S02]  /*73f0*/  @!P0 STG.E desc[UR12][R16.64], R29 ;  /* 0x0000001d10008986 */ /* 0x0003e4000c10190c */
[----:B---3--:R-:W3:Y:S01]  /*7400*/  LDC.64 R42, c[0x0][0x398] ;  /* 0x0000e600ff2a7b82 */ /* 0x008ee20000000a00 */
[----:B--2---:R-:W-:-:S05]  /*7410*/  @P4 IMAD.WIDE R4, R9, 0x4, R4 ;  /* 0x0000000409044825 */ /* 0x004fca00078e0204 */
[----:B------:R1:W-:Y:S02]  /*7420*/  @P4 STG.E desc[UR12][R4.64], R30 ;  /* 0x0000001e04004986 */ /* 0x0003e4000c10190c */
[----:B------:R-:W2:Y:S01]  /*7430*/  LDC.64 R6, c[0x0][0x390] ;  /* 0x0000e400ff067b82 */ /* 0x000ea20000000a00 */
[----:B----4-:R-:W-:-:S05]  /*7440*/  @P4 IMAD.WIDE R48, R9, 0x4, R48 ;  /* 0x0000000409304825 */ /* 0x010fca00078e0230 */
[----:B------:R1:W-:Y:S02]  /*7450*/  @P4 STG.E desc[UR12][R48.64], R31 ;  /* 0x0000001f30004986 */ /* 0x0003e4000c10190c */
[----:B------:R-:W4:Y:S01]  /*7460*/  LDC.64 R40, c[0x0][0x398] ;  /* 0x0000e600ff287b82 */ /* 0x000f220000000a00 */
[----:B0-----:R-:W-:-:S05]  /*7470*/  @!P1 IMAD.WIDE R46, R44, 0x4, R46 ;  /* 0x000000042c2e9825 */ /* 0x001fca00078e022e */
[----:B------:R1:W-:Y:S01]  /*7480*/  @!P1 STG.E desc[UR12][R46.64], R32 ;  /* 0x000000202e009986 */ /* 0x0003e2000c10190c */
[----:B---3--:R-:W-:-:S05]  /*7490*/  @!P1 IMAD.WIDE R42, R44, 0x4, R42 ;  /* 0x000000042c2a9825 */ /* 0x008fca00078e022a */
[----:B------:R1:W-:Y:S01]  /*74a0*/  @!P1 STG.E desc[UR12][R42.64], R33 ;  /* 0x000000212a009986 */ /* 0x0003e2000c10190c */
[----:B--2---:R-:W-:-:S05]  /*74b0*/  @!P2 IMAD.WIDE R6, R39, 0x4, R6 ;  /* 0x000000042706a825 */ /* 0x004fca00078e0206 */
[----:B------:R1:W-:Y:S01]  /*74c0*/  @!P2 STG.E desc[UR12][R6.64], R34 ;  /* 0x000000220600a986 */ /* 0x0003e2000c10190c */
[----:B----4-:R-:W-:-:S05]  /*74d0*/  @!P2 IMAD.WIDE R40, R39, 0x4, R40 ;  /* 0x000000042728a825 */ /* 0x010fca00078e0228 */
[----:B------:R1:W-:Y:S02]  /*74e0*/  @!P2 STG.E desc[UR12][R40.64], R35 ;  /* 0x000000232800a986 */ /* 0x0003e4000c10190c */
.L_x_796:
[----:B------:R-:W-:Y:S05]  /*74f0*/  BSYNC.RECONVERGENT B0 ;  /* 0x0000000000007941 */ /* 0x000fea0003800200 */
.L_x_794:
[----:B------:R-:W-:-:S13]  /*7500*/  ISETP.NE.AND P0, PT, R0, 0xff, PT ;  /* 0x000000ff0000780c */ /* 0x000fda0003f05270 */
[----:B------:R-:W-:Y:S05]  /*7510*/  @P0 EXIT ;  /* 0x000000000000094d */ /* 0x000fea0003800000 */
[----:B01--4-:R-:W0:Y:S01]  /*7520*/  LDC.64 R4, c[0x0][0x390] ;  /* 0x0000e400ff047b82 */ /* 0x013e220000000a00 */
[----:B------:R-:W-:-:S07]  /*7530*/  ISETP.NE.AND P0, PT, R38, 0x900, PT ;  /* 0x000009002600780c */ /* 0x000fce0003f05270 */
[----:B------:R-:W1:Y:S08]  /*7540*/  LDC.64 R6, c[0x0][0x398] ;  /* 0x0000e600ff067b82 */ /* 0x000e700000000a00 */
[----:B------:R-:W2:Y:S01]  /*7550*/  LDC.64 R8, c[0x0][0x3a0] ;  /* 0x0000e800ff087b82 */ /* 0x000ea20000000a00 */
[----:B0-----:R-:W-:-:S05]  /*7560*/  @!P0 IMAD.WIDE R4, R19, 0x4, R4 ;  /* 0x0000000413048825 */ /* 0x001fca00078e0204 */
[----:B------:R-:W-:Y:S01]  /*7570*/  @!P0 STG.E desc[UR12][R4.64], R3 ;  /* 0x0000000304008986 */ /* 0x000fe2000c10190c */
[----:B-1----:R-:W-:-:S04]  /*7580*/  @!P0 IMAD.WIDE R6, R19, 0x4, R6 ;  /* 0x0000000413068825 */ /* 0x002fc800078e0206 */
[----:B------:R-:W-:Y:S01]  /*7590*/  @!P0 VIADD R19, R19, 0x1 ;  /* 0x0000000113138836 */ /* 0x000fe20000000000 */
[----:B------:R-:W-:Y:S04]  /*75a0*/  @!P0 STG.E desc[UR12][R6.64], R23 ;  /* 0x0000001706008986 */ /* 0x000fe8000c10190c */
[----:B--2---:R-:W-:Y:S01]  /*75b0*/  STG.E desc[UR12][R8.64], R19 ;  /* 0x0000001308007986 */ /* 0x004fe2000c10190c */
[----:B------:R-:W-:Y:S05]  /*75c0*/  EXIT ;  /* 0x000000000000794d */ /* 0x000fea0003800000 */
.L_x_793:
[----:B------:R-:W0:Y:S08]  /*75d0*/  LDC.64 R12, c[0x0][0x388] ;  /* 0x0000e200ff0c7b82 */ /* 0x000e300000000a00 */
[----:B------:R-:W1:Y:S01]  /*75e0*/  LDC.64 R18, c[0x0][0x380] ;  /* 0x0000e000ff127b82 */ /* 0x000e620000000a00 */
[----:B0-----:R-:W-:-:S05]  /*75f0*/  IMAD.WIDE.U32 R10, R6, 0x4, R12 ;  /* 0x00000004060a7825 */ /* 0x001fca00078e000c */
[----:B------:R-:W2:Y:S01]  /*7600*/  LDG.E.CONSTANT R5, desc[UR12][R10.64] ;  /* 0x0000000c0a057981 */ /* 0x000ea2000c1e9900 */
[----:B-1----:R-:W-:-:S05]  /*7610*/  IMAD.WIDE.U32 R2, R6, 0x4, R18 ;  /* 0x0000000406027825 */ /* 0x002fca00078e0012 */
[----:B------:R-:W3:Y:S01]  /*7620*/  LDG.E.CONSTANT R4, desc[UR12][R2.64] ;  /* 0x0000000c02047981 */ /* 0x000ee2000c1e9900 */
[----:B------:R-:W0:Y:S02]  /*7630*/  S2R R36, SR_TID.X ;  /* 0x0000000000247919 */ /* 0x000e240000002100 */
[C---:B0-----:R-:W-:Y:S02]  /*7640*/  LOP3.LUT R7, R36.reuse, 0x1f, RZ, 0xc0, !PT ;  /* 0x0000001f24077812 */ /* 0x041fe400078ec0ff */
[----:B------:R-:W-:-:S05]  /*7650*/  LOP3.LUT R8, R36, 0x3e0, RZ, 0xc0, !PT ;  /* 0x000003e024087812 */ /* 0x000fca00078ec0ff */
[----:B------:R-:W-:-:S05]  /*7660*/  IMAD R17, R8, 0x9, R7 ;  /* 0x0000000908117824 */ /* 0x000fca00078e0207 */
[C---:B------:R-:W-:Y:S02]  /*7670*/  ISETP.GE.U32.AND P6, PT, R17.reuse, R38, PT ;  /* 0x000000261100720c */ /* 0x040fe40003fc6070 */
[----:B------:R-:W-:-:S04]  /*7680*/  IADD3 R7, PT, PT, R17, 0x20, RZ ;  /* 0x0000002011077810 */ /* 0x000fc80007ffe0ff */
[----:B------:R-:W-:Y:S01]  /*7690*/  ISETP.GE.U32.AND P0, PT, R7, R38, PT ;  /* 0x000000260700720c */ /* 0x000fe20003f06070 */
[C---:B------:R-:W-:Y:S02]  /*76a0*/  VIADD R9, R17.reuse, 0x40 ;  /* 0x0000004011097836 */ /* 0x040fe40000000000 */
[----:B------:R-:W-:-:S04]  /*76b0*/  VIADD R15, R17, 0x60 ;  /* 0x00000060110f7836 */ /* 0x000fc80000000000 */
[----:B------:R-:W-:-:S04]  /*76c0*/  @!P6 IMAD.IADD R7, R6, 0x1, R17 ;  /* 0x000000010607e824 */ /* 0x000fc800078e0211 */
[----:B------:R-:W-:Y:S01]  /*76d0*/  @!P6 IMAD.WIDE.U32 R18, R7, 0x4, R18 ;  /* 0x000000040712e825 */ /* 0x000fe200078e0012 */
[----:B------:R-:W-:-:S03]  /*76e0*/  ISETP.GE.U32.AND P1, PT, R9, R38, PT ;  /* 0x000000260900720c */ /* 0x000fc60003f26070 */
[----:B------:R-:W-:Y:S01]  /*76f0*/  IMAD.SHL.U32 R7, R17, 0x4, RZ ;  /* 0x0000000411077824 */ /* 0x000fe200078e00ff */
[-C--:B------:R-:W-:Y:S01]  /*7700*/  ISETP.GE.U32.AND P2, PT, R15, R38.reuse, PT ;  /* 0x000000260f00720c */ /* 0x080fe20003f46070 */
[C---:B------:R-:W-:Y:S02]  /*7710*/  VIADD R9, R17.reuse, 0xa0 ;  /* 0x000000a011097836 */ /* 0x040fe40000000000 */
[----:B------:R-:W-:Y:S01]  /*7720*/  @!P6 IMAD.IADD R15, R6, 0x1, R17 ;  /* 0x00000001060fe824 */ /* 0x000fe200078e0211 */
[----:B------:R-:W-:Y:S01]  /*7730*/  IADD3 R8, P5, PT, R2, R7, RZ ;  /* 0x0000000702087210 */ /* 0x000fe20007fbe0ff */
[----:B------:R-:W-:Y:S01]  /*7740*/  VIADD R21, R17, 0x80 ;  /* 0x0000008011157836 */ /* 0x000fe20000000000 */
[----:B------:R-:W-:Y:S01]  /*7750*/  ISETP.GE.U32.AND P4, PT, R9, R38, PT ;  /* 0x000000260900720c */ /* 0x000fe20003f86070 */
[----:B------:R-:W-:-:S04]  /*7760*/  @!P6 IMAD.WIDE.U32 R12, R15, 0x4, R12 ;  /* 0x000000040f0ce825 */ /* 0x000fc800078e000c */
[----:B------:R-:W-:Y:S01]  /*7770*/  IMAD.X R9, RZ, RZ, R3, P5 ;  /* 0x000000ffff097224 */ /* 0x000fe200028e0603 */
[----:B------:R-:W-:Y:S01]  /*7780*/  IADD3 R6, P5, PT, R7, R10, RZ ;  /* 0x0000000a07067210 */ /* 0x000fe20007fbe0ff */
[----:B------:R-:W-:Y:S01]  /*7790*/  VIADD R23, R17, 0xe0 ;  /* 0x000000e011177836 */ /* 0x000fe20000000000 */
[-C--:B------:R-:W-:Y:S01]  /*77a0*/  ISETP.GE.U32.AND P3, PT, R21, R38.reuse, PT ;  /* 0x000000261500720c */ /* 0x080fe20003f66070 */
[C---:B------:R-:W-:Y:S02]  /*77b0*/  VIADD R21, R17.reuse, 0xc0 ;  /* 0x000000c011157836 */ /* 0x040fe40000000000 */
[----:B------:R-:W-:Y:S02]  /*77c0*/  IMAD.X R7, RZ, RZ, R11, P5 ;  /* 0x000000ffff077224 */ /* 0x000fe400028e060b */
[----:B------:R-:W-:Y:S01]  /*77d0*/  VIADD R17, R17, 0x100 ;  /* 0x0000010011117836 */ /* 0x000fe20000000000 */
[----:B------:R-:W-:Y:S01]  /*77e0*/  ISETP.GE.U32.AND P5, PT, R23, R38, PT ;  /* 0x000000261700720c */ /* 0x000fe20003fa6070 */
[----:B------:R-:W-:-:S02]  /*77f0*/  IMAD.MOV.U32 R34, RZ, RZ, RZ ;  /* 0x000000ffff227224 */ /* 0x000fc400078e00ff */
[----:B--2---:R-:W-:Y:S02]  /*7800*/  IMAD.MOV.U32 R15, RZ, RZ, R5 ;  /* 0x000000ffff0f7224 */ /* 0x004fe400078e0005 */
[----:B------:R-:W2:Y:S01]  /*7810*/  @!P6 LDG.E.CONSTANT R5, desc[UR12][R12.64] ;  /* 0x0000000c0c05e981 */ /* 0x000ea2000c1e9900 */
[----:B---3--:R-:W-:-:S03]  /*7820*/  IMAD.MOV.U32 R16, RZ, RZ, R4 ;  /* 0x000000ffff107224 */ /* 0x008fc600078e0004 */
[----:B------:R0:W3:Y:S01]  /*7830*/  @!P6 LDG.E.CONSTANT R4, desc[UR12][R18.64] ;  /* 0x0000000c1204e981 */ /* 0x0000e2000c1e9900 */
[----:B------:R-:W-:Y:S01]  /*7840*/  IMAD.MOV.U32 R10, RZ, RZ, R16 ;  /* 0x000000ffff0a7224 */ /* 0x000fe200078e0010 */
[----:B------:R-:W-:-:S05]  /*7850*/  ISETP.GE.U32.AND P6, PT, R21, R38, PT ;  /* 0x000000261500720c */ /* 0x000fca0003fc6070 */
[----:B------:R-:W4:Y:S01]  /*7860*/  @!P0 LDG.E.CONSTANT R10, desc[UR12][R8.64+0x80] ;  /* 0x0000800c080a8981 */ /* 0x000f22000c1e9900 */
[----:B0-----:R-:W-:-:S06]  /*7870*/  MOV R19, R15 ;  /* 0x0000000f00137202 */ /* 0x001fcc0000000f00 */
[----:B------:R-:W5:Y:S01]  /*7880*/  @!P0 LDG.E.CONSTANT R19, desc[UR12][R6.64+0x80] ;  /* 0x0000800c06138981 */ /* 0x000f62000c1e9900 */
[----:B------:R-:W-:Y:S01]  /*7890*/  ISETP.GE.U32.AND P0, PT, R17, R38, PT ;  /* 0x000000261100720c */ /* 0x000fe20003f06070 */
[--C-:B------:R-:W-:Y:S02]  /*78a0*/  IMAD.MOV.U32 R11, RZ, RZ, R16.reuse ;  /* 0x000000ffff0b7224 */ /* 0x100fe400078e0010 */
[--C-:B------:R-:W-:Y:S02]  /*78b0*/  IMAD.MOV.U32 R12, RZ, RZ, R16.reuse ;  /* 0x000000ffff0c7224 */ /* 0x100fe400078e0010 */
[--C-:B------:R-:W-:Y:S02]  /*78c0*/  IMAD.MOV.U32 R13, RZ, RZ, R16.reuse ;  /* 0x000000ffff0d7224 */ /* 0x100fe400078e0010 */
[--C-:B------:R-:W-:Y:S01]  /*78d0*/  IMAD.MOV.U32 R14, RZ, RZ, R16.reuse ;  /* 0x000000ffff0e7224 */ /* 0x100fe200078e0010 */
[----:B------:R-:W2:Y:S01]  /*78e0*/  @!P1 LDG.E.CONSTANT R11, desc[UR12][R8.64+0x100] ;  /* 0x0001000c080b9981 */ /* 0x000ea2000c1e9900 */
[----:B------:R-:W-:-:S02]  /*78f0*/  IMAD.MOV.U32 R17, RZ, RZ, R16 ;  /* 0x000000ffff117224 */ /* 0x000fc400078e0010 */
[----:B------:R-:W-:Y:S01]  /*7900*/  IMAD.MOV.U32 R18, RZ, RZ, R16 ;  /* 0x000000ffff127224 */ /* 0x000fe200078e0010 */
[----:B------:R-:W5:Y:S04]  /*7910*/  @!P2 LDG.E.CONSTANT R12, desc[UR12][R8.64+0x180] ;  /* 0x0001800c080ca981 */ /* 0x000f68000c1e9900 */
[----:B------:R-:W5:Y:S04]  /*7920*/  @!P3 LDG.E.CONSTANT R13, desc[UR12][R8.64+0x200] ;  /* 0x0002000c080db981 */ /* 0x000f68000c1e9900 */
[----:B------:R-:W5:Y:S04]  /*7930*/  @!P4 LDG.E.CONSTANT R14, desc[UR12][R8.64+0x280] ;  /* 0x0002800c080ec981 */ /* 0x000f68000c1e9900 */
[----:B------:R-:W5:Y:S04]  /*7940*/  @!P6 LDG.E.CONSTANT R17, desc[UR12][R8.64+0x300] ;  /* 0x0003000c0811e981 */ /* 0x000f68000c1e9900 */
[----:B------:R-:W5:Y:S04]  /*7950*/  @!P5 LDG.E.CONSTANT R18, desc[UR12][R8.64+0x380] ;  /* 0x0003800c0812d981 */ /* 0x000f68000c1e9900 */
[----:B------:R-:W5:Y:S01]  /*7960*/  @!P0 LDG.E.CONSTANT R16, desc[UR12][R8.64+0x400] ;  /* 0x0004000c08108981 */ /* 0x000f62000c1e9900 */
        /* <DEDUP_REMOVED lines=13> */
[----:B------:R-:W-:-:S13]  /*7a40*/  ISETP.NE.AND P6, PT, R36, RZ, PT ;  /* 0x000000ff2400720c */ /* 0x000fda0003fc5270 */
[----:B------:R1:W5:Y:S01]  /*7a50*/  @!P6 LDG.E.CONSTANT R34, desc[UR12][R2.64+-0x4] ;  /* 0xfffffc0c0222e981 */ /* 0x000362000c1e9900 */
[----:B------:R-:W1:Y:S01]  /*7a60*/  S2R R39, SR_LANEID ;  /* 0x0000000000277919 */ /* 0x000e620000000000 */
[----:B------:R-:W1:Y:S01]  /*7a70*/  S2UR UR5, SR_CgaCtaId ;  /* 0x00000000000579c3 */ /* 0x000e620000008800 */
[----:B------:R-:W-:Y:S01]  /*7a80*/  SHF.R.U32.HI R42, RZ, 0x5, R36 ;  /* 0x00000005ff2a7819 */ /* 0x000fe20000011624 */
[----:B------:R-:W-:Y:S01]  /*7a90*/  UMOV UR4, 0x400 ;  /* 0x0000040000047882 */ /* 0x000fe20000000000 */
[----:B0-----:R-:W-:Y:S01]  /*7aa0*/  P2R R6, PR, RZ, 0x40 ;  /* 0x00000040ff067803 */ /* 0x001fe20000000000 */
[----:B-1----:R-:W-:Y:S02]  /*7ab0*/  ULEA UR4, UR5, UR4, 0x18 ;  /* 0x0000000405047291 */ /* 0x002fe4000f8ec0ff */
[----:B------:R-:W-:-:S05]  /*7ac0*/  IMAD R8, R42, 0x120, R39 ;  /* 0x000001202a087824 */ /* 0x000fca00078e0227 */
[----:B------:R-:W-:-:S04]  /*7ad0*/  LEA R26, R8, UR4, 0x2 ;  /* 0x00000004081a7c11 */ /* 0x000fc8000f8e10ff */
[----:B------:R-:W-:Y:S02]  /*7ae0*/  LEA R27, R39, R26, 0x5 ;  /* 0x0000001a271b7211 */ /* 0x000fe400078e28ff */
[----:B------:R-:W-:Y:S01]  /*7af0*/  ISETP.NE.AND P0, PT, R36, RZ, PT ;  /* 0x000000ff2400720c */ /* 0x000fe20003f05270 */
[----:B---3--:R-:W-:Y:S04]  /*7b00*/  STS [R26], R4 ;  /* 0x000000041a007388 */ /* 0x008fe80000000800 */
[----:B----4-:R-:W-:Y:S04]  /*7b10*/  STS [R26+0x80], R10 ;  /* 0x0000800a1a007388 */ /* 0x010fe80000000800 */
[----:B--2---:R-:W-:Y:S04]  /*7b20*/  STS [R26+0x100], R11 ;  /* 0x0001000b1a007388 */ /* 0x004fe80000000800 */
[----:B-----5:R-:W-:Y:S04]  /*7b30*/  STS [R26+0x180], R12 ;  /* 0x0001800c1a007388 */ /* 0x020fe80000000800 */
[----:B------:R-:W-:Y:S04]  /*7b40*/  STS [R26+0x200], R13 ;  /* 0x0002000d1a007388 */ /* 0x000fe80000000800 */
[----:B------:R-:W-:Y:S04]  /*7b50*/  STS [R26+0x280], R14 ;  /* 0x0002800e1a007388 */ /* 0x000fe80000000800 */
[----:B------:R-:W-:Y:S04]  /*7b60*/  STS [R26+0x300], R17 ;  /* 0x000300111a007388 */ /* 0x000fe80000000800 */
[----:B------:R0:W-:Y:S04]  /*7b70*/  STS [R26+0x380], R18 ;  /* 0x000380121a007388 */ /* 0x0001e80000000800 */
        /* <DEDUP_REMOVED lines=14> */
[----:B------:R0:W-:Y:S04]  /*7c60*/  STS [R26+0x80], R19 ;  /* 0x000080131a007388 */ /* 0x0001e80000000800 */
[----:B------:R-:W-:Y:S04]  /*7c70*/  STS [R26+0x100], R20 ;  /* 0x000100141a007388 */ /* 0x000fe80000000800 */
        /* <DEDUP_REMOVED lines=20> */
[----:B------:R-:W-:Y:S01]  /*7dc0*/  IMAD R17, R36, 0x9, RZ ;  /* 0x0000000924117824 */ /* 0x000fe200078e02ff */
[----:B--2---:R-:W-:-:S03]  /*7dd0*/  ISETP.NE.AND P1, PT, R2, R4, PT ;  /* 0x000000040200720c */ /* 0x004fc60003f25270 */
[----:B0-----:R-:W-:Y:S02]  /*7de0*/  VIADD R19, R17, 0x1 ;  /* 0x0000000111137836 */ /* 0x001fe40000000000 */
[----:B---3--:R-:W-:-:S03]  /*7df0*/  FADD R16, R3, R5 ;  /* 0x0000000503107221 */ /* 0x008fc60000000000 */
[----:B------:R-:W-:Y:S01]  /*7e00*/  ISETP.EQ.OR P1, PT, R19, R38, P1 ;  /* 0x000000261300720c */ /* 0x000fe20000f22670 */
[----:B------:R-:W-:Y:S01]  /*7e10*/  VIADD R19, R17, 0x2 ;  /* 0x0000000211137836 */ /* 0x000fe20000000000 */
[----:B------:R-:W-:Y:S02]  /*7e20*/  ISETP.NE.AND P2, PT, R4, R6, PT ;  /* 0x000000060400720c */ /* 0x000fe40003f45270 */
[----:B------:R-:W-:-:S05]  /*7e30*/  FSEL R16, R5, R16, P1 ;  /* 0x0000001005107208 */ /* 0x000fca0000800000 */
[----:B----4-:R-:W-:Y:S01]  /*7e40*/  FADD R16, R7, R16 ;  /* 0x0000001007107221 */ /* 0x010fe20000000000 */
[----:B------:R-:W-:Y:S01]  /*7e50*/  IMAD.MOV.U32 R20, RZ, RZ, 0x2 ;  /* 0x00000002ff147424 */ /* 0x000fe200078e00ff */
[----:B-1----:R-:W-:-:S04]  /*7e60*/  ISETP.NE.AND P0, PT, R34, R2, PT ;  /* 0x000000022200720c */ /* 0x002fc80003f05270 */
[-C--:B------:R-:W-:Y:S02]  /*7e70*/  ISETP.EQ.OR P3, PT, R17, R38.reuse, P0 ;  /* 0x000000261100720c */ /* 0x080fe40000762670 */
[----:B------:R-:W-:Y:S01]  /*7e80*/  ISETP.EQ.OR P0, PT, R19, R38, P2 ;  /* 0x000000261300720c */ /* 0x000fe20001702670 */
[----:B------:R-:W-:Y:S01]  /*7e90*/  VIADD R19, R17, 0x3 ;  /* 0x0000000311137836 */ /* 0x000fe20000000000 */
[----:B------:R-:W-:Y:S02]  /*7ea0*/  ISETP.NE.AND P2, PT, R6, R8, PT ;  /* 0x000000080600720c */ /* 0x000fe40003f45270 */
[----:B------:R-:W-:Y:S02]  /*7eb0*/  FSEL R16, R7, R16, P0 ;  /* 0x0000001007107208 */ /* 0x000fe40000000000 */
[----:B------:R-:W-:-:S03]  /*7ec0*/  SEL R18, RZ, 0x1, !P3 ;  /* 0x00000001ff127807 */ /* 0x000fc60005800000 */
[----:B------:R-:W-:Y:S02]  /*7ed0*/  FADD R16, R9, R16 ;  /* 0x0000001009107221 */ /* 0x000fe40000000000 */
[----:B------:R-:W-:Y:S01]  /*7ee0*/  @!P3 IMAD.MOV R20, RZ, RZ, 0x1 ;  /* 0x00000001ff14b424 */ /* 0x000fe200078e02ff */
[----:B------:R-:W-:Y:S01]  /*7ef0*/  ISETP.EQ.OR P3, PT, R19, R38, P2 ;  /* 0x000000261300720c */ /* 0x000fe20001762670 */
[----:B------:R-:W-:Y:S01]  /*7f00*/  @!P1 IMAD.MOV R20, RZ, RZ, R18 ;  /* 0x000000ffff149224 */ /* 0x000fe200078e0212 */
[----:B------:R-:W-:Y:S01]  /*7f10*/  ISETP.NE.AND P1, PT, R8, R10, PT ;  /* 0x0000000a0800720c */ /* 0x000fe20003f25270 */
[----:B------:R-:W-:Y:S01]  /*7f20*/  VIADD R19, R17, 0x4 ;  /* 0x0000000411137836 */ /* 0x000fe20000000000 */
[----:B------:R-:W-:-:S04]  /*7f30*/  FSEL R16, R9, R16, P3 ;  /* 0x0000001009107208 */ /* 0x000fc80001800000 */
[----:B------:R-:W-:Y:S01]  /*7f40*/  ISETP.EQ.OR P1, PT, R19, R38, P1 ;  /* 0x000000261300720c */ /* 0x000fe20000f22670 */
[----:B------:R-:W-:Y:S01]  /*7f50*/  FADD R16, R11, R16 ;  /* 0x000000100b107221 */ /* 0x000fe20000000000 */
[----:B------:R-:W-:Y:S01]  /*7f60*/  VIADD R18, R20, 0x1 ;  /* 0x0000000114127836 */ /* 0x000fe20000000000 */
[----:B------:R-:W-:Y:S01]  /*7f70*/  ISETP.NE.AND P2, PT, R10, R12, PT ;  /* 0x0000000c0a00720c */ /* 0x000fe20003f45270 */
[----:B------:R-:W-:Y:S02]  /*7f80*/  VIADD R19, R17, 0x5 ;  /* 0x0000000511137836 */ /* 0x000fe40000000000 */
[----:B------:R-:W-:Y:S01]  /*7f90*/  FSEL R16, R11, R16, P1 ;  /* 0x000000100b107208 */ /* 0x000fe20000800000 */
[----:B------:R-:W-:Y:S02]  /*7fa0*/  @!P0 IMAD.MOV R18, RZ, RZ, R20 ;  /* 0x000000ffff128224 */ /* 0x000fe400078e0214 */
[----:B------:R-:W-:Y:S02]  /*7fb0*/  ISETP.EQ.OR P2, PT, R19, R38, P2 ;  /* 0x000000261300720c */ /* 0x000fe40001742670 */
[----:B------:R-:W-:Y:S01]  /*7fc0*/  FADD R16, R13, R16 ;  /* 0x000000100d107221 */ /* 0x000fe20000000000 */
[----:B------:R-:W-:-:S02]  /*7fd0*/  VIADD R20, R18, 0x1 ;  /* 0x0000000112147836 */ /* 0x000fc40000000000 */
[----:B------:R-:W-:Y:S01]  /*7fe0*/  @!P3 IMAD.MOV R20, RZ, RZ, R18 ;  /* 0x000000ffff14b224 */ /* 0x000fe200078e0212 */
[----:B------:R-:W-:Y:S01]  /*7ff0*/  ISETP.NE.AND P3, PT, R12, R14, PT ;  /* 0x0000000e0c00720c */ /* 0x000fe20003f65270 */
[----:B------:R-:W-:Y:S01]  /*8000*/  VIADD R19, R17, 0x6 ;  /* 0x0000000611137836 */ /* 0x000fe20000000000 */
[----:B------:R-:W-:Y:S01]  /*8010*/  FSEL R16, R13, R16, P2 ;  /* 0x000000100d107208 */ /* 0x000fe20001000000 */
[----:B------:R-:W-:Y:S01]  /*8020*/  VIADD R18, R20, 0x1 ;  /* 0x0000000114127836 */ /* 0x000fe20000000000 */
[----:B------:R-:W-:Y:S02]  /*8030*/  ISETP.NE.AND P0, PT, R14, R32, PT ;  /* 0x000000200e00720c */ /* 0x000fe40003f05270 */
[----:B------:R-:W-:Y:S01]  /*8040*/  ISETP.EQ.OR P3, PT, R19, R38, P3 ;  /* 0x000000261300720c */ /* 0x000fe20001f62670 */
[----:B------:R-:W-:Y:S01]  /*8050*/  VIADD R19, R17, 0x7 ;  /* 0x0000000711137836 */ /* 0x000fe20000000000 */
[----:B------:R-:W-:Y:S01]  /*8060*/  @!P1 IADD3 R18, PT, PT, R20, RZ, RZ ;  /* 0x000000ff14129210 */ /* 0x000fe20007ffe0ff */
[----:B------:R-:W-:Y:S01]  /*8070*/  FADD R16, R15, R16 ;  /* 0x000000100f107221 */ /* 0x000fe20000000000 */
[----:B------:R-:W-:Y:S01]  /*8080*/  VIADD R17, R17, 0x8 ;  /* 0x0000000811117836 */ /* 0x000fe20000000000 */
[----:B------:R-:W-:-:S02]  /*8090*/  ISETP.NE.AND P4, PT, R32, R37, PT ;  /* 0x000000252000720c */ /* 0x000fc40003f85270 */
[----:B------:R-:W-:Y:S01]  /*80a0*/  ISETP.EQ.OR P0, PT, R19, R38, P0 ;  /* 0x000000261300720c */ /* 0x000fe20000702670 */
[----:B------:R-:W-:Y:S01]  /*80b0*/  VIADD R20, R18, 0x1 ;  /* 0x0000000112147836 */ /* 0x000fe20000000000 */
[----:B------:R-:W-:Y:S01]  /*80c0*/  FSEL R16, R15, R16, P3 ;  /* 0x000000100f107208 */ /* 0x000fe20001800000 */
[----:B------:R-:W-:Y:S01]  /*80d0*/  @!P2 IMAD.MOV R20, RZ, RZ, R18 ;  /* 0x000000ffff14a224 */ /* 0x000fe200078e0212 */
[----:B------:R-:W-:-:S03]  /*80e0*/  ISETP.EQ.OR P4, PT, R17, R38, P4 ;  /* 0x000000261100720c */ /* 0x000fc60002782670 */
[----:B------:R-:W-:Y:S02]  /*80f0*/  VIADD R18, R20, 0x1 ;  /* 0x0000000114127836 */ /* 0x000fe40000000000 */
[----:B------:R-:W-:Y:S01]  /*8100*/  FADD R16, R33, R16 ;  /* 0x0000001021107221 */ /* 0x000fe20000000000 */
[----:B------:R-:W-:-:S04]  /*8110*/  @!P3 IMAD.MOV R18, RZ, RZ, R20 ;  /* 0x000000ffff12b224 */ /* 0x000fc800078e0214 */
[----:B------:R-:W-:Y:S01]  /*8120*/  FSEL R17, R33, R16, P0 ;  /* 0x0000001021117208 */ /* 0x000fe20000000000 */
[----:B------:R-:W-:Y:S02]  /*8130*/  VIADD R20, R18, 0x1 ;  /* 0x0000000112147836 */ /* 0x000fe40000000000 */
[----:B------:R-:W-:Y:S02]  /*8140*/  @!P0 IMAD.MOV R20, RZ, RZ, R18 ;  /* 0x000000ffff148224 */ /* 0x000fe400078e0212 */
[----:B------:R-:W-:Y:S02]  /*8150*/  @!P4 FADD R44, R44, R17 ;  /* 0x000000112c2cc221 */ /* 0x000fe40000000000 */
[----:B------:R-:W-:Y:S02]  /*8160*/  VIADD R16, R20, 0x1 ;  /* 0x0000000114107836 */ /* 0x000fe40000000000 */
[----:B------:R-:W-:Y:S01]  /*8170*/  @!P4 IMAD.MOV R16, RZ, RZ, R20 ;  /* 0x000000ffff10c224 */ /* 0x000fe200078e0214 */
[----:B------:R-:W0:Y:S04]  /*8180*/  SHFL.UP PT, R19, R44, 0x1, RZ ;  /* 0x042000002c137989 */ /* 0x000e2800000e00ff */
[----:B------:R-:W1:Y:S01]  /*8190*/  SHFL.UP PT, R17, R16, 0x1, RZ ;  /* 0x0420000010117989 */ /* 0x000e6200000e00ff */
[----:B------:R-:W-:-:S02]  /*81a0*/  ISETP.GE.AND P4, PT, R39, 0x1, PT ;  /* 0x000000012700780c */ /* 0x000fc40003f86270 */
[----:B------:R-:W-:Y:S01]  /*81b0*/  ISETP.NE.AND P0, PT, R16, RZ, PT ;  /* 0x000000ff1000720c */ /* 0x000fe20003f05270 */
[----:B0-----:R-:W-:Y:S01]  /*81c0*/  FADD R19, R44, R19 ;  /* 0x000000132c137221 */ /* 0x001fe20000000000 */
[----:B-1----:R-:W-:-:S09]  /*81d0*/  SEL R17, R17, RZ, P4 ;  /* 0x000000ff11117207 */ /* 0x002fd20002000000 */
[----:B------:R-:W-:Y:S01]  /*81e0*/  @P4 FSEL R44, R19, R44, !P0 ;  /* 0x0000002c132c4208 */ /* 0x000fe20004000000 */
[----:B------:R-:W-:-:S04]  /*81f0*/  IMAD.IADD R17, R17, 0x1, R16 ;  /* 0x0000000111117824 */ /* 0x000fc800078e0210 */
[----:B------:R-:W0:Y:S04]  /*8200*/  SHFL.UP PT, R19, R44, 0x2, RZ ;  /* 0x044000002c137989 */ /* 0x000e2800000e00ff */
[----:B------:R-:W1:Y:S01]  /*8210*/  SHFL.UP PT, R18, R17, 0x2, RZ ;  /* 0x0440000011127989 */ /* 0x000e6200000e00ff */
[----:B------:R-:W-:Y:S02]  /*8220*/  ISETP.GE.AND P4, PT, R39, 0x2, PT ;  /* 0x000000022700780c */ /* 0x000fe40003f86270 */
        /* <DEDUP_REMOVED lines=23> */
[C---:B------:R-:W-:Y:S02]  /*83a0*/  ISETP.NE.AND P5, PT, R39.reuse, 0x1f, PT ;  /* 0x0000001f2700780c */ /* 0x040fe40003fa5270 */
[----:B------:R-:W-:Y:S02]  /*83b0*/  ISETP.GE.AND P4, PT, R39, 0x10, PT ;  /* 0x000000102700780c */ /* 0x000fe40003f86270 */
[----:B------:R-:W-:-:S09]  /*83c0*/  ISETP.NE.AND P0, PT, R16, RZ, PT ;  /* 0x000000ff1000720c */ /* 0x000fd20003f05270 */
[----:B------:R-:W-:Y:S01]  /*83d0*/  @!P5 LEA R45, R42, UR4, 0x3 ;  /* 0x000000042a2ddc11 */ /* 0x000fe2000f8e18ff */
[----:B0-----:R-:W-:Y:S01]  /*83e0*/  FADD R19, R44, R19 ;  /* 0x000000132c137221 */ /* 0x001fe20000000000 */
[----:B-1----:R-:W-:-:S04]  /*83f0*/  SEL R17, R18, RZ, P4 ;  /* 0x000000ff12117207 */ /* 0x002fc80002000000 */
[----:B------:R-:W-:Y:S02]  /*8400*/  FSEL R41, R19, R44, !P0 ;  /* 0x0000002c13297208 */ /* 0x000fe40004000000 */
[----:B------:R-:W-:-:S05]  /*8410*/  IADD3 R40, PT, PT, R16, R17, RZ ;  /* 0x0000001110287210 */ /* 0x000fca0007ffe0ff */
[----:B------:R-:W-:Y:S01]  /*8420*/  @!P5 STS.64 [R45], R40 ;  /* 0x000000282d00d388 */ /* 0x000fe20000000a00 */
[----:B------:R-:W-:Y:S06]  /*8430*/  BAR.SYNC.DEFER_BLOCKING 0x0 ;  /* 0x0000000000007b1d */ /* 0x000fec0000010000 */
[----:B------:R-:W0:Y:S04]  /*8440*/  LDS.128 R16, [UR4] ;  /* 0x00000004ff107984 */ /* 0x000e280008000c00 */
[----:B------:R-:W1:Y:S04]  /*8450*/  LDS.128 R20, [UR4+0x10] ;  /* 0x00001004ff147984 */ /* 0x000e680008000c00 */
[----:B------:R-:W2:Y:S04]  /*8460*/  LDS.128 R24, [UR4+0x20] ;  /* 0x00002004ff187984 */ /* 0x000ea80008000c00 */
[----:B------:R-:W3:Y:S01]  /*8470*/  LDS.128 R28, [UR4+0x30] ;  /* 0x00003004ff1c7984 */ /* 0x000ee20008000c00 */
[----:B------:R-:W-:-:S02]  /*8480*/  FSEL R35, R44, R41, !P4 ;  /* 0x000000292c237208 */ /* 0x000fc40006000000 */
[----:B------:R-:W-:Y:S02]  /*8490*/  ISETP.NE.AND P4, PT, R42, 0x2, PT ;  /* 0x000000022a00780c */ /* 0x000fe40003f85270 */
[----:B0-----:R-:W-:Y:S02]  /*84a0*/  ISETP.NE.AND P0, PT, R18, RZ, PT ;  /* 0x000000ff1200720c */ /* 0x001fe40003f05270 */
[----:B-1----:R-:W-:Y:S01]  /*84b0*/  ISETP.NE.AND P5, PT, R20, RZ, PT ;  /* 0x000000ff1400720c */ /* 0x002fe20003fa5270 */
[----:B------:R-:W-:-:S10]  /*84c0*/  IMAD.IADD R43, R16, 0x1, R18 ;  /* 0x00000001102b7824 */ /* 0x000fd400078e0212 */
[----:B------:R-:W-:Y:S01]  /*84d0*/  @!P0 FADD R19, R17, R19 ;  /* 0x0000001311138221 */ /* 0x000fe20000000000 */
[----:B------:R-:W-:Y:S02]  /*84e0*/  ISETP.NE.AND P0, PT, R22, RZ, PT ;  /* 0x000000ff1600720c */ /* 0x000fe40003f05270 */
[----:B------:R-:W-:Y:S01]  /*84f0*/  SEL R16, R43, R16, !P4 ;  /* 0x000000102b107207 */ /* 0x000fe20006000000 */
[----:B------:R-:W-:Y:S01]  /*8500*/  @!P5 FADD R21, R19, R21 ;  /* 0x000000151315d221 */ /* 0x000fe20000000000 */
[----:B--2---:R-:W-:Y:S01]  /*8510*/  ISETP.NE.AND P5, PT, R24, RZ, PT ;  /* 0x000000ff1800720c */ /* 0x004fe20003fa5270 */
[----:B------:R-:W-:Y:S01]  /*8520*/  IMAD.IADD R43, R43, 0x1, R20 ;  /* 0x000000012b2b7824 */ /* 0x000fe200078e0214 */
[----:B------:R-:W-:Y:S02]  /*8530*/  FSEL R18, R19, R17, !P4 ;  /* 0x0000001113127208 */ /* 0x000fe40006000000 */
[----:B------:R-:W-:Y:S01]  /*8540*/  ISETP.NE.AND P4, PT, R42, 0x3, PT ;  /* 0x000000032a00780c */ /* 0x000fe20003f85270 */
[----:B------:R-:W0:Y:S03]  /*8550*/  SHFL.UP PT, R41, R40, 0x1, RZ ;  /* 0x0420000028297989 */ /* 0x000e2600000e00ff */
[----:B------:R-:W-:Y:S01]  /*8560*/  SEL R16, R43, R16, !P4 ;  /* 0x000000102b107207 */ /* 0x000fe20006000000 */
[----:B------:R-:W-:Y:S01]  /*8570*/  IMAD.IADD R43, R22, 0x1, R43 ;  /* 0x00000001162b7824 */ /* 0x000fe200078e022b */
[----:B------:R-:W-:Y:S01]  /*8580*/  FSEL R18, R21, R18, !P4 ;  /* 0x0000001215127208 */ /* 0x000fe20006000000 */
[----:B------:R-:W-:Y:S01]  /*8590*/  @!P0 FADD R23, R23, R21 ;  /* 0x0000001517178221 */ /* 0x000fe20000000000 */
[----:B------:R-:W-:-:S02]  /*85a0*/  ISETP.NE.AND P4, PT, R42, 0x4, PT ;  /* 0x000000042a00780c */ /* 0x000fc40003f85270 */
[----:B------:R-:W-:Y:S01]  /*85b0*/  ISETP.NE.AND P0, PT, R26, RZ, PT ;  /* 0x000000ff1a00720c */ /* 0x000fe20003f05270 */
[----:B------:R-:W-:Y:S01]  /*85c0*/  @!P5 FADD R25, R23, R25 ;  /* 0x000000191719d221 */ /* 0x000fe20000000000 */
[C---:B------:R-:W-:Y:S01]  /*85d0*/  SEL R16, R43.reuse, R16, !P4 ;  /* 0x000000102b107207 */ /* 0x040fe20006000000 */
[----:B------:R-:W-:Y:S01]  /*85e0*/  IMAD.IADD R43, R43, 0x1, R24 ;  /* 0x000000012b2b7824 */ /* 0x000fe200078e0218 */
[----:B------:R-:W-:Y:S02]  /*85f0*/  FSEL R18, R23, R18, !P4 ;  /* 0x0000001217127208 */ /* 0x000fe40006000000 */
[----:B------:R-:W-:Y:S02]  /*8600*/  ISETP.NE.AND P4, PT, R42, 0x5, PT ;  /* 0x000000052a00780c */ /* 0x000fe40003f85270 */
[----:B---3--:R-:W-:Y:S02]  /*8610*/  ISETP.NE.AND P5, PT, R28, RZ, PT ;  /* 0x000000ff1c00720c */ /* 0x008fe40003fa5270 */
[----:B------:R-:W-:-:S02]  /*8620*/  SEL R16, R43, R16, !P4 ;  /* 0x000000102b107207 */ /* 0x000fc40006000000 */
[----:B------:R-:W-:Y:S02]  /*8630*/  FSEL R18, R25, R18, !P4 ;  /* 0x0000001219127208 */ /* 0x000fe40006000000 */
[----:B------:R-:W-:Y:S01]  /*8640*/  ISETP.GE.U32.AND P4, PT, R36, 0x20, PT ;  /* 0x000000202400780c */ /* 0x000fe20003f86070 */
[----:B------:R-:W-:Y:S02]  /*8650*/  IMAD.IADD R43, R26, 0x1, R43 ;  /* 0x000000011a2b7824 */ /* 0x000fe400078e022b */
[----:B------:R-:W-:Y:S01]  /*8660*/  @!P0 FADD R27, R27, R25 ;  /* 0x000000191b1b8221 */ /* 0x000fe20000000000 */
[C---:B------:R-:W-:Y:S01]  /*8670*/  ISETP.NE.AND P0, PT, R42.reuse, 0x6, PT ;  /* 0x000000062a00780c */ /* 0x040fe20003f05270 */
[----:B------:R-:W1:Y:S03]  /*8680*/  SHFL.UP PT, R35, R35, 0x1, RZ ;  /* 0x0420000023237989 */ /* 0x000e6600000e00ff */
[C---:B------:R-:W-:Y:S01]  /*8690*/  SEL R16, R43.reuse, R16, !P0 ;  /* 0x000000102b107207 */ /* 0x040fe20004000000 */
[----:B------:R-:W-:Y:S01]  /*86a0*/  IMAD.IADD R43, R43, 0x1, R28 ;  /* 0x000000012b2b7824 */ /* 0x000fe200078e021c */
[C---:B------:R-:W-:Y:S01]  /*86b0*/  FSEL R18, R27.reuse, R18, !P0 ;  /* 0x000000121b127208 */ /* 0x040fe20004000000 */
[----:B------:R-:W-:Y:S01]  /*86c0*/  @!P5 FADD R29, R27, R29 ;  /* 0x0000001d1b1dd221 */ /* 0x000fe20000000000 */
[----:B------:R-:W-:-:S02]  /*86d0*/  ISETP.NE.AND P0, PT, R42, 0x7, PT ;  /* 0x000000072a00780c */ /* 0x000fc40003f05270 */
[----:B0-----:R-:W-:Y:S02]  /*86e0*/  @P4 ISETP.NE.AND P5, PT, R41, RZ, PT ;  /* 0x000000ff2900420c */ /* 0x001fe40003fa5270 */
[----:B------:R-:W-:Y:S02]  /*86f0*/  SEL R16, R43, R16, !P0 ;  /* 0x000000102b107207 */ /* 0x000fe40004000000 */
[----:B------:R-:W-:Y:S02]  /*8700*/  FSEL R18, R29, R18, !P0 ;  /* 0x000000121d127208 */ /* 0x000fe40004000000 */
[----:B------:R-:W-:Y:S02]  /*8710*/  PLOP3.LUT P0, PT, PT, PT, PT, 0x80, 0x8 ;  /* 0x000000000008781c */ /* 0x000fe40003f0f070 */
[----:B------:R-:W-:Y:S02]  /*8720*/  @P4 PLOP3.LUT P0, PT, P5, PT, PT, 0x80, 0x8 ;  /* 0x000000000008481c */ /* 0x000fe40002f0f070 */
[C---:B------:R-:W-:Y:S01]  /*8730*/  ISETP.NE.AND P5, PT, R30.reuse, RZ, PT ;  /* 0x000000ff1e00720c */ /* 0x040fe20003fa5270 */
[----:B------:R-:W-:-:S10]  /*8740*/  IMAD.IADD R30, R30, 0x1, R43 ;  /* 0x000000011e1e7824 */ /* 0x000fd400078e022b */
[----:B-1----:R-:W-:Y:S01]  /*8750*/  @!P0 FADD R35, R35, R18 ;  /* 0x0000001223238221 */ /* 0x002fe20000000000 */
[----:B------:R-:W-:-:S04]  /*8760*/  @P4 ISETP.NE.AND P0, PT, R39, RZ, PT ;  /* 0x000000ff2700420c */ /* 0x000fc80003f05270 */
[----:B------:R-:W-:Y:S01]  /*8770*/  @P4 SEL R17, R41, RZ, P0 ;  /* 0x000000ff29114207 */ /* 0x000fe20000000000 */
[----:B------:R-:W-:Y:S01]  /*8780*/  @!P5 FADD R31, R31, R29 ;  /* 0x0000001d1f1fd221 */ /* 0x000fe20000000000 */
[----:B------:R-:W-:-:S03]  /*8790*/  @P4 FSEL R35, R18, R35, !P0 ;  /* 0x0000002312234208 */ /* 0x000fc60004000000 */
[----:B------:R-:W-:Y:S01]  /*87a0*/  @P4 IMAD.IADD R41, R16, 0x1, R17 ;  /* 0x0000000110294824 */ /* 0x000fe200078e0211 */
[----:B------:R-:W-:Y:S06]  /*87b0*/  @P4 BRA `(.L_x_805) ;  /* 0x0000000c00044947 */ /* 0x000fec0003800000 */
[----:B------:R-:W0:Y:S01]  /*87c0*/  LDC.64 R24, c[0x0][0x3a8] ;  /* 0x0000ea00ff187b82 */ /* 0x000e220000000a00 */
[----:B------:R-:W1:Y:S01]  /*87d0*/  LDCU UR5, c[0x0][0x370] ;  /* 0x00006e00ff0577ac */ /* 0x000e620008000800 */
        /* <DEDUP_REMOVED lines=12> */
.L_x_806:
[----:B------:R-:W-:Y:S05]  /*88a0*/  NANOSLEEP 0x1c2 ;  /* 0x000001c20000795d */ /* 0x000fea0003800000 */
[----:B------:R-:W-:Y:S01]  /*88b0*/  NOP ;  /* 0x0000000000007918 */ /* 0x000fe20000000000 */
.L_x_807:
[----:B--2---:R-:W-:-:S03]  /*88c0*/  IMAD.WIDE.U32 R16, R36, 0x10, RZ ;  /* 0x0000001024107825 */ /* 0x004fc600078e00ff */
[----:B------:R-:W-:Y:S02]  /*88d0*/  LOP3.LUT R23, R16, 0xfffffff0, RZ, 0x3c, !PT ;  /* 0xfffffff010177812 */ /* 0x000fe400078e3cff */
[----:B------:R-:W-:Y:S02]  /*88e0*/  LOP3.LUT R17, RZ, R17, RZ, 0x33, !PT ;  /* 0x00000011ff117212 */ /* 0x000fe400078e33ff */
[----:B------:R-:W-:-:S05]  /*88f0*/  IADD3 R22, P0, PT, R24, R23, RZ ;  /* 0x0000001718167210 */ /* 0x000fca0007f1e0ff */
[----:B------:R-:W-:-:S08]  /*8900*/  IMAD.X R23, R25, 0x1, R17, P0 ;  /* 0x0000000119177824 */ /* 0x000fd000000e0611 */
.L_x_809:
[----:B------:R-:W2:Y:S01]  /*8910*/  LD.E.128.STRONG.GPU R16, desc[UR12][R22.64+0x200] ;  /* 0x0002000c16107980 */ /* 0x000ea2000c10fd00 */
[----:B------:R-:W-:Y:S05]  /*8920*/  YIELD ;  /* 0x0000000000007946 */ /* 0x000fea0003800000 */
[----:B------:R-:W-:Y:S01]  /*8930*/  UMOV UR5, 0xffffffff ;  /* 0xffffffff00057882 */ /* 0x000fe20000000000 */
[----:B--2---:R-:W-:-:S04]  /*8940*/  ISETP.NE.U32.AND P0, PT, R18, 0x63, PT ;  /* 0x000000631200780c */ /* 0x004fc80003f05070 */
[----:B------:R-:W-:Y:S01]  /*8950*/  ISETP.NE.AND.EX P0, PT, R19, RZ, PT, P0 ;  /* 0x000000ff1300720c */ /* 0x000fe20003f05300 */
[----:B------:R-:W-:-:S12]  /*8960*/  BRA.DIV UR5, `(.L_x_808) ;  /* 0x0000002e05a87947 */ /* 0x000fd8000b800000 */
[----:B------:R-:W-:-:S13]  /*8970*/  VOTE.ANY P0, !P0 ;  /* 0x0000000000ff7806 */ /* 0x000fda0004000100 */
.L_x_865:
[----:B------:R-:W-:Y:S05]  /*8980*/  @P0 BRA `(.L_x_809) ;  /* 0xfffffffc00e00947 */ /* 0x000fea000383ffff */
[----:B------:R-:W-:Y:S01]  /*8990*/  UMOV UR5, 0xffffffff ;  /* 0xffffffff00057882 */ /* 0x000fe20000000000 */
[----:B------:R-:W-:-:S04]  /*89a0*/  ISETP.NE.U32.AND P0, PT, R18, 0x65, PT ;  /* 0x000000651200780c */ /* 0x000fc80003f05070 */
[----:B------:R-:W-:Y:S01]  /*89b0*/  ISETP.NE.AND.EX P0, PT, R19, RZ, PT, P0 ;  /* 0x000000ff1300720c */ /* 0x000fe20003f05300 */
[----:B------:R-:W-:-:S12]  /*89c0*/  BRA.DIV UR5, `(.L_x_810) ;  /* 0x0000002e05b07947 */ /* 0x000fd8000b800000 */
[----:B------:R-:W0:Y:S01]  /*89d0*/  S2R R26, SR_GEMASK ;  /* 0x00000000001a7919 */ /* 0x000e220000003c00 */
[----:B------:R-:W-:Y:S02]  /*89e0*/  VOTE.ANY R20, PT, !P0 ;  /* 0x0000000000147806 */ /* 0x000fe400040e0100 */
[----:B------:R-:W-:Y:S02]  /*89f0*/  ISETP.NE.AND P4, PT, R16, RZ, PT ;  /* 0x000000ff1000720c */ /* 0x000fe40003f85270 */
        /* <DEDUP_REMOVED lines=10> */
[----:B------:R-:W-:Y:S02]  /*8aa0*/  FSEL R23, R23, R17, !P4 ;  /* 0x0000001117177208 */ /* 0x000fe40006000000 */
[----:B------:R-:W-:Y:S02]  /*8ab0*/  IADD3 R29, PT, PT, R16, R29, RZ ;  /* 0x0000001d101d7210 */ /* 0x000fe40007ffe0ff */
[----:B------:R-:W-:Y:S01]  /*8ac0*/  FSEL R27, R23, R17, !P0 ;  /* 0x00000011171b7208 */ /* 0x000fe20004000000 */
[----:B------:R-:W-:Y:S01]  /*8ad0*/  VIADD R17, R39, 0x2 ;  /* 0x0000000227117836 */ /* 0x000fe20000000000 */
[----:B------:R-:W-:Y:S01]  /*8ae0*/  ISETP.NE.AND P4, PT, R29, RZ, PT ;  /* 0x000000ff1d00720c */ /* 0x000fe20003f85270 */
[----:B------:R-:W0:Y:S03]  /*8af0*/  SHFL.DOWN PT, R23, R29, 0x2, R22 ;  /* 0x084000001d177989 */ /* 0x000e2600000e0016 */
[----:B------:R-:W-:Y:S01]  /*8b00*/  ISETP.GT.AND P0, PT, R17, R22, PT ;  /* 0x000000161100720c */ /* 0x000fe20003f04270 */
[----:B------:R-:W1:Y:S03]  /*8b10*/  SHFL.DOWN PT, R28, R27, 0x2, R22 ;  /* 0x084000001b1c7989 */ /* 0x000e6600000e0016 */
        /* <DEDUP_REMOVED lines=20> */
[----:B------:R-:W-:Y:S02]  /*8c60*/  IMAD.IADD R29, R43, 0x1, R16 ;  /* 0x000000012b1d7824 */ /* 0x000fe400078e0210 */
[----:B------:R-:W0:Y:S02]  /*8c70*/  LDC.64 R16, c[0x0][0x3a8] ;  /* 0x0000ea00ff107b82 */ /* 0x000e240000000a00 */
[----:B------:R-:W-:Y:S02]  /*8c80*/  @!P0 FSEL R27, R28, R27, !P4 ;  /* 0x0000001b1c1b8208 */ /* 0x000fe40006000000 */
[----:B------:R-:W1:Y:S01]  /*8c90*/  SHFL.DOWN PT, R28, R29, 0x10, R22 ;  /* 0x0a0000001d1c7989 */ /* 0x000e6200000e0016 */
[----:B------:R-:W-:Y:S02]  /*8ca0*/  ISETP.GT.AND P0, PT, R21, R22, PT ;  /* 0x000000161500720c */ /* 0x000fe40003f04270 */
[----:B------:R-:W-:Y:S01]  /*8cb0*/  ISETP.NE.U32.AND P4, PT, R18, 0x65, PT ;  /* 0x000000651200780c */ /* 0x000fe20003f85070 */
[----:B------:R1:W2:Y:S01]  /*8cc0*/  SHFL.DOWN PT, R23, R27, 0x10, R22 ;  /* 0x0a0000001b177989 */ /* 0x0002a200000e0016 */
[----:B------:R-:W-:-:S02]  /*8cd0*/  ISETP.NE.AND P5, PT, R29, RZ, PT ;  /* 0x000000ff1d00720c */ /* 0x000fc40003fa5270 */
[----:B------:R-:W-:Y:S02]  /*8ce0*/  ISETP.NE.AND.EX P4, PT, R19, RZ, PT, P4 ;  /* 0x000000ff1300720c */ /* 0x000fe40003f85340 */
[----:B------:R-:W-:-:S05]  /*8cf0*/  LOP3.LUT R19, RZ, R36, RZ, 0x33, !PT ;  /* 0x00000024ff137212 */ /* 0x000fca00078e33ff */
[----:B------:R-:W-:-:S06]  /*8d00*/  IMAD.IADD R0, R19, 0x1, R0 ;  /* 0x0000000113007824 */ /* 0x000fcc00078e0200 */
[----:B------:R-:W-:Y:S02]  /*8d10*/  VOTE.ALL P4, P4 ;  /* 0x0000000000ff7806 */ /* 0x000fe40002080000 */
[----:B-1----:R-:W-:Y:S01]  /*8d20*/  SEL R22, R28, RZ, !P0 ;  /* 0x000000ff1c167207 */ /* 0x002fe20004000000 */
[----:B--2---:R-:W-:-:S04]  /*8d30*/  FADD R18, R27, R23 ;  /* 0x000000171b127221 */ /* 0x004fc80000000000 */
[----:B------:R-:W-:Y:S01]  /*8d40*/  IMAD.IADD R22, R29, 0x1, R22 ;  /* 0x000000011d167824 */ /* 0x000fe200078e0216 */
[----:B------:R-:W-:Y:S02]  /*8d50*/  @!P0 FSEL R27, R18, R27, !P5 ;  /* 0x0000001b121b8208 */ /* 0x000fe40006800000 */
[----:B0-----:R-:W-:-:S03]  /*8d60*/  IADD3 R40, P5, PT, R16, 0x200, RZ ;  /* 0x0000020010287810 */ /* 0x001fc60007fbe0ff */
[----:B------:R-:W-:Y:S02]  /*8d70*/  IMAD.MOV.U32 R20, RZ, RZ, R27 ;  /* 0x000000ffff147224 */ /* 0x000fe400078e001b */
[----:B------:R-:W-:-:S08]  /*8d80*/  IMAD.X R43, RZ, RZ, R17, P5 ;  /* 0x000000ffff2b7224 */ /* 0x000fd000028e0611 */
.L_x_879:
[----:B------:R-:W-:Y:S05]  /*8d90*/  @!P4 BRA `(.L_x_811) ;  /* 0x000000040024c947 */ /* 0x000fea0003800000 */
.L_x_815:
[----:B------:R-:W-:Y:S02]  /*8da0*/  IMAD.MOV.U32 R42, RZ, RZ, R40 ;  /* 0x000000ffff2a7224 */ /* 0x000fe400078e0028 */
[----:B------:R-:W-:Y:S02]  /*8db0*/  IMAD.MOV.U32 R27, RZ, RZ, R20 ;  /* 0x000000ffff1b7224 */ /* 0x000fe400078e0014 */
[----:B------:R-:W-:-:S07]  /*8dc0*/  IMAD.WIDE R28, R0, 0x10, R42 ;  /* 0x00000010001c7825 */ /* 0x000fce00078e022a */
.L_x_813:
[----:B------:R-:W2:Y:S01]  /*8dd0*/  LD.E.128.STRONG.GPU R16, desc[UR12][R28.64+-0x200] ;  /* 0xfffe000c1c107980 */ /* 0x000ea2000c10fd00 */
[----:B------:R-:W-:Y:S05]  /*8de0*/  YIELD ;  /* 0x0000000000007946 */ /* 0x000fea0003800000 */
[----:B------:R-:W-:Y:S01]  /*8df0*/  UMOV UR5, 0xffffffff ;  /* 0xffffffff00057882 */ /* 0x000fe20000000000 */
[----:B--2---:R-:W-:-:S04]  /*8e00*/  ISETP.NE.U32.AND P0, PT, R18, 0x63, PT ;  /* 0x000000631200780c */ /* 0x004fc80003f05070 */
[----:B------:R-:W-:Y:S01]  /*8e10*/  ISETP.NE.AND.EX P0, PT, R19, RZ, PT, P0 ;  /* 0x000000ff1300720c */ /* 0x000fe20003f05300 */
[----:B------:R-:W-:-:S12]  /*8e20*/  BRA.DIV UR5, `(.L_x_812) ;  /* 0x0000003205547947 */ /* 0x000fd8000b800000 */
[----:B------:R-:W-:-:S13]  /*8e30*/  VOTE.ANY P0, !P0 ;  /* 0x0000000000ff7806 */ /* 0x000fda0004000100 */
.L_x_882:
        /* <DEDUP_REMOVED lines=10> */
[----:B------:R-:W-:Y:S01]  /*8ee0*/  LOP3.LUT R21, R20, R21, RZ, 0xc, !PT ;  /* 0x0000001514157212 */ /* 0x000fe200078e0cff */
[----:B------:R-:W-:-:S03]  /*8ef0*/  VIADD R20, R39, 0x2 ;  /* 0x0000000227147836 */ /* 0x000fc60000000000 */
[----:B------:R-:W0:Y:S02]  /*8f00*/  POPC R29, R21 ;  /* 0x00000015001d7309 */ /* 0x000e240000000000 */
[----:B0-----:R-:W0:Y:S01]  /*8f10*/  SHFL.DOWN PT, R23, R17, 0x1, R29 ;  /* 0x0820000011177989 */ /* 0x001e2200000e001d */
[----:B------:R-:W-:-:S03]  /*8f20*/  ISETP.GE.AND P0, PT, R39, R29, PT ;  /* 0x0000001d2700720c */ /* 0x000fc60003f06270 */
[----:B------:R-:W1:Y:S01]  /*8f30*/  SHFL.DOWN PT, R42, R16, 0x1, R29 ;  /* 0x08200000102a7989 */ /* 0x000e6200000e001d */
[----:B0-----:R-:W-:Y:S01]  /*8f40*/  FADD R23, R17, R23 ;  /* 0x0000001711177221 */ /* 0x001fe20000000000 */
[----:B-1----:R-:W-:-:S04]  /*8f50*/  SEL R45, R42, RZ, !P0 ;  /* 0x000000ff2a2d7207 */ /* 0x002fc80004000000 */
[----:B------:R-:W-:Y:S02]  /*8f60*/  FSEL R23, R23, R17, !P4 ;  /* 0x0000001117177208 */ /* 0x000fe40006000000 */
[----:B------:R-:W-:Y:S02]  /*8f70*/  IADD3 R42, PT, PT, R16, R45, RZ ;  /* 0x0000002d102a7210 */ /* 0x000fe40007ffe0ff */
[----:B------:R-:W-:Y:S02]  /*8f80*/  FSEL R28, R23, R17, !P0 ;  /* 0x00000011171c7208 */ /* 0x000fe40004000000 */
[----:B------:R-:W-:Y:S01]  /*8f90*/  ISETP.GT.AND P0, PT, R20, R29, PT ;  /* 0x0000001d1400720c */ /* 0x000fe20003f04270 */
[----:B------:R-:W0:Y:S01]  /*8fa0*/  SHFL.DOWN PT, R16, R42, 0x2, R29 ;  /* 0x084000002a107989 */ /* 0x000e2200000e001d */
[----:B------:R-:W-:Y:S01]  /*8fb0*/  ISETP.NE.AND P4, PT, R42, RZ, PT ;  /* 0x000000ff2a00720c */ /* 0x000fe20003f85270 */
[----:B------:R-:W-:Y:S02]  /*8fc0*/  VIADD R20, R39, 0x4 ;  /* 0x0000000427147836 */ /* 0x000fe40000000000 */
[----:B------:R-:W1:Y:S01]  /*8fd0*/  SHFL.DOWN PT, R23, R28, 0x2, R29 ;  /* 0x084000001c177989 */ /* 0x000e6200000e001d */
[----:B0-----:R-:W-:Y:S01]  /*8fe0*/  SEL R17, R16, RZ, !P0 ;  /* 0x000000ff10117207 */ /* 0x001fe20004000000 */
[----:B-1----:R-:W-:-:S04]  /*8ff0*/  FADD R23, R28, R23 ;  /* 0x000000171c177221 */ /* 0x002fc80000000000 */
[----:B------:R-:W-:Y:S02]  /*9000*/  IMAD.IADD R16, R42, 0x1, R17 ;  /* 0x000000012a107824 */ /* 0x000fe400078e0211 */
[----:B------:R-:W-:Y:S02]  /*9010*/  @!P0 FSEL R28, R23, R28, !P4 ;  /* 0x0000001c171c8208 */ /* 0x000fe40006000000 */
        /* <DEDUP_REMOVED lines=8> */
[----:B------:R-:W-:-:S03]  /*90a0*/  @!P0 FSEL R28, R45, R28, !P4 ;  /* 0x0000001c2d1c8208 */ /* 0x000fc60006000000 */
[----:B------:R-:W0:Y:S01]  /*90b0*/  SHFL.DOWN PT, R23, R42, 0x8, R29 ;  /* 0x090000002a177989 */ /* 0x000e2200000e001d */
[-C--:B------:R-:W-:Y:S01]  /*90c0*/  ISETP.GT.AND P0, PT, R20, R29.reuse, PT ;  /* 0x0000001d1400720c */ /* 0x080fe20003f04270 */
[----:B------:R-:W-:Y:S01]  /*90d0*/  VIADD R20, R39, 0x10 ;  /* 0x0000001027147836 */ /* 0x000fe20000000000 */
[----:B------:R-:W-:Y:S01]  /*90e0*/  ISETP.NE.AND P4, PT, R42, RZ, PT ;  /* 0x000000ff2a00720c */ /* 0x000fe20003f85270 */
[----:B------:R-:W1:Y:S03]  /*90f0*/  SHFL.DOWN PT, R45, R28, 0x8, R29 ;  /* 0x090000001c2d7989 */ /* 0x000e6600000e001d */
[----:B------:R-:W-:Y:S02]  /*9100*/  ISETP.GT.AND P5, PT, R20, R29, PT ;  /* 0x0000001d1400720c */ /* 0x000fe40003fa4270 */
[----:B0-----:R-:W-:Y:S01]  /*9110*/  SEL R17, R23, RZ, !P0 ;  /* 0x000000ff17117207 */ /* 0x001fe20004000000 */
[----:B-1----:R-:W-:-:S04]  /*9120*/  FADD R45, R28, R45 ;  /* 0x0000002d1c2d7221 */ /* 0x002fc80000000000 */
[----:B------:R-:W-:Y:S01]  /*9130*/  IMAD.IADD R17, R42, 0x1, R17 ;  /* 0x000000012a117824 */ /* 0x000fe200078e0211 */
[----:B------:R-:W-:-:S04]  /*9140*/  @!P0 FSEL R28, R45, R28, !P4 ;  /* 0x0000001c2d1c8208 */ /* 0x000fc80006000000 */
[----:B------:R-:W0:Y:S01]  /*9150*/  SHFL.DOWN PT, R16, R17, 0x10, R29 ;  /* 0x0a00000011107989 */ /* 0x000e2200000e001d */
[----:B------:R-:W-:Y:S02]  /*9160*/  ISETP.NE.AND P0, PT, R17, RZ, PT ;  /* 0x000000ff1100720c */ /* 0x000fe40003f05270 */
[----:B------:R-:W-:Y:S01]  /*9170*/  ISETP.NE.U32.AND P4, PT, R18, 0x65, PT ;  /* 0x000000651200780c */ /* 0x000fe20003f85070 */
[----:B------:R-:W1:Y:S03]  /*9180*/  SHFL.DOWN PT, R45, R28, 0x10, R29 ;  /* 0x0a0000001c2d7989 */ /* 0x000e6600000e001d */
[----:B------:R-:W-:-:S13]  /*9190*/  ISETP.NE.AND.EX P4, PT, R19, RZ, PT, P4 ;  /* 0x000000ff1300720c */ /* 0x000fda0003f85340 */
[----:B------:R-:W-:Y:S02]  /*91a0*/  VOTE.ALL P4, P4 ;  /* 0x0000000000ff7806 */ /* 0x000fe40002080000 */
[----:B0-----:R-:W-:Y:S01]  /*91b0*/  SEL R16, R16, RZ, !P5 ;  /* 0x000000ff10107207 */ /* 0x001fe20006800000 */
[----:B-1----:R-:W-:-:S05]  /*91c0*/  FADD R45, R28, R45 ;  /* 0x0000002d1c2d7221 */ /* 0x002fca0000000000 */
[----:B------:R-:W-:Y:S02]  /*91d0*/  @!P5 FSEL R28, R45, R28, !P0 ;  /* 0x0000001c2d1cd208 */ /* 0x000fe40004000000 */
[----:B------:R-:W-:Y:S02]  /*91e0*/  ISETP.NE.AND P0, PT, R22, RZ, PT ;  /* 0x000000ff1600720c */ /* 0x000fe40003f05270 */
[----:B------:R-:W-:-:S11]  /*91f0*/  IADD3 R22, PT, PT, R17, R16, R22 ;  /* 0x0000001011167210 */ /* 0x000fd60007ffe016 */
[----:B------:R-:W-:-:S04]  /*9200*/  @!P0 FADD R27, R28, R27 ;  /* 0x0000001b1c1b8221 */ /* 0x000fc80000000000 */
[----:B------:R-:W-:-:S07]  /*9210*/  IMAD.MOV.U32 R20, RZ, RZ, R27 ;  /* 0x000000ffff147224 */ /* 0x000fce00078e001b */
.L_x_896:
[----:B------:R-:W-:Y:S05]  /*9220*/  @P4 BRA `(.L_x_815) ;  /* 0xfffffff800dc4947 */ /* 0x000fea000383ffff */
.L_x_811:
        /* <DEDUP_REMOVED lines=9> */
[----:B------:R-:W-:Y:S01]  /*92c0*/  FADD R0, R31, R20 ;  /* 0x000000141f007221 */ /* 0x000fe20000000000 */
[----:B------:R-:W-:Y:S01]  /*92d0*/  UMOV UR5, 0x400 ;  /* 0x0000040000057882 */ /* 0x000fe20000000000 */
[C---:B------:R-:W-:Y:S01]  /*92e0*/  ISETP.NE.AND P0, PT, R30.reuse, RZ, PT ;  /* 0x000000ff1e00720c */ /* 0x040fe20003f05270 */
[----:B------:R-:W-:Y:S02]  /*92f0*/  IMAD.IADD R21, R30, 0x1, R22 ;  /* 0x000000011e157824 */ /* 0x000fe400078e0216 */
        /* <DEDUP_REMOVED lines=9> */
.L_x_817:
[----:B------:R-:W-:Y:S05]  /*9390*/  BSYNC.RECONVERGENT B0 ;  /* 0x0000000000007941 */ /* 0x000fea0003800200 */
.L_x_816:
[----:B------:R0:W-:Y:S01]  /*93a0*/  @!P4 STS.64 [R26+0x48], R22 ;  /* 0x000048161a00c388 */ /* 0x0001e20000000a00 */
[----:B------:R-:W-:Y:S01]  /*93b0*/  @!P4 MOV R41, R22 ;  /* 0x000000160029c202 */ /* 0x000fe20000000f00 */
[----:B------:R-:W-:-:S07]  /*93c0*/  @!P4 IMAD.MOV.U32 R35, RZ, RZ, R20 ;  /* 0x000000ffff23c224 */ /* 0x000fce00078e0014 */
.L_x_805:
[----:B------:R-:W-:Y:S05]  /*93d0*/  WARPSYNC.ALL ;  /* 0x0000000000007948 */ /* 0x000fea0003800000 */
[C---:B------:R-:W-:Y:S01]  /*93e0*/  ISETP.NE.AND P0, PT, R36.reuse, RZ, PT ;  /* 0x000000ff2400720c */ /* 0x040fe20003f05270 */
[----:B------:R-:W2:Y:S08]  /*93f0*/  S2UR UR5, SR_CgaCtaId ;  /* 0x00000000000579c3 */ /* 0x000eb00000008800 */
[----:B------:R-:W-:Y:S01]  /*9400*/  BAR.SYNC.DEFER_BLOCKING 0x0 ;  /* 0x0000000000007b1d */ /* 0x000fe20000010000 */
[----:B0-----:R-:W-:Y:S01]  /*9410*/  IMAD R23, R36, 0x9, RZ ;  /* 0x0000000924177824 */ /* 0x001fe200078e02ff */
[----:B------:R-:W-:-:S02]  /*9420*/  ISETP.NE.OR P4, PT, R41, RZ, !P0 ;  /* 0x000000ff2900720c */ /* 0x000fc40004785670 */
[----:B------:R-:W-:Y:S01]  /*9430*/  ISETP.NE.AND P5, PT, R2, R4, PT ;  /* 0x000000040200720c */ /* 0x000fe20003fa5270 */
[----:B-1----:R-:W-:Y:S01]  /*9440*/  VIADD R19, R23, 0x1 ;  /* 0x0000000117137836 */ /* 0x002fe20000000000 */
[----:B------:R-:W-:Y:S01]  /*9450*/  UMOV UR4, 0x400 ;  /* 0x0000040000047882 */ /* 0x000fe20000000000 */
[----:B------:R-:W-:Y:S01]  /*9460*/  ISETP.NE.AND P6, PT, R34, R2, PT ;  /* 0x000000022200720c */ /* 0x000fe20003fc5270 */
[----:B------:R-:W-:Y:S02]  /*9470*/  BSSY.RECONVERGENT B0, `(.L_x_818) ;  /* 0x000013f000007945 */ /* 0x000fe40003800200 */
[-C--:B------:R-:W-:Y:S01]  /*9480*/  ISETP.EQ.OR P5, PT, R19, R38.reuse, P5 ;  /* 0x000000261300720c */ /* 0x080fe20002fa2670 */
[C---:B------:R-:W-:Y:S01]  /*9490*/  VIADD R19, R23.reuse, 0x7 ;  /* 0x0000000717137836 */ /* 0x040fe20000000000 */
[----:B------:R-:W-:-:S04]  /*94a0*/  ISETP.EQ.OR P6, PT, R23, R38, P6 ;  /* 0x000000261700720c */ /* 0x000fc800037c2670 */
[----:B------:R-:W-:-:S05]  /*94b0*/  SEL R22, RZ, 0x1, !P6 ;  /* 0x00000001ff167807 */ /* 0x000fca0007000000 */
[----:B------:R-:W-:Y:S01]  /*94c0*/  VIADD R0, R22, 0x1 ;  /* 0x0000000116007836 */ /* 0x000fe20000000000 */
[----:B--2---:R-:W-:Y:S01]  /*94d0*/  ULEA UR4, UR5, UR4, 0x18 ;  /* 0x0000000405047291 */ /* 0x004fe2000f8ec0ff */
[----:B------:R-:W-:-:S08]  /*94e0*/  @!P5 IMAD.MOV R0, RZ, RZ, R22 ;  /* 0x000000ffff00d224 */ /* 0x000fd000078e0216 */
[----:B------:R-:W0:Y:S04]  /*94f0*/  @P0 LDS.64 R16, [UR4+0x48] ;  /* 0x00004804ff100984 */ /* 0x000e280008000a00 */
[----:B------:R-:W1:Y:S01]  /*9500*/  LDS.64 R20, [UR4+0x70] ;  /* 0x00007004ff147984 */ /* 0x000e620008000a00 */
[----:B0-----:R-:W-:Y:S01]  /*9510*/  @!P4 FADD R35, R35, R17 ;  /* 0x000000112323c221 */ /* 0x001fe20000000000 */
[----:B------:R-:W-:Y:S01]  /*9520*/  VIADD R17, R23, 0x2 ;  /* 0x0000000217117836 */ /* 0x000fe20000000000 */
[----:B------:R-:W-:Y:S01]  /*9530*/  ISETP.NE.AND P4, PT, R4, R6, PT ;  /* 0x000000060400720c */ /* 0x000fe20003f85270 */
[----:B------:R-:W-:Y:S02]  /*9540*/  @P0 IMAD.IADD R16, R41, 0x1, R16 ;  /* 0x0000000129100824 */ /* 0x000fe400078e0210 */
[----:B------:R-:W-:Y:S01]  /*9550*/  @!P6 FADD R3, R3, R35 ;  /* 0x000000230303e221 */ /* 0x000fe20000000000 */
[----:B-1----:R-:W-:Y:S01]  /*9560*/  ISETP.GE.AND P6, PT, R21, 0x101, PT ;  /* 0x000001011500780c */ /* 0x002fe20003fc6270 */
[----:B------:R-:W-:Y:S01]  /*9570*/  @P0 IMAD.MOV.U32 R41, RZ, RZ, R16 ;  /* 0x000000ffff290224 */ /* 0x000fe200078e0010 */
[----:B------:R-:W-:Y:S01]  /*9580*/  ISETP.EQ.OR P4, PT, R17, R38, P4 ;  /* 0x000000261100720c */ /* 0x000fe20002782670 */
[----:B------:R-:W-:Y:S01]  /*9590*/  VIADD R17, R23, 0x3 ;  /* 0x0000000317117836 */ /* 0x000fe20000000000 */
[----:B------:R-:W-:Y:S01]  /*95a0*/  ISETP.NE.AND P0, PT, R6, R8, PT ;  /* 0x000000080600720c */ /* 0x000fe20003f05270 */
[----:B------:R-:W-:-:S02]  /*95b0*/  IMAD.IADD R45, R41, 0x1, R0 ;  /* 0x00000001292d7824 */ /* 0x000fc400078e0200 */
[----:B------:R-:W-:Y:S01]  /*95c0*/  @!P5 FADD R5, R5, R3 ;  /* 0x000000030505d221 */ /* 0x000fe20000000000 */
[----:B------:R-:W0:Y:S01]  /*95d0*/  LDS R0, [UR4+0x6c] ;  /* 0x00006c04ff007984 */ /* 0x000e220008000800 */
[----:B------:R-:W-:Y:S01]  /*95e0*/  ISETP.EQ.OR P0, PT, R17, R38, P0 ;  /* 0x000000261100720c */ /* 0x000fe20000702670 */
[----:B------:R-:W-:Y:S01]  /*95f0*/  VIADD R43, R45, 0x1 ;  /* 0x000000012d2b7836 */ /* 0x000fe20000000000 */
[----:B------:R-:W-:Y:S01]  /*9600*/  ISETP.NE.AND P5, PT, R14, R32, PT ;  /* 0x000000200e00720c */ /* 0x000fe20003fa5270 */
[----:B------:R-:W-:-:S03]  /*9610*/  IMAD.IADD R47, R22, 0x1, R41 ;  /* 0x00000001162f7824 */ /* 0x000fc600078e0229 */
[----:B------:R-:W-:Y:S01]  /*9620*/  ISETP.EQ.OR P5, PT, R19, R38, P5 ;  /* 0x000000261300720c */ /* 0x000fe20002fa2670 */
[----:B------:R-:W-:Y:S02]  /*9630*/  @!P4 IMAD.MOV R43, RZ, RZ, R45 ;  /* 0x000000ffff2bc224 */ /* 0x000fe400078e022d */
[----:B------:R-:W-:Y:S02]  /*9640*/  @!P4 FADD R7, R7, R5 ;  /* 0x000000050707c221 */ /* 0x000fe40000000000 */
[----:B------:R-:W-:Y:S02]  /*9650*/  VIADD R17, R43, 0x1 ;  /* 0x000000012b117836 */ /* 0x000fe40000000000 */
[----:B------:R-:W-:Y:S02]  /*9660*/  @!P0 IMAD.MOV R17, RZ, RZ, R43 ;  /* 0x000000ffff118224 */ /* 0x000fe400078e022b */
[----:B------:R-:W-:Y:S02]  /*9670*/  @!P0 FADD R9, R9, R7 ;  /* 0x0000000709098221 */ /* 0x000fe40000000000 */
[C---:B------:R-:W-:Y:S01]  /*9680*/  VIADD R16, R17.reuse, 0x1 ;  /* 0x0000000111107836 */ /* 0x040fe20000000000 */
[----:B------:R-:W-:Y:S01]  /*9690*/  @!P1 IADD3 R16, PT, PT, R17, RZ, RZ ;  /* 0x000000ff11109210 */ /* 0x000fe20007ffe0ff */
[----:B------:R-:W-:-:S04]  /*96a0*/  @!P1 FADD R11, R11, R9 ;  /* 0x000000090b0b9221 */ /* 0x000fc80000000000 */
[----:B------:R-:W-:Y:S02]  /*96b0*/  VIADD R39, R16, 0x1 ;  /* 0x0000000110277836 */ /* 0x000fe40000000000 */
[----:B------:R-:W-:Y:S01]  /*96c0*/  @!P2 FADD R13, R13, R11 ;  /* 0x0000000b0d0da221 */ /* 0x000fe20000000000 */
[----:B------:R-:W-:-:S03]  /*96d0*/  @!P2 IMAD.MOV R39, RZ, RZ, R16 ;  /* 0x000000ffff27a224 */ /* 0x000fc600078e0210 */
[----:B------:R-:W-:Y:S01]  /*96e0*/  @!P3 FADD R15, R15, R13 ;  /* 0x0000000d0f0fb221 */ /* 0x000fe20000000000 */
[----:B------:R-:W-:Y:S02]  /*96f0*/  VIADD R19, R39, 0x1 ;  /* 0x0000000127137836 */ /* 0x000fe40000000000 */
[----:B------:R-:W-:Y:S02]  /*9700*/  @!P3 IMAD.MOV R19, RZ, RZ, R39 ;  /* 0x000000ffff13b224 */ /* 0x000fe400078e0227 */
[----:B------:R-:W-:Y:S02]  /*9710*/  @!P5 FADD R33, R33, R15 ;  /* 0x0000000f2121d221 */ /* 0x000fe40000000000 */
[----:B------:R-:W-:Y:S02]  /*9720*/  VIADD R18, R19, 0x1 ;  /* 0x0000000113127836 */ /* 0x000fe40000000000 */
[----:B------:R-:W-:Y:S01]  /*9730*/  @!P5 IMAD.MOV R18, RZ, RZ, R19 ;  /* 0x000000ffff12d224 */ /* 0x000fe200078e0213 */
[----:B0-----:R-:W-:Y:S06]  /*9740*/  @!P6 BRA `(.L_x_819) ;  /* 0x0000000c0048e947 */ /* 0x001fec0003800000 */
[----:B------:R-:W0:Y:S01]  /*9750*/  LDS R22, [UR4+0x64] ;  /* 0x00006404ff167984 */ /* 0x000e220008000800 */
[----:B------:R-:W-:Y:S01]  /*9760*/  ISETP.NE.AND P6, PT, R34, R2, PT ;  /* 0x000000022200720c */ /* 0x000fe20003fc5270 */
[----:B------:R-:W-:Y:S01]  /*9770*/  IMAD.MOV.U32 R25, RZ, RZ, 0x9 ;  /* 0x00000009ff197424 */ /* 0x000fe200078e00ff */
[----:B------:R-:W-:Y:S02]  /*9780*/  BAR.SYNC.DEFER_BLOCKING 0x0 ;  /* 0x0000000000007b1d */ /* 0x000fe40000010000 */
[----:B------:R-:W-:Y:S01]  /*9790*/  ISETP.NE.AND P6, PT, R23, R38, !P6 ;  /* 0x000000261700720c */ /* 0x000fe200077c5270 */
[CC--:B------:R-:W-:Y:S02]  /*97a0*/  IMAD R23, R36.reuse, R25.reuse, 0x1 ;  /* 0x0000000124177424 */ /* 0x0c0fe400078e0219 */
[----:B------:R-:W-:-:S10]  /*97b0*/  IMAD R25, R36, R25, 0x8 ;  /* 0x0000000824197424 */ /* 0x000fd400078e0219 */
[--C-:B0-----:R-:W-:Y:S01]  /*97c0*/  @!P6 IMAD.IADD R41, R41, 0x1, -R22.reuse ;  /* 0x000000012929e824 */ /* 0x101fe200078e0a16 */
[----:B------:R-:W-:Y:S01]  /*97d0*/  @P2 IADD3 R16, PT, PT, R16, -R22, RZ ;  /* 0x8000001610102210 */ /* 0x000fe20007ffe0ff */
        /* <DEDUP_REMOVED lines=8> */
[----:B------:R-:W-:Y:S01]  /*9860*/  ISETP.NE.AND P6, PT, R2, R4, PT ;  /* 0x000000040200720c */ /* 0x000fe20003fc5270 */
[----:B------:R-:W-:Y:S01]  /*9870*/  @P5 IMAD.IADD R19, R19, 0x1, -R22 ;  /* 0x0000000113135824 */ /* 0x000fe200078e0a16 */
[----:B------:R-:W-:-:S02]  /*9880*/  @P1 LEA R17, R17, UR4, 0x3 ;  /* 0x0000000411111c11 */ /* 0x000fc4000f8e18ff */
[----:B------:R-:W-:Y:S02]  /*9890*/  ISETP.NE.AND P6, PT, R23, R38, !P6 ;  /* 0x000000261700720c */ /* 0x000fe400077c5270 */
[----:B------:R-:W-:Y:S02]  /*98a0*/  @P2 LEA R16, R16, UR4, 0x3 ;  /* 0x0000000410102c11 */ /* 0x000fe4000f8e18ff */
[----:B------:R-:W-:Y:S02]  /*98b0*/  @P3 LEA R39, R39, UR4, 0x3 ;  /* 0x0000000427273c11 */ /* 0x000fe4000f8e18ff */
[----:B------:R-:W-:-:S07]  /*98c0*/  @P5 LEA R19, R19, UR4, 0x3 ;  /* 0x0000000413135c11 */ /* 0x000fce000f8e18ff */
[----:B------:R-:W-:-:S05]  /*98d0*/  @!P6 IMAD.IADD R47, R47, 0x1, -R22 ;  /* 0x000000012f2fe824 */ /* 0x000fca00078e0a16 */
[----:B------:R-:W-:-:S05]  /*98e0*/  @!P6 LEA R47, R47, UR4, 0x3 ;  /* 0x000000042f2fec11 */ /* 0x000fca000f8e18ff */
[----:B------:R0:W-:Y:S01]  /*98f0*/  @!P6 STS.64 [R47], R2 ;  /* 0x000000022f00e388 */ /* 0x0001e20000000a00 */
[----:B------:R-:W-:-:S03]  /*9900*/  ISETP.NE.AND P6, PT, R32, R37, PT ;  /* 0x000000252000720c */ /* 0x000fc60003fc5270 */
[----:B------:R0:W-:Y:S01]  /*9910*/  @P4 STS.64 [R45], R4 ;  /* 0x000000042d004388 */ /* 0x0001e20000000a00 */
[----:B------:R-:W-:-:S03]  /*9920*/  ISETP.NE.AND P6, PT, R25, R38, !P6 ;  /* 0x000000261900720c */ /* 0x000fc600077c5270 */
[----:B------:R0:W-:Y:S01]  /*9930*/  @P0 STS.64 [R43], R6 ;  /* 0x000000062b000388 */ /* 0x0001e20000000a00 */
[----:B------:R-:W-:-:S03]  /*9940*/  ISETP.GE.AND P0, PT, R36, R21, PT ;  /* 0x000000152400720c */ /* 0x000fc60003f06270 */
[----:B------:R0:W-:Y:S04]  /*9950*/  @P1 STS.64 [R17], R8 ;  /* 0x0000000811001388 */ /* 0x0001e80000000a00 */
[----:B------:R0:W-:Y:S02]  /*9960*/  @P2 STS.64 [R16], R10 ;  /* 0x0000000a10002388 */ /* 0x0001e40000000a00 */
[----:B------:R-:W-:Y:S02]  /*9970*/  @!P6 IMAD.IADD R18, R18, 0x1, -R22 ;  /* 0x000000011212e824 */ /* 0x000fe400078e0a16 */
[----:B------:R0:W-:Y:S03]  /*9980*/  @P3 STS.64 [R39], R12 ;  /* 0x0000000c27003388 */ /* 0x0001e60000000a00 */
[----:B------:R-:W-:Y:S01]  /*9990*/  @!P6 LEA R18, R18, UR4, 0x3 ;  /* 0x000000041212ec11 */ /* 0x000fe2000f8e18ff */
[----:B------:R0:W-:Y:S04]  /*99a0*/  @P5 STS.64 [R19], R14 ;  /* 0x0000000e13005388 */ /* 0x0001e80000000a00 */
[----:B------:R0:W-:Y:S01]  /*99b0*/  @!P6 STS.64 [R18], R32 ;  /* 0x000000201200e388 */ /* 0x0001e20000000a00 */
[----:B------:R-:W-:Y:S06]  /*99c0*/  BAR.SYNC.DEFER_BLOCKING 0x0 ;  /* 0x0000000000007b1d */ /* 0x000fec0000010000 */
[----:B------:R-:W-:Y:S05]  /*99d0*/  @P0 BRA `(.L_x_820) ;  /* 0x0000000c00a00947 */ /* 0x000fea0003800000 */
[----:B0-----:R-:W-:Y:S01]  /*99e0*/  LOP3.LUT R2, RZ, R36, RZ, 0x33, !PT ;  /* 0x00000024ff027212 */ /* 0x001fe200078e33ff */
[----:B------:R-:W-:Y:S01]  /*99f0*/  BSSY.RECONVERGENT B1, `(.L_x_821) ;  /* 0x000001b000017945 */ /* 0x000fe20003800200 */
[----:B------:R-:W-:-:S03]  /*9a00*/  IMAD.MOV.U32 R44, RZ, RZ, R36 ;  /* 0x000000ffff2c7224 */ /* 0x000fc600078e0024 */
[----:B------:R-:W-:-:S05]  /*9a10*/  IMAD.IADD R2, R2, 0x1, R21 ;  /* 0x0000000102027824 */ /* 0x000fca00078e0215 */
        /* <DEDUP_REMOVED lines=14> */
.L_x_823:
        /* <DEDUP_REMOVED lines=10> */
.L_x_822:
[----:B------:R-:W-:Y:S05]  /*9ba0*/  BSYNC.RECONVERGENT B1 ;  /* 0x0000000000017941 */ /* 0x000fea0003800200 */
.L_x_821:
[----:B------:R-:W-:Y:S05]  /*9bb0*/  @!P1 BRA `(.L_x_820) ;  /* 0x0000000c00289947 */ /* 0x000fea0003800000 */
[----:B------:R-:W0:Y:S01]  /*9bc0*/  LDCU.128 UR8, c[0x0][0x390] ;  /* 0x00007200ff0877ac */ /* 0x000e220008000c00 */
[----:B--2---:R-:W-:Y:S01]  /*9bd0*/  IMAD.IADD R2, R21, 0x1, -R44 ;  /* 0x0000000115027824 */ /* 0x004fe200078e0a2c */
[----:B------:R-:W-:Y:S01]  /*9be0*/  LEA R3, R44, UR4, 0x3 ;  /* 0x000000042c037c11 */ /* 0x000fe2000f8e18ff */
[----:B------:R-:W-:Y:S01]  /*9bf0*/  BSSY.RECONVERGENT B1, `(.L_x_824) ;  /* 0x0000050000017945 */ /* 0x000fe20003800200 */
[----:B------:R-:W-:Y:S02]  /*9c00*/  PLOP3.LUT P0, PT, PT, PT, PT, 0x80, 0x8 ;  /* 0x000000000008781c */ /* 0x000fe40003f0f070 */
[----:B------:R-:W-:Y:S01]  /*9c10*/  ISETP.GT.AND P1, PT, R2, 0xc00, PT ;  /* 0x00000c000200780c */ /* 0x000fe20003f24270 */
[----:B------:R-:W-:Y:S02]  /*9c20*/  IMAD.IADD R2, R44, 0x1, R22 ;  /* 0x000000012c027824 */ /* 0x000fe400078e0216 */
[----:B------:R-:W-:Y:S01]  /*9c30*/  VIADD R3, R3, 0x1000 ;  /* 0x0000100003037836 */ /* 0x000fe20000000000 */
[----:B0-----:R-:W-:-:S02]  /*9c40*/  UIADD3 UR8, UP0, UPT, UR8, 0x800, URZ ;  /* 0x0000080008087890 */ /* 0x001fc4000ff1e0ff */
[----:B------:R-:W-:Y:S02]  /*9c50*/  UIADD3 UR10, UP1, UPT, UR10, 0x800, URZ ;  /* 0x000008000a0a7890 */ /* 0x000fe4000ff3e0ff */
[----:B------:R-:W-:Y:S02]  /*9c60*/  UIADD3.X UR9, UPT, UPT, URZ, UR9, URZ, UP0, !UPT ;  /* 0x00000009ff097290 */ /* 0x000fe400087fe4ff */
[----:B------:R-:W-:Y:S01]  /*9c70*/  UIADD3.X UR11, UPT, UPT, URZ, UR11, URZ, UP1, !UPT ;  /* 0x0000000bff0b7290 */ /* 0x000fe20008ffe4ff */
[----:B------:R-:W-:Y:S01]  /*9c80*/  IMAD.U32 R6, RZ, RZ, UR8 ;  /* 0x00000008ff067e24 */ /* 0x000fe2000f8e00ff */
[----:B------:R-:W-:Y:S02]  /*9c90*/  MOV R8, UR10 ;  /* 0x0000000a00087c02 */ /* 0x000fe40008000f00 */
[----:B------:R-:W-:Y:S02]  /*9ca0*/  IMAD.U32 R7, RZ, RZ, UR9 ;  /* 0x00000009ff077e24 */ /* 0x000fe4000f8e00ff */
[----:B------:R-:W-:Y:S01]  /*9cb0*/  IMAD.U32 R9, RZ, RZ, UR11 ;  /* 0x0000000bff097e24 */ /* 0x000fe2000f8e00ff */
[----:B------:R-:W-:Y:S06]  /*9cc0*/  @!P1 BRA `(.L_x_825) ;  /* 0x0000000400089947 */ /* 0x000fec0003800000 */
[----:B------:R-:W-:Y:S01]  /*9cd0*/  PLOP3.LUT P0, PT, PT, PT, PT, 0x8, 0x80 ;  /* 0x000000000080781c */ /* 0x000fe20003f0e170 */
[----:B------:R-:W-:-:S12]  /*9ce0*/  VIADD R4, R21, 0xfffff400 ;  /* 0xfffff40015047836 */ /* 0x000fd80000000000 */
.L_x_826:
[----:B---3--:R-:W0:Y:S01]  /*9cf0*/  LDS.64 R40, [R3+-0x1000] ;  /* 0xfff0000003287984 */ /* 0x008e220000000a00 */
[----:B------:R-:W-:-:S03]  /*9d00*/  IMAD.WIDE R50, R2, 0x4, R6 ;  /* 0x0000000402327825 */ /* 0x000fc600078e0206 */
        /* <DEDUP_REMOVED lines=17> */
[----:B0-----:R-:W-:Y:S04]  /*9e20*/  STG.E desc[UR12][R50.64+-0x800], R40 ;  /* 0xfff8002832007986 */ /* 0x001fe8000c10190c */
[----:B------:R-:W0:Y:S04]  /*9e30*/  LDS.64 R12, [R3+0x5800] ;  /* 0x00580000030c7984 */ /* 0x000e280000000a00 */
[----:B------:R-:W-:Y:S04]  /*9e40*/  STG.E desc[UR12][R34.64+-0x800], R41 ;  /* 0xfff8002922007986 */ /* 0x000fe8000c10190c */
[----:B------:R-:W0:Y:S04]  /*9e50*/  LDS.64 R40, [R3+0x6000] ;  /* 0x0060000003287984 */ /* 0x000e280000000a00 */
[----:B------:R2:W0:Y:S04]  /*9e60*/  LDS.64 R42, [R3+0x6800] ;  /* 0x00680000032a7984 */ /* 0x0004280000000a00 */
[----:B-1----:R-:W-:Y:S04]  /*9e70*/  STG.E desc[UR12][R50.64+-0x400], R48 ;  /* 0xfffc003032007986 */ /* 0x002fe8000c10190c */
[----:B------:R1:W-:Y:S01]  /*9e80*/  STG.E desc[UR12][R34.64+-0x400], R49 ;  /* 0xfffc003122007986 */ /* 0x0003e2000c10190c */
[----:B--2---:R-:W-:-:S03]  /*9e90*/  VIADD R3, R3, 0x8000 ;  /* 0x0000800003037836 */ /* 0x004fc60000000000 */
[----:B------:R-:W-:Y:S04]  /*9ea0*/  STG.E desc[UR12][R50.64], R46 ;  /* 0x0000002e32007986 */ /* 0x000fe8000c10190c */
[----:B------:R-:W-:Y:S01]  /*9eb0*/  STG.E desc[UR12][R34.64], R47 ;  /* 0x0000002f22007986 */ /* 0x000fe2000c10190c */
[----:B-1----:R-:W-:-:S03]  /*9ec0*/  IMAD.WIDE R48, R5, 0x4, R8 ;  /* 0x0000000405307825 */ /* 0x002fc600078e0208 */
[----:B---3--:R-:W-:Y:S01]  /*9ed0*/  STG.E desc[UR12][R50.64+0x400], R32 ;  /* 0x0004002032007986 */ /* 0x008fe2000c10190c */
[----:B------:R-:W-:-:S03]  /*9ee0*/  VIADD R5, R2, 0x800 ;  /* 0x0000080002057836 */ /* 0x000fc60000000000 */
[----:B------:R1:W-:Y:S04]  /*9ef0*/  STG.E desc[UR12][R34.64+0x400], R33 ;  /* 0x0004002122007986 */ /* 0x0003e8000c10190c */
[----:B----4-:R-:W-:Y:S04]  /*9f00*/  STG.E desc[UR12][R52.64+-0x800], R16 ;  /* 0xfff8001034007986 */ /* 0x010fe8000c10190c */
[----:B------:R2:W-:Y:S04]  /*9f10*/  STG.E desc[UR12][R48.64+-0x800], R17 ;  /* 0xfff8001130007986 */ /* 0x0005e8000c10190c */
[----:B-----5:R-:W-:Y:S01]  /*9f20*/  STG.E desc[UR12][R52.64+-0x400], R10 ;  /* 0xfffc000a34007986 */ /* 0x020fe2000c10190c */
[----:B-1----:R-:W-:-:S03]  /*9f30*/  IMAD.WIDE R32, R5, 0x4, R6 ;  /* 0x0000000405207825 */ /* 0x002fc600078e0206 */
[----:B------:R1:W-:Y:S01]  /*9f40*/  STG.E desc[UR12][R48.64+-0x400], R11 ;  /* 0xfffc000b30007986 */ /* 0x0003e2000c10190c */
[----:B------:R-:W-:-:S03]  /*9f50*/  IMAD.WIDE R34, R5, 0x4, R8 ;  /* 0x0000000405227825 */ /* 0x000fc600078e0208 */
[----:B------:R3:W-:Y:S01]  /*9f60*/  STG.E desc[UR12][R52.64], R22 ;  /* 0x0000001634007986 */ /* 0x0007e2000c10190c */
[C---:B--2---:R-:W-:Y:S02]  /*9f70*/  VIADD R17, R2.reuse, 0xc00 ;  /* 0x00000c0002117836 */ /* 0x044fe40000000000 */
[----:B------:R-:W-:Y:S01]  /*9f80*/  VIADD R2, R2, 0x1000 ;  /* 0x0000100002027836 */ /* 0x000fe20000000000 */
[----:B------:R3:W-:Y:S04]  /*9f90*/  STG.E desc[UR12][R48.64], R23 ;  /* 0x0000001730007986 */ /* 0x0007e8000c10190c */
[----:B------:R3:W-:Y:S01]  /*9fa0*/  STG.E desc[UR12][R52.64+0x400], R30 ;  /* 0x0004001e34007986 */ /* 0x0007e2000c10190c */
[----:B-1----:R-:W-:-:S03]  /*9fb0*/  IMAD.WIDE R10, R17, 0x4, R6 ;  /* 0x00000004110a7825 */ /* 0x002fc600078e0206 */
[----:B------:R3:W-:Y:S01]  /*9fc0*/  STG.E desc[UR12][R48.64+0x400], R31 ;  /* 0x0004001f30007986 */ /* 0x0007e2000c10190c */
[----:B------:R-:W-:-:S03]  /*9fd0*/  IMAD.WIDE R16, R17, 0x4, R8 ;  /* 0x0000000411107825 */ /* 0x000fc600078e0208 */
        /* <DEDUP_REMOVED lines=10> */
[----:B0-----:R3:W-:Y:S04]  /*a080*/  STG.E desc[UR12][R10.64+-0x400], R12 ;  /* 0xfffc000c0a007986 */ /* 0x0017e8000c10190c */
[----:B------:R3:W-:Y:S04]  /*a090*/  STG.E desc[UR12][R16.64+-0x400], R13 ;  /* 0xfffc000d10007986 */ /* 0x0007e8000c10190c */
[----:B------:R3:W-:Y:S04]  /*a0a0*/  STG.E desc[UR12][R10.64], R40 ;  /* 0x000000280a007986 */ /* 0x0007e8000c10190c */
[----:B------:R3:W-:Y:S04]  /*a0b0*/  STG.E desc[UR12][R16.64], R41 ;  /* 0x0000002910007986 */ /* 0x0007e8000c10190c */
[----:B------:R3:W-:Y:S04]  /*a0c0*/  STG.E desc[UR12][R10.64+0x400], R42 ;  /* 0x0004002a0a007986 */ /* 0x0007e8000c10190c */
[----:B------:R3:W-:Y:S01]  /*a0d0*/  STG.E desc[UR12][R16.64+0x400], R43 ;  /* 0x0004002b10007986 */ /* 0x0007e2000c10190c */
[----:B------:R-:W-:Y:S05]  /*a0e0*/  @!P1 BRA `(.L_x_826) ;  /* 0xfffffffc00009947 */ /* 0x000fea000383ffff */
.L_x_825:
[----:B------:R-:W-:Y:S05]  /*a0f0*/  BSYNC.RECONVERGENT B1 ;  /* 0x0000000000017941 */ /* 0x000fea0003800200 */
.L_x_824:
[----:B------:R-:W-:Y:S01]  /*a100*/  IMAD.IADD R4, R21, 0x1, -R44 ;  /* 0x0000000115047824 */ /* 0x000fe200078e0a2c */
[----:B------:R-:W-:Y:S04]  /*a110*/  BSSY.RECONVERGENT B1, `(.L_x_827) ;  /* 0x0000024000017945 */ /* 0x000fe80003800200 */
[----:B------:R-:W-:-:S13]  /*a120*/  ISETP.GT.AND P1, PT, R4, 0x400, PT ;  /* 0x000004000400780c */ /* 0x000fda0003f24270 */
[----:B------:R-:W-:Y:S05]  /*a130*/  @!P1 BRA `(.L_x_828) ;  /* 0x0000000000849947 */ /* 0x000fea0003800000 */
[----:B---3--:R-:W0:Y:S01]  /*a140*/  LDS.64 R30, [R3+-0x1000] ;  /* 0xfff00000031e7984 */ /* 0x008e220000000a00 */
[C---:B------:R-:W-:Y:S01]  /*a150*/  IMAD.WIDE R22, R2.reuse, 0x4, R6 ;  /* 0x0000000402167825 */ /* 0x040fe200078e0206 */
[----:B------:R-:W-:Y:S02]  /*a160*/  PLOP3.LUT P0, PT, PT, PT, PT, 0x8, 0x80 ;  /* 0x000000000080781c */ /* 0x000fe40003f0e170 */
[----:B------:R-:W1:Y:S01]  /*a170*/  LDS.64 R32, [R3+-0x800] ;  /* 0xfff8000003207984 */ /* 0x000e620000000a00 */
[----:B------:R-:W-:-:S03]  /*a180*/  IMAD.WIDE R16, R2, 0x4, R8 ;  /* 0x0000000402107825 */ /* 0x000fc600078e0208 */
[----:B------:R-:W2:Y:S01]  /*a190*/  LDS.64 R24, [R3] ;  /* 0x0000000003187984 */ /* 0x000ea20000000a00 */
[C---:B------:R-:W-:Y:S01]  /*a1a0*/  VIADD R29, R2.reuse, 0x400 ;  /* 0x00000400021d7836 */ /* 0x040fe20000000000 */
[----:B------:R-:W-:Y:S01]  /*a1b0*/  IADD3 R2, PT, PT, R2, 0x800, RZ ;  /* 0x0000080002027810 */ /* 0x000fe20007ffe0ff */
[----:B------:R-:W-:Y:S01]  /*a1c0*/  VIADD R44, R44, 0x800 ;  /* 0x000008002c2c7836 */ /* 0x000fe20000000000 */
[----:B------:R-:W3:Y:S01]  /*a1d0*/  LDS.64 R18, [R3+0x800] ;  /* 0x0008000003127984 */ /* 0x000ee20000000a00 */
[----:B------:R-:W-:-:S03]  /*a1e0*/  IMAD.WIDE R26, R29, 0x4, R6 ;  /* 0x000000041d1a7825 */ /* 0x000fc600078e0206 */
[----:B------:R-:W4:Y:S01]  /*a1f0*/  LDS.64 R14, [R3+0x1000] ;  /* 0x00100000030e7984 */ /* 0x000f220000000a00 */
[----:B------:R-:W-:-:S03]  /*a200*/  IMAD.WIDE R28, R29, 0x4, R8 ;  /* 0x000000041d1c7825 */ /* 0x000fc600078e0208 */
[----:B------:R-:W5:Y:S04]  /*a210*/  LDS.64 R12, [R3+0x1800] ;  /* 0x00180000030c7984 */ /* 0x000f680000000a00 */
[----:B------:R-:W5:Y:S04]  /*a220*/  LDS.64 R10, [R3+0x2000] ;  /* 0x00200000030a7984 */ /* 0x000f680000000a00 */
[----:B------:R0:W5:Y:S02]  /*a230*/  LDS.64 R4, [R3+0x2800] ;  /* 0x0028000003047984 */ /* 0x0001640000000a00 */
[----:B0-----:R-:W-:-:S02]  /*a240*/  VIADD R3, R3, 0x4000 ;  /* 0x0000400003037836 */ /* 0x001fc40000000000 */
        /* <DEDUP_REMOVED lines=16> */
.L_x_828:
[----:B------:R-:W-:Y:S05]  /*a350*/  BSYNC.RECONVERGENT B1 ;  /* 0x0000000000017941 */ /* 0x000fea0003800200 */
.L_x_827:
[----:B------:R-:W-:-:S13]  /*a360*/  ISETP.LT.OR P0, PT, R44, R21, P0 ;  /* 0x000000152c00720c */ /* 0x000fda0000701670 */
[----:B------:R-:W-:Y:S05]  /*a370*/  @!P0 BRA `(.L_x_820) ;  /* 0x0000000400388947 */ /* 0x000fea0003800000 */
[----:B0-----:R-:W0:Y:S01]  /*a380*/  LDS.64 R4, [R3+-0x1000] ;  /* 0xfff0000003047984 */ /* 0x001e220000000a00 */
[----:B------:R-:W-:-:S03]  /*a390*/  IMAD.WIDE R6, R2, 0x4, R6 ;  /* 0x0000000402067825 */ /* 0x000fc600078e0206 */
[----:B---3--:R-:W1:Y:S01]  /*a3a0*/  LDS.64 R10, [R3+-0x800] ;  /* 0xfff80000030a7984 */ /* 0x008e620000000a00 */
[----:B------:R-:W-:-:S03]  /*a3b0*/  IMAD.WIDE R8, R2, 0x4, R8 ;  /* 0x0000000402087825 */ /* 0x000fc600078e0208 */
        /* <DEDUP_REMOVED lines=11> */
.L_x_819:
[----:B------:R-:W0:Y:S01]  /*a470*/  LDC.64 R48, c[0x0][0x390] ;  /* 0x0000e400ff307b82 */ /* 0x000e220000000a00 */
[----:B------:R-:W-:Y:S01]  /*a480*/  ISETP.NE.AND P6, PT, R34, R2, PT ;  /* 0x000000022200720c */ /* 0x000fe20003fc5270 */
[----:B------:R-:W-:-:S03]  /*a490*/  IMAD.MOV.U32 R21, RZ, RZ, 0x9 ;  /* 0x00000009ff157424 */ /* 0x000fc600078e00ff */
[----:B------:R-:W-:Y:S01]  /*a4a0*/  ISETP.NE.AND P6, PT, R23, R38, !P6 ;  /* 0x000000261700720c */ /* 0x000fe200077c5270 */
[CC--:B------:R-:W-:Y:S02]  /*a4b0*/  IMAD R29, R36.reuse, R21.reuse, 0x1 ;  /* 0x00000001241d7424 */ /* 0x0c0fe400078e0215 */
[----:B------:R-:W1:Y:S01]  /*a4c0*/  LDC.64 R50, c[0x0][0x398] ;  /* 0x0000e600ff327b82 */ /* 0x000e620000000a00 */
[----:B------:R-:W-:-:S07]  /*a4d0*/  IMAD R21, R36, R21, 0x8 ;  /* 0x0000000824157424 */ /* 0x000fce00078e0215 */
[----:B------:R-:W2:Y:S02]  /*a4e0*/  LDC.64 R22, c[0x0][0x390] ;  /* 0x0000e400ff167b82 */ /* 0x000ea40000000a00 */
[----:B0-----:R-:W-:-:S06]  /*a4f0*/  @!P6 IMAD.WIDE R48, R41, 0x4, R48 ;  /* 0x000000042930e825 */ /* 0x001fcc00078e0230 */
[----:B------:R-:W0:Y:S01]  /*a500*/  LDC.64 R24, c[0x0][0x398] ;  /* 0x0000e600ff187b82 */ /* 0x000e220000000a00 */
[----:B------:R3:W-:Y:S01]  /*a510*/  @!P6 STG.E desc[UR12][R48.64], R34 ;  /* 0x000000223000e986 */ /* 0x0007e2000c10190c */
[----:B-1----:R-:W-:-:S06]  /*a520*/  @!P6 IMAD.WIDE R50, R41, 0x4, R50 ;  /* 0x000000042932e825 */ /* 0x002fcc00078e0232 */
[----:B------:R-:W3:Y:S01]  /*a530*/  LDC.64 R26, c[0x0][0x390] ;  /* 0x0000e400ff1a7b82 */ /* 0x000ee20000000a00 */
[----:B------:R1:W-:Y:S01]  /*a540*/  @!P6 STG.E desc[UR12][R50.64], R35 ;  /* 0x000000233200e986 */ /* 0x0003e2000c10190c */
[----:B------:R-:W-:-:S06]  /*a550*/  ISETP.NE.AND P6, PT, R2, R4, PT ;  /* 0x000000040200720c */ /* 0x000fcc0003fc5270 */
[----:B------:R-:W4:Y:S01]  /*a560*/  LDC.64 R40, c[0x0][0x398] ;  /* 0x0000e600ff287b82 */ /* 0x000f220000000a00 */
[----:B------:R-:W-:-:S07]  /*a570*/  ISETP.NE.AND P6, PT, R29, R38, !P6 ;  /* 0x000000261d00720c */ /* 0x000fce00077c5270 */
[----:B------:R-:W5:Y:S06]  /*a580*/  LDC.64 R28, c[0x0][0x398] ;  /* 0x0000e600ff1c7b82 */ /* 0x000f6c0000000a00 */
[C---:B--2---:R-:W-:Y:S02]  /*a590*/  @!P6 IMAD.WIDE R22, R47.reuse, 0x4, R22 ;  /* 0x000000042f16e825 */ /* 0x044fe400078e0216 */
[----:B------:R-:W2:Y:S02]  /*a5a0*/  LDC.64 R30, c[0x0][0x390] ;  /* 0x0000e400ff1e7b82 */ /* 0x000ea40000000a00 */
[----:B0-----:R-:W-:Y:S01]  /*a5b0*/  @!P6 IMAD.WIDE R46, R47, 0x4, R24 ;  /* 0x000000042f2ee825 */ /* 0x001fe200078e0218 */
[----:B------:R0:W-:Y:S03]  /*a5c0*/  @!P6 STG.E desc[UR12][R22.64], R2 ;  /* 0x000000021600e986 */ /* 0x0001e6000c10190c */
[----:B---3--:R-:W-:Y:S01]  /*a5d0*/  @P4 IMAD.WIDE R48, R45, 0x4, R26 ;  /* 0x000000042d304825 */ /* 0x008fe200078e021a */
[----:B------:R-:W-:Y:S01]  /*a5e0*/  @!P6 STG.E desc[UR12][R46.64], R3 ;  /* 0x000000032e00e986 */ /* 0x000fe2000c10190c */
[----:B-1----:R-:W1:Y:S02]  /*a5f0*/  LDC.64 R34, c[0x0][0x398] ;  /* 0x0000e600ff227b82 */ /* 0x002e640000000a00 */
[----:B----4-:R-:W-:Y:S01]  /*a600*/  @P0 IMAD.WIDE R50, R43, 0x4, R40 ;  /* 0x000000042b320825 */ /* 0x010fe200078e0228 */
[----:B------:R3:W-:Y:S05]  /*a610*/  @P4 STG.E desc[UR12][R48.64], R4 ;  /* 0x0000000430004986 */ /* 0x0007ea000c10190c */
[----:B------:R-:W4:Y:S01]  /*a620*/  LDC.64 R40, c[0x0][0x390] ;  /* 0x0000e400ff287b82 */ /* 0x000f220000000a00 */
[----:B-----5:R-:W-:-:S05]  /*a630*/  @P4 IMAD.WIDE R28, R45, 0x4, R28 ;  /* 0x000000042d1c4825 */ /* 0x020fca00078e021c */
[----:B------:R1:W-:Y:S02]  /*a640*/  @P4 STG.E desc[UR12][R28.64], R5 ;  /* 0x000000051c004986 */ /* 0x0003e4000c10190c */
[----:B------:R-:W5:Y:S01]  /*a650*/  LDC.64 R26, c[0x0][0x390] ;  /* 0x0000e400ff1a7b82 */ /* 0x000f620000000a00 */
[----:B--2---:R-:W-:-:S05]  /*a660*/  @P0 IMAD.WIDE R30, R43, 0x4, R30 ;  /* 0x000000042b1e0825 */ /* 0x004fca00078e021e */
[----:B------:R2:W-:Y:S02]  /*a670*/  @P0 STG.E desc[UR12][R30.64], R6 ;  /* 0x000000061e000986 */ /* 0x0005e4000c10190c */
[----:B0-----:R-:W0:Y:S01]  /*a680*/  LDC.64 R22, c[0x0][0x398] ;  /* 0x0000e600ff167b82 */ /* 0x001e220000000a00 */
[----:B-1----:R-:W-:Y:S01]  /*a690*/  @P1 IMAD.WIDE R34, R17, 0x4, R34 ;  /* 0x0000000411221825 */ /* 0x002fe200078e0222 */
[----:B------:R2:W-:Y:S01]  /*a6a0*/  @P0 STG.E desc[UR12][R50.64], R7 ;  /* 0x0000000732000986 */ /* 0x0005e2000c10190c */
[----:B------:R-:W-:-:S04]  /*a6b0*/  ISETP.NE.AND P0, PT, R32, R37, PT ;  /* 0x000000252000720c */ /* 0x000fc80003f05270 */
[----:B------:R-:W-:Y:S01]  /*a6c0*/  ISETP.NE.AND P0, PT, R21, R38, !P0 ;  /* 0x000000261500720c */ /* 0x000fe20004705270 */
[----:B------:R-:W1:Y:S01]  /*a6d0*/  LDC.64 R24, c[0x0][0x390] ;  /* 0x0000e400ff187b82 */ /* 0x000e620000000a00 */
[----:B----4-:R-:W-:-:S05]  /*a6e0*/  @P1 IMAD.WIDE R40, R17, 0x4, R40 ;  /* 0x0000000411281825 */ /* 0x010fca00078e0228 */
[----:B------:R2:W-:Y:S02]  /*a6f0*/  @P1 STG.E desc[UR12][R40.64], R8 ;  /* 0x0000000828001986 */ /* 0x0005e4000c10190c */
[----:B---3--:R-:W3:Y:S01]  /*a700*/  LDC.64 R48, c[0x0][0x398] ;  /* 0x0000e600ff307b82 */ /* 0x008ee20000000a00 */
[C---:B-----5:R-:W-:Y:S01]  /*a710*/  @P2 IMAD.WIDE R26, R16.reuse, 0x4, R26 ;  /* 0x00000004101a2825 */ /* 0x060fe200078e021a */
[----:B------:R2:W-:Y:S04]  /*a720*/  @P1 STG.E desc[UR12][R34.64], R9 ;  /* 0x0000000922001986 */ /* 0x0005e8000c10190c */
[----:B------:R2:W-:Y:S02]  /*a730*/  @P2 STG.E desc[UR12][R26.64], R10 ;  /* 0x0000000a1a002986 */ /* 0x0005e4000c10190c */
[----:B------:R-:W4:Y:S01]  /*a740*/  LDC.64 R46, c[0x0][0x390] ;  /* 0x0000e400ff2e7b82 */ /* 0x000f220000000a00 */
[----:B0-----:R-:W-:-:S05]  /*a750*/  @P2 IMAD.WIDE R22, R16, 0x4, R22 ;  /* 0x0000000410162825 */ /* 0x001fca00078e0216 */
[----:B------:R2:W-:Y:S02]  /*a760*/  @P2 STG.E desc[UR12][R22.64], R11 ;  /* 0x0000000b16002986 */ /* 0x0005e4000c10190c */
[----:B------:R-:W0:Y:S01]  /*a770*/  LDC.64 R44, c[0x0][0x398] ;  /* 0x0000e600ff2c7b82 */ /* 0x000e220000000a00 */
[----:B-1----:R-:W-:-:S05]  /*a780*/  @P3 IMAD.WIDE R24, R39, 0x4, R24 ;  /* 0x0000000427183825 */ /* 0x002fca00078e0218 */
[----:B------:R2:W-:Y:S02]  /*a790*/  @P3 STG.E desc[UR12][R24.64], R12 ;  /* 0x0000000c18003986 */ /* 0x0005e4000c10190c */
[----:B------:R-:W1:Y:S01]  /*a7a0*/  LDC.64 R42, c[0x0][0x390] ;  /* 0x0000e400ff2a7b82 */ /* 0x000e620000000a00 */
[----:B---3--:R-:W-:-:S05]  /*a7b0*/  @P3 IMAD.WIDE R48, R39, 0x4, R48 ;  /* 0x0000000427303825 */ /* 0x008fca00078e0230 */
[----:B------:R2:W-:Y:S02]  /*a7c0*/  @P3 STG.E desc[UR12][R48.64], R13 ;  /* 0x0000000d30003986 */ /* 0x0005e4000c10190c */
[----:B------:R-:W3:Y:S01]  /*a7d0*/  LDC.64 R2, c[0x0][0x398] ;  /* 0x0000e600ff027b82 */ /* 0x000ee20000000a00 */
[----:B----4-:R-:W-:-:S05]  /*a7e0*/  @P5 IMAD.WIDE R46, R19, 0x4, R46 ;  /* 0x00000004132e5825 */ /* 0x010fca00078e022e */
[----:B------:R2:W-:Y:S01]  /*a7f0*/  @P5 STG.E desc[UR12][R46.64], R14 ;  /* 0x0000000e2e005986 */ /* 0x0005e2000c10190c */
[----:B0-----:R-:W-:-:S05]  /*a800*/  @P5 IMAD.WIDE R44, R19, 0x4, R44 ;  /* 0x00000004132c5825 */ /* 0x001fca00078e022c */
[----:B------:R2:W-:Y:S01]  /*a810*/  @P5 STG.E desc[UR12][R44.64], R15 ;  /* 0x0000000f2c005986 */ /* 0x0005e2000c10190c */
[----:B-1----:R-:W-:-:S05]  /*a820*/  @!P0 IMAD.WIDE R42, R18, 0x4, R42 ;  /* 0x00000004122a8825 */ /* 0x002fca00078e022a */
[----:B------:R2:W-:Y:S01]  /*a830*/  @!P0 STG.E desc[UR12][R42.64], R32 ;  /* 0x000000202a008986 */ /* 0x0005e2000c10190c */
[----:B---3--:R-:W-:-:S05]  /*a840*/  @!P0 IMAD.WIDE R2, R18, 0x4, R2 ;  /* 0x0000000412028825 */ /* 0x008fca00078e0202 */
[----:B------:R2:W-:Y:S02]  /*a850*/  @!P0 STG.E desc[UR12][R2.64], R33 ;  /* 0x0000002102008986 */ /* 0x0005e4000c10190c */
.L_x_820:
[----:B------:R-:W-:Y:S05]  /*a860*/  BSYNC.RECONVERGENT B0 ;  /* 0x0000000000007941 */ /* 0x000fea0003800200 */
.L_x_818:
[----:B------:R-:W-:-:S13]  /*a870*/  ISETP.NE.AND P0, PT, R36, 0xff, PT ;  /* 0x000000ff2400780c */ /* 0x000fda0003f05270 */
[----:B------:R-:W-:Y:S05]  /*a880*/  @P0 EXIT ;  /* 0x000000000000094d */ /* 0x000fea0003800000 */
[----:B0-2---:R-:W0:Y:S01]  /*a890*/  LDC.64 R2, c[0x0][0x390] ;  /* 0x0000e400ff027b82 */ /* 0x005e220000000a00 */
[----:B------:R-:W-:-:S07]  /*a8a0*/  ISETP.NE.AND P0, PT, R38, 0x900, PT ;  /* 0x000009002600780c */ /* 0x000fce0003f05270 */
[----:B----4-:R-:W1:Y:S08]  /*a8b0*/  LDC.64 R4, c[0x0][0x398] ;  /* 0x0000e600ff047b82 */ /* 0x010e700000000a00 */
        /* <DEDUP_REMOVED lines=8> */
.L_x_774:
[----:B------:R-:W-:Y:S01]  /*a940*/  BSSY B0, `(.L_x_829) ;  /* 0x0000006000007945 */ /* 0x000fe20003800000 */
[----:B------:R-:W-:Y:S01]  /*a950*/  PLOP3.LUT P0, PT, P0, PT, PT, 0x8, 0x80 ;  /* 0x000000000080781c */ /* 0x000fe2000070e170 */
[----:B------:R-:W-:-:S12]  /*a960*/  IMAD.MOV.U32 R20, RZ, RZ, -0x1 ;  /* 0xffffffffff147424 */ /* 0x000fd800078e00ff */
[----:B------:R-:W-:Y:S05]  /*a970*/  WARPSYNC.COLLECTIVE R20, `(.L_x_830) ;  /* 0x0000000014087348 */ /* 0x000fea0003c00000 */
[----:B------:R-:W-:Y:S01]  /*a980*/  VOTE.ANY P0, P0 ;  /* 0x0000000000ff7806 */ /* 0x000fe20000000100 */
[----:B------:R-:W-:-:S12]  /*a990*/  ENDCOLLECTIVE ;  /* 0x000000000000791b */ /* 0x000fd80003800000 */
.L_x_830:
[----:B------:R-:W-:Y:S05]  /*a9a0*/  BSYNC B0 ;  /* 0x0000000000007941 */ /* 0x000fea0003800000 */
.L_x_829:
[----:B------:R-:W-:Y:S05]  /*a9b0*/  BRA `(.L_x_831) ;  /* 0xffffff8400fc7947 */ /* 0x000fea000383ffff */
.L_x_776:
[----:B------:R-:W0:Y:S01]  /*a9c0*/  S2R R26, SR_GEMASK ;  /* 0x00000000001a7919 */ /* 0x000e220000003c00 */
[----:B------:R-:W-:Y:S01]  /*a9d0*/  ISETP.NE.U32.AND P1, PT, R18, 0x65, PT ;  /* 0x000000651200780c */ /* 0x000fe20003f25070 */
[----:B------:R-:W-:Y:S01]  /*a9e0*/  BSSY B0, `(.L_x_832) ;  /* 0x0000007000007945 */ /* 0x000fe20003800000 */
[----:B------:R-:W-:Y:S01]  /*a9f0*/  PLOP3.LUT P0, PT, P0, PT, PT, 0x8, 0x80 ;  /* 0x000000000080781c */ /* 0x000fe2000070e170 */
[----:B------:R-:W-:Y:S01]  /*aa00*/  IMAD.MOV.U32 R20, RZ, RZ, -0x1 ;  /* 0xffffffffff147424 */ /* 0x000fe200078e00ff */
[----:B------:R-:W-:-:S13]  /*aa10*/  ISETP.NE.AND.EX P1, PT, R19, RZ, PT, P1 ;  /* 0x000000ff1300720c */ /* 0x000fda0003f25310 */
[----:B0-----:R-:W-:Y:S05]  /*aa20*/  WARPSYNC.COLLECTIVE R20, `(.L_x_833) ;  /* 0x0000000014087348 */ /* 0x001fea0003c00000 */
[----:B------:R-:W-:Y:S01]  /*aa30*/  VOTE.ANY R20, PT, P0 ;  /* 0x0000000000147806 */ /* 0x000fe200000e0100 */
[----:B0-----:R-:W-:Y:S06]  /*aa40*/  ENDCOLLECTIVE ;  /* 0x000000000000791b */ /* 0x001fec0003800000 */
.L_x_833:
[----:B------:R-:W-:Y:S05]  /*aa50*/  BSYNC B0 ;  /* 0x0000000000007941 */ /* 0x000fea0003800000 */
.L_x_832:
[----:B------:R-:W-:Y:S01]  /*aa60*/  LOP3.LUT R20, R20, 0x80000000, R26, 0xec, !PT ;  /* 0x8000000014147812 */ /* 0x000fe200078eec1a */
[----:B------:R-:W-:Y:S01]  /*aa70*/  IMAD.MOV.U32 R21, RZ, RZ, R16 ;  /* 0x000000ffff157224 */ /* 0x000fe200078e0010 */
[----:B------:R-:W-:Y:S01]  /*aa80*/  ISETP.NE.AND P3, PT, R16, RZ, PT ;  /* 0x000000ff1000720c */ /* 0x000fe20003f65270 */
[----:B------:R-:W-:Y:S01]  /*aa90*/  IMAD.MOV.U32 R18, RZ, RZ, 0x1 ;  /* 0x00000001ff127424 */ /* 0x000fe200078e00ff */
[----:B------:R-:W0:Y:S01]  /*aaa0*/  LDC.64 R40, c[0x0][0x3a8] ;  /* 0x0000ea00ff287b82 */ /* 0x000e220000000a00 */
[----:B------:R-:W-:Y:S01]  /*aab0*/  VIADD R19, R20, 0xffffffff ;  /* 0xffffffff14137836 */ /* 0x000fe20000000000 */
[----:B------:R-:W-:-:S04]  /*aac0*/  PLOP3.LUT P4, PT, P1, PT, PT, 0x80, 0x8 ;  /* 0x000000000008781c */ /* 0x000fc80000f8f070 */
[----:B------:R-:W-:Y:S01]  /*aad0*/  LOP3.LUT R22, R20, R19, RZ, 0xc, !PT ;  /* 0x0000001314167212 */ /* 0x000fe200078e0cff */
[----:B------:R-:W-:-:S05]  /*aae0*/  IMAD.MOV.U32 R20, RZ, RZ, -0x1 ;  /* 0xffffffffff147424 */ /* 0x000fca00078e00ff */
[----:B------:R-:W1:Y:S02]  /*aaf0*/  POPC R22, R22 ;  /* 0x0000001600167309 */ /* 0x000e640000000000 */
[----:B-1----:R-:W-:-:S07]  /*ab00*/  IMAD.MOV.U32 R19, RZ, RZ, R22 ;  /* 0x000000ffff137224 */ /* 0x002fce00078e0016 */
[----:B0-----:R-:W-:Y:S05]  /*ab10*/  WARPSYNC.COLLECTIVE R20, `(.L_x_834) ;  /* 0x0000000014087348 */ /* 0x001fea0003c00000 */
[----:B------:R1:W2:Y:S02]  /*ab20*/  SHFL.DOWN P0, R23, R21, R18, R19 ;  /* 0x0800001215177389 */ /* 0x0002a40000000013 */
[----:B012---:R-:W-:Y:S05]  /*ab30*/  ENDCOLLECTIVE ;  /* 0x000000000000791b */ /* 0x007fea0003800000 */
.L_x_834:
[----:B------:R-:W-:Y:S02]  /*ab40*/  IMAD.MOV.U32 R21, RZ, RZ, R17 ;  /* 0x000000ffff157224 */ /* 0x000fe400078e0011 */
[----:B------:R-:W-:-:S07]  /*ab50*/  IMAD.MOV.U32 R27, RZ, RZ, R23 ;  /* 0x000000ffff1b7224 */ /* 0x000fce00078e0017 */
[----:B------:R-:W-:Y:S05]  /*ab60*/  WARPSYNC.COLLECTIVE R20, `(.L_x_835) ;  /* 0x0000000014087348 */ /* 0x000fea0003c00000 */
[----:B------:R0:W1:Y:S02]  /*ab70*/  SHFL.DOWN P0, R23, R21, R18, R19 ;  /* 0x0800001215177389 */ /* 0x0000640000000013 */
[----:B01----:R-:W-:Y:S05]  /*ab80*/  ENDCOLLECTIVE ;  /* 0x000000000000791b */ /* 0x003fea0003800000 */
.L_x_835:
[----:B------:R-:W-:Y:S01]  /*ab90*/  IMAD.MOV.U32 R18, RZ, RZ, 0x2 ;  /* 0x00000002ff127424 */ /* 0x000fe200078e00ff */
[----:B------:R-:W-:Y:S01]  /*aba0*/  ISETP.GE.AND P0, PT, R38, R22, PT ;  /* 0x000000162600720c */ /* 0x000fe20003f06270 */
[----:B------:R-:W-:-:S03]  /*abb0*/  FADD R23, R17, R23 ;  /* 0x0000001711177221 */ /* 0x000fc60000000000 */
[----:B------:R-:W-:Y:S02]  /*abc0*/  SEL R27, R27, RZ, !P0 ;  /* 0x000000ff1b1b7207 */ /* 0x000fe40004000000 */
[----:B------:R-:W-:-:S03]  /*abd0*/  FSEL R23, R23, R17, !P3 ;  /* 0x0000001117177208 */ /* 0x000fc60005800000 */
[----:B------:R-:W-:Y:S01]  /*abe0*/  IMAD.IADD R29, R16, 0x1, R27 ;  /* 0x00000001101d7824 */ /* 0x000fe200078e021b */
[----:B------:R-:W-:Y:S01]  /*abf0*/  FSEL R27, R23, R17, !P0 ;  /* 0x00000011171b7208 */ /* 0x000fe20004000000 */
[----:B------:R-:W-:-:S03]  /*ac00*/  VIADD R17, R38, 0x2 ;  /* 0x0000000226117836 */ /* 0x000fc60000000000 */
[----:B------:R-:W-:Y:S02]  /*ac10*/  MOV R21, R29 ;  /* 0x0000001d00157202 */ /* 0x000fe40000000f00 */
[----:B------:R-:W-:-:S13]  /*ac20*/  ISETP.GT.AND P3, PT, R17, R22, PT ;  /* 0x000000161100720c */ /* 0x000fda0003f64270 */
[----:B------:R-:W-:Y:S05]  /*ac30*/  WARPSYNC.COLLECTIVE R20, `(.L_x_836) ;  /* 0x0000000014087348 */ /* 0x000fea0003c00000 */
[----:B------:R0:W1:Y:S02]  /*ac40*/  SHFL.DOWN P0, R23, R21, R18, R19 ;  /* 0x0800001215177389 */ /* 0x0000640000000013 */
[----:B01----:R-:W-:Y:S05]  /*ac50*/  ENDCOLLECTIVE ;  /* 0x000000000000791b */ /* 0x003fea0003800000 */
.L_x_836:
[----:B------:R-:W-:Y:S02]  /*ac60*/  IMAD.MOV.U32 R21, RZ, RZ, R27 ;  /* 0x000000ffff157224 */ /* 0x000fe400078e001b */
[----:B------:R-:W-:-:S07]  /*ac70*/  IMAD.MOV.U32 R28, RZ, RZ, R23 ;  /* 0x000000ffff1c7224 */ /* 0x000fce00078e0017 */
[----:B------:R-:W-:Y:S05]  /*ac80*/  WARPSYNC.COLLECTIVE R20, `(.L_x_837) ;  /* 0x0000000014087348 */ /* 0x000fea0003c00000 */
[----:B------:R0:W1:Y:S02]  /*ac90*/  SHFL.DOWN P0, R23, R21, R18, R19 ;  /* 0x0800001215177389 */ /* 0x0000640000000013 */
[----:B01----:R-:W-:Y:S05]  /*aca0*/  ENDCOLLECTIVE ;  /* 0x000000000000791b */ /* 0x003fea0003800000 */
.L_x_837:
[----:B------:R-:W-:-:S05]  /*acb0*/  SEL R28, R28, RZ, !P3 ;  /* 0x000000ff1c1c7207 */ /* 0x000fca0005800000 */
[----:B------:R-:W-:-:S04]  /*acc0*/  IMAD.IADD R17, R29, 0x1, R28 ;  /* 0x000000011d117824 */ /* 0x000fc800078e021c */
[----:B------:R-:W-:Y:S02]  /*acd0*/  IMAD.MOV.U32 R21, RZ, RZ, R17 ;  /* 0x000000ffff157224 */ /* 0x000fe400078e0011 */
[----:B------:R-:W-:Y:S01]  /*ace0*/  IMAD.MOV.U32 R18, RZ, RZ, 0x4 ;  /* 0x00000004ff127424 */ /* 0x000fe200078e00ff */
[----:B------:R-:W-:Y:S01]  /*acf0*/  ISETP.NE.AND P0, PT, R29, RZ, PT ;  /* 0x000000ff1d00720c */ /* 0x000fe20003f05270 */
[----:B------:R-:W-:Y:S01]  /*ad00*/  FADD R16, R27, R23 ;  /* 0x000000171b107221 */ /* 0x000fe20000000000 */
[----:B------:R-:W-:-:S04]  /*ad10*/  VIADD R23, R38, 0x4 ;  /* 0x0000000426177836 */ /* 0x000fc80000000000 */
[----:B------:R-:W-:Y:S02]  /*ad20*/  @!P3 FSEL R27, R16, R27, !P0 ;  /* 0x0000001b101bb208 */ /* 0x000fe40004000000 */
[----:B------:R-:W-:-:S13]  /*ad30*/  ISETP.GT.AND P3, PT, R23, R22, PT ;  /* 0x000000161700720c */ /* 0x000fda0003f64270 */
[----:B------:R-:W-:Y:S05]  /*ad40*/  WARPSYNC.COLLECTIVE R20, `(.L_x_838) ;  /* 0x0000000014087348 */ /* 0x000fea0003c00000 */
[----:B------:R0:W1:Y:S02]  /*ad50*/  SHFL.DOWN P0, R23, R21, R18, R19 ;  /* 0x0800001215177389 */ /* 0x0000640000000013 */
[----:B01----:R-:W-:Y:S05]  /*ad60*/  ENDCOLLECTIVE ;  /* 0x000000000000791b */ /* 0x003fea0003800000 */
.L_x_838:
[----:B------:R-:W-:Y:S02]  /*ad70*/  IMAD.MOV.U32 R21, RZ, RZ, R27 ;  /* 0x000000ffff157224 */ /* 0x000fe400078e001b */
[----:B------:R-:W-:-:S07]  /*ad80*/  IMAD.MOV.U32 R16, RZ, RZ, R23 ;  /* 0x000000ffff107224 */ /* 0x000fce00078e0017 */
[----:B------:R-:W-:Y:S05]  /*ad90*/  WARPSYNC.COLLECTIVE R20, `(.L_x_839) ;  /* 0x0000000014087348 */ /* 0x000fea0003c00000 */
[----:B------:R0:W1:Y:S02]  /*ada0*/  SHFL.DOWN P0, R23, R21, R18, R19 ;  /* 0x0800001215177389 */ /* 0x0000640000000013 */
[----:B01----:R-:W-:Y:S05]  /*adb0*/  ENDCOLLECTIVE ;  /* 0x000000000000791b */ /* 0x003fea0003800000 */
.L_x_839:
        /* <DEDUP_REMOVED lines=12> */
.L_x_840:
[----:B------:R-:W-:Y:S01]  /*ae80*/  MOV R21, R27 ;  /* 0x0000001b00157202 */ /* 0x000fe20000000f00 */
[----:B------:R-:W-:-:S07]  /*ae90*/  IMAD.MOV.U32 R16, RZ, RZ, R23 ;  /* 0x000000ffff107224 */ /* 0x000fce00078e0017 */
[----:B------:R-:W-:Y:S05]  /*aea0*/  WARPSYNC.COLLECTIVE R20, `(.L_x_841) ;  /* 0x0000000014087348 */ /* 0x000fea0003c00000 */
[----:B------:R0:W1:Y:S02]  /*aeb0*/  SHFL.DOWN P0, R23, R21, R18, R19 ;  /* 0x0800001215177389 */ /* 0x0000640000000013 */
[----:B01----:R-:W-:Y:S05]  /*aec0*/  ENDCOLLECTIVE ;  /* 0x000000000000791b */ /* 0x003fea0003800000 */
.L_x_841:
        /* <DEDUP_REMOVED lines=8> */
[----:B------:R-:W-:-:S13]  /*af50*/  ISETP.NE.AND P3, PT, R17, RZ, PT ;  /* 0x000000ff1100720c */ /* 0x000fda0003f65270 */
[----:B------:R-:W-:Y:S05]  /*af60*/  WARPSYNC.COLLECTIVE R20, `(.L_x_842) ;  /* 0x0000000014087348 */ /* 0x000fea0003c00000 */
[----:B------:R0:W1:Y:S02]  /*af70*/  SHFL.DOWN P0, R23, R21, R18, R19 ;  /* 0x0800001215177389 */ /* 0x0000640000000013 */
[----:B01----:R-:W-:Y:S05]  /*af80*/  ENDCOLLECTIVE ;  /* 0x000000000000791b */ /* 0x003fea0003800000 */
.L_x_842:
[----:B------:R-:W-:Y:S02]  /*af90*/  IMAD.MOV.U32 R21, RZ, RZ, R27 ;  /* 0x000000ffff157224 */ /* 0x000fe400078e001b */
[----:B------:R-:W-:-:S07]  /*afa0*/  IMAD.MOV.U32 R16, RZ, RZ, R23 ;  /* 0x000000ffff107224 */ /* 0x000fce00078e0017 */
[----:B------:R-:W-:Y:S05]  /*afb0*/  WARPSYNC.COLLECTIVE R20, `(.L_x_843) ;  /* 0x0000000014087348 */ /* 0x000fea0003c00000 */
[----:B------:R0:W1:Y:S02]  /*afc0*/  SHFL.DOWN P0, R23, R21, R18, R19 ;  /* 0x0800001215177389 */ /* 0x0000640000000013 */
[----:B01----:R-:W-:Y:S05]  /*afd0*/  ENDCOLLECTIVE ;  /* 0x000000000000791b */ /* 0x003fea0003800000 */
.L_x_843:
[----:B------:R-:W-:Y:S05]  /*afe0*/  WARPSYNC.COLLECTIVE R20, `(.L_x_844) ;  /* 0x0000000014087348 */ /* 0x000fea0003c00000 */
[----:B------:R-:W-:Y:S01]  /*aff0*/  VOTE.ALL P4, P4 ;  /* 0x0000000000ff7806 */ /* 0x000fe20002080000 */
[----:B------:R-:W-:-:S12]  /*b000*/  ENDCOLLECTIVE ;  /* 0x000000000000791b */ /* 0x000fd80003800000 */
.L_x_844:
[----:B------:R-:W-:Y:S01]  /*b010*/  ISETP.GT.AND P0, PT, R29, R22, PT ;  /* 0x000000161d00720c */ /* 0x000fe20003f04270 */
[----:B------:R-:W-:-:S03]  /*b020*/  FADD R22, R27, R23 ;  /* 0x000000171b167221 */ /* 0x000fc60000000000 */
[----:B------:R-:W-:-:S09]  /*b030*/  SEL R16, R16, RZ, !P0 ;  /* 0x000000ff10107207 */ /* 0x000fd20004000000 */
[----:B------:R-:W-:Y:S01]  /*b040*/  @!P0 FSEL R27, R22, R27, !P3 ;  /* 0x0000001b161b8208 */ /* 0x000fe20005800000 */
[----:B------:R-:W-:Y:S01]  /*b050*/  IMAD.IADD R22, R17, 0x1, R16 ;  /* 0x0000000111167824 */ /* 0x000fe200078e0210 */
[----:B------:R-:W-:Y:S02]  /*b060*/  IADD3 R40, P0, PT, R40, 0x200, RZ ;  /* 0x0000020028287810 */ /* 0x000fe40007f1e0ff */
[----:B------:R-:W-:Y:S01]  /*b070*/  LOP3.LUT R17, RZ, R36, RZ, 0x33, !PT ;  /* 0x00000024ff117212 */ /* 0x000fe200078e33ff */
[----:B------:R-:W-:Y:S02]  /*b080*/  IMAD.MOV.U32 R20, RZ, RZ, R27 ;  /* 0x000000ffff147224 */ /* 0x000fe400078e001b */
[----:B------:R-:W-:Y:S02]  /*b090*/  IMAD.X R41, RZ, RZ, R41, P0 ;  /* 0x000000ffff297224 */ /* 0x000fe400000e0629 */
[----:B------:R-:W-:Y:S01]  /*b0a0*/  IMAD.IADD R0, R17, 0x1, R0 ;  /* 0x0000000111007824 */ /* 0x000fe200078e0200 */
[----:B------:R-:W-:Y:S06]  /*b0b0*/  BRA `(.L_x_845) ;  /* 0xffffff8400407947 */ /* 0x000fec000383ffff */
.L_x_778:
[----:B------:R-:W-:Y:S01]  /*b0c0*/  BSSY B0, `(.L_x_846) ;  /* 0x0000006000007945 */ /* 0x000fe20003800000 */
[----:B------:R-:W-:Y:S01]  /*b0d0*/  PLOP3.LUT P0, PT, P0, PT, PT, 0x8, 0x80 ;  /* 0x000000000080781c */ /* 0x000fe2000070e170 */
[----:B------:R-:W-:-:S12]  /*b0e0*/  IMAD.MOV.U32 R20, RZ, RZ, -0x1 ;  /* 0xffffffffff147424 */ /* 0x000fd800078e00ff */
[----:B------:R-:W-:Y:S05]  /*b0f0*/  WARPSYNC.COLLECTIVE R20, `(.L_x_847) ;  /* 0x0000000014087348 */ /* 0x000fea0003c00000 */
[----:B------:R-:W-:Y:S01]  /*b100*/  VOTE.ANY P0, P0 ;  /* 0x0000000000ff7806 */ /* 0x000fe20000000100 */
[----:B------:R-:W-:-:S12]  /*b110*/  ENDCOLLECTIVE ;  /* 0x000000000000791b */ /* 0x000fd80003800000 */
.L_x_847:
[----:B------:R-:W-:Y:S05]  /*b120*/  BSYNC B0 ;  /* 0x0000000000007941 */ /* 0x000fea0003800000 */
.L_x_846:
[----:B------:R-:W-:Y:S05]  /*b130*/  BRA `(.L_x_848) ;  /* 0xffffff8400487947 */ /* 0x000fea000383ffff */
.L_x_780:
        /* <DEDUP_REMOVED lines=8> */
.L_x_850:
[----:B------:R-:W-:Y:S05]  /*b1c0*/  BSYNC B0 ;  /* 0x0000000000007941 */ /* 0x000fea0003800000 */
.L_x_849:
[----:B------:R-:W-:Y:S01]  /*b1d0*/  LOP3.LUT R20, R20, 0x80000000, R26, 0xec, !PT ;  /* 0x8000000014147812 */ /* 0x000fe200078eec1a */
[----:B------:R-:W-:Y:S02]  /*b1e0*/  HFMA2 R18, -RZ, RZ, 0, 5.9604644775390625e-08 ;  /* 0x00000001ff127431 */ /* 0x000fe400000001ff */
[----:B------:R-:W-:Y:S01]  /*b1f0*/  IMAD.MOV.U32 R21, RZ, RZ, R16 ;  /* 0x000000ffff157224 */ /* 0x000fe200078e0010 */
[----:B------:R-:W-:Y:S01]  /*b200*/  ISETP.NE.AND P3, PT, R16, RZ, PT ;  /* 0x000000ff1000720c */ /* 0x000fe20003f65270 */
[----:B------:R-:W-:Y:S02]  /*b210*/  VIADD R0, R0, 0xffffffe0 ;  /* 0xffffffe000007836 */ /* 0x000fe40000000000 */
[----:B------:R-:W-:-:S05]  /*b220*/  VIADD R19, R20, 0xffffffff ;  /* 0xffffffff14137836 */ /* 0x000fca0000000000 */
[----:B------:R-:W-:Y:S01]  /*b230*/  LOP3.LUT R29, R20, R19, RZ, 0xc, !PT ;  /* 0x00000013141d7212 */ /* 0x000fe200078e0cff */
[----:B------:R-:W-:-:S05]  /*b240*/  IMAD.MOV.U32 R20, RZ, RZ, -0x1 ;  /* 0xffffffffff147424 */ /* 0x000fca00078e00ff */
[----:B------:R-:W0:Y:S02]  /*b250*/  POPC R29, R29 ;  /* 0x0000001d001d7309 */ /* 0x000e240000000000 */
[----:B0-----:R-:W-:-:S07]  /*b260*/  IMAD.MOV.U32 R19, RZ, RZ, R29 ;  /* 0x000000ffff137224 */ /* 0x001fce00078e001d */
[----:B------:R-:W-:Y:S05]  /*b270*/  WARPSYNC.COLLECTIVE R20, `(.L_x_851) ;  /* 0x0000000014087348 */ /* 0x000fea0003c00000 */
[----:B------:R0:W1:Y:S02]  /*b280*/  SHFL.DOWN P0, R23, R21, R18, R19 ;  /* 0x0800001215177389 */ /* 0x0000640000000013 */
[----:B01----:R-:W-:Y:S05]  /*b290*/  ENDCOLLECTIVE ;  /* 0x000000000000791b */ /* 0x003fea0003800000 */
.L_x_851:
[----:B------:R-:W-:Y:S02]  /*b2a0*/  IMAD.MOV.U32 R21, RZ, RZ, R17 ;  /* 0x000000ffff157224 */ /* 0x000fe400078e0011 */
[----:B------:R-:W-:-:S07]  /*b2b0*/  IMAD.MOV.U32 R28, RZ, RZ, R23 ;  /* 0x000000ffff1c7224 */ /* 0x000fce00078e0017 */
[----:B------:R-:W-:Y:S05]  /*b2c0*/  WARPSYNC.COLLECTIVE R20, `(.L_x_852) ;  /* 0x0000000014087348 */ /* 0x000fea0003c00000 */
[----:B------:R0:W1:Y:S02]  /*b2d0*/  SHFL.DOWN P0, R23, R21, R18, R19 ;  /* 0x0800001215177389 */ /* 0x0000640000000013 */
[----:B01----:R-:W-:Y:S05]  /*b2e0*/  ENDCOLLECTIVE ;  /* 0x000000000000791b */ /* 0x003fea0003800000 */
.L_x_852:
[----:B------:R-:W-:Y:S01]  /*b2f0*/  IMAD.MOV.U32 R18, RZ, RZ, 0x2 ;  /* 0x00000002ff127424 */ /* 0x000fe200078e00ff */
[----:B------:R-:W-:Y:S01]  /*b300*/  ISETP.GE.AND P0, PT, R38, R29, PT ;  /* 0x0000001d2600720c */ /* 0x000fe20003f06270 */
[----:B------:R-:W-:-:S03]  /*b310*/  FADD R23, R17, R23 ;  /* 0x0000001711177221 */ /* 0x000fc60000000000 */
[----:B------:R-:W-:Y:S02]  /*b320*/  SEL R43, R28, RZ, !P0 ;  /* 0x000000ff1c2b7207 */ /* 0x000fe40004000000 */
[----:B------:R-:W-:-:S03]  /*b330*/  FSEL R23, R23, R17, !P3 ;  /* 0x0000001117177208 */ /* 0x000fc60005800000 */
[----:B------:R-:W-:Y:S01]  /*b340*/  IMAD.IADD R42, R16, 0x1, R43 ;  /* 0x00000001102a7824 */ /* 0x000fe200078e022b */
[----:B------:R-:W-:Y:S01]  /*b350*/  FSEL R28, R23, R17, !P0 ;  /* 0x00000011171c7208 */ /* 0x000fe20004000000 */
[----:B------:R-:W-:Y:S02]  /*b360*/  VIADD R16, R38, 0x2 ;  /* 0x0000000226107836 */ /* 0x000fe40000000000 */
[----:B------:R-:W-:Y:S01]  /*b370*/  IMAD.MOV.U32 R21, RZ, RZ, R42 ;  /* 0x000000ffff157224 */ /* 0x000fe200078e002a */
[----:B------:R-:W-:Y:S02]  /*b380*/  ISETP.NE.AND P4, PT, R42, RZ, PT ;  /* 0x000000ff2a00720c */ /* 0x000fe40003f85270 */
[----:B------:R-:W-:-:S13]  /*b390*/  ISETP.GT.AND P3, PT, R16, R29, PT ;  /* 0x0000001d1000720c */ /* 0x000fda0003f64270 */
[----:B------:R-:W-:Y:S05]  /*b3a0*/  WARPSYNC.COLLECTIVE R20, `(.L_x_853) ;  /* 0x0000000014087348 */ /* 0x000fea0003c00000 */
[----:B------:R0:W1:Y:S02]  /*b3b0*/  SHFL.DOWN P0, R23, R21, R18, R19 ;  /* 0x0800001215177389 */ /* 0x0000640000000013 */
[----:B01----:R-:W-:Y:S05]  /*b3c0*/  ENDCOLLECTIVE ;  /* 0x000000000000791b */ /* 0x003fea0003800000 */
.L_x_853:
[----:B------:R-:W-:Y:S01]  /*b3d0*/  IMAD.MOV.U32 R21, RZ, RZ, R28 ;  /* 0x000000ffff157224 */ /* 0x000fe200078e001c */
[----:B------:R-:W-:-:S05]  /*b3e0*/  SEL R23, R23, RZ, !P3 ;  /* 0x000000ff17177207 */ /* 0x000fca0005800000 */
[----:B------:R-:W-:-:S07]  /*b3f0*/  IMAD.IADD R16, R42, 0x1, R23 ;  /* 0x000000012a107824 */ /* 0x000fce00078e0217 */
[----:B------:R-:W-:Y:S05]  /*b400*/  WARPSYNC.COLLECTIVE R20, `(.L_x_854) ;  /* 0x0000000014087348 */ /* 0x000fea0003c00000 */
[----:B------:R0:W1:Y:S02]  /*b410*/  SHFL.DOWN P0, R23, R21, R18, R19 ;  /* 0x0800001215177389 */ /* 0x0000640000000013 */
[----:B01----:R-:W-:Y:S05]  /*b420*/  ENDCOLLECTIVE ;  /* 0x000000000000791b */ /* 0x003fea0003800000 */
.L_x_854:
[----:B------:R-:W-:Y:S02]  /*b430*/  VIADD R42, R38, 0x4 ;  /* 0x00000004262a7836 */ /* 0x000fe40000000000 */
[----:B------:R-:W-:Y:S02]  /*b440*/  IMAD.MOV.U32 R21, RZ, RZ, R16 ;  /* 0x000000ffff157224 */ /* 0x000fe400078e0010 */
[----:B------:R-:W-:Y:S02]  /*b450*/  IMAD.MOV.U32 R18, RZ, RZ, 0x4 ;  /* 0x00000004ff127424 */ /* 0x000fe400078e00ff */
[----:B------:R-:W-:-:S07]  /*b460*/  IMAD.MOV.U32 R43, RZ, RZ, R23 ;  /* 0x000000ffff2b7224 */ /* 0x000fce00078e0017 */
[----:B------:R-:W-:Y:S05]  /*b470*/  WARPSYNC.COLLECTIVE R20, `(.L_x_855) ;  /* 0x0000000014087348 */ /* 0x000fea0003c00000 */
[----:B------:R0:W1:Y:S02]  /*b480*/  SHFL.DOWN P0, R23, R21, R18, R19 ;  /* 0x0800001215177389 */ /* 0x0000640000000013 */
[----:B01----:R-:W-:Y:S05]  /*b490*/  ENDCOLLECTIVE ;  /* 0x000000000000791b */ /* 0x003fea0003800000 */
.L_x_855:
[----:B------:R-:W-:-:S05]  /*b4a0*/  FADD R43, R28, R43 ;  /* 0x0000002b1c2b7221 */ /* 0x000fca0000000000 */
[----:B------:R-:W-:Y:S02]  /*b4b0*/  @!P3 FSEL R28, R43, R28, !P4 ;  /* 0x0000001c2b1cb208 */ /* 0x000fe40006000000 */
[----:B------:R-:W-:Y:S02]  /*b4c0*/  ISETP.GT.AND P3, PT, R42, R29, PT ;  /* 0x0000001d2a00720c */ /* 0x000fe40003f64270 */
[----:B------:R-:W-:Y:S01]  /*b4d0*/  ISETP.NE.AND P4, PT, R16, RZ, PT ;  /* 0x000000ff1000720c */ /* 0x000fe20003f85270 */
[----:B------:R-:W-:Y:S01]  /*b4e0*/  IMAD.MOV.U32 R21, RZ, RZ, R28 ;  /* 0x000000ffff157224 */ /* 0x000fe200078e001c */
[----:B------:R-:W-:-:S04]  /*b4f0*/  SEL R23, R23, RZ, !P3 ;  /* 0x000000ff17177207 */ /* 0x000fc80005800000 */
[----:B------:R-:W-:Y:S01]  /*b500*/  IADD3 R42, PT, PT, R16, R23, RZ ;  /* 0x00000017102a7210 */ /* 0x000fe20007ffe0ff */
[----:B------:R-:W-:-:S07]  /*b510*/  VIADD R16, R38, 0x8 ;  /* 0x0000000826107836 */ /* 0x000fce0000000000 */
[----:B------:R-:W-:Y:S05]  /*b520*/  WARPSYNC.COLLECTIVE R20, `(.L_x_856) ;  /* 0x0000000014087348 */ /* 0x000fea0003c00000 */
[----:B------:R0:W1:Y:S02]  /*b530*/  SHFL.DOWN P0, R23, R21, R18, R19 ;  /* 0x0800001215177389 */ /* 0x0000640000000013 */
[----:B01----:R-:W-:Y:S05]  /*b540*/  ENDCOLLECTIVE ;  /* 0x000000000000791b */ /* 0x003fea0003800000 */
.L_x_856:
[----:B------:R-:W-:Y:S02]  /*b550*/  IMAD.MOV.U32 R21, RZ, RZ, R42 ;  /* 0x000000ffff157224 */ /* 0x000fe400078e002a */
[----:B------:R-:W-:Y:S02]  /*b560*/  IMAD.MOV.U32 R18, RZ, RZ, 0x8 ;  /* 0x00000008ff127424 */ /* 0x000fe400078e00ff */
[----:B------:R-:W-:-:S07]  /*b570*/  IMAD.MOV.U32 R17, RZ, RZ, R23 ;  /* 0x000000ffff117224 */ /* 0x000fce00078e0017 */
[----:B------:R-:W-:Y:S05]  /*b580*/  WARPSYNC.COLLECTIVE R20, `(.L_x_857) ;  /* 0x0000000014087348 */ /* 0x000fea0003c00000 */
[----:B------:R0:W1:Y:S02]  /*b590*/  SHFL.DOWN P0, R23, R21, R18, R19 ;  /* 0x0800001215177389 */ /* 0x0000640000000013 */
[----:B01----:R-:W-:Y:S05]  /*b5a0*/  ENDCOLLECTIVE ;  /* 0x000000000000791b */ /* 0x003fea0003800000 */
.L_x_857:
[----:B------:R-:W-:-:S05]  /*b5b0*/  FADD R17, R28, R17 ;  /* 0x000000111c117221 */ /* 0x000fca0000000000 */
[----:B------:R-:W-:Y:S02]  /*b5c0*/  @!P3 FSEL R28, R17, R28, !P4 ;  /* 0x0000001c111cb208 */ /* 0x000fe40006000000 */
[----:B------:R-:W-:Y:S02]  /*b5d0*/  ISETP.GT.AND P3, PT, R16, R29, PT ;  /* 0x0000001d1000720c */ /* 0x000fe40003f64270 */
[----:B------:R-:W-:Y:S01]  /*b5e0*/  ISETP.NE.AND P4, PT, R42, RZ, PT ;  /* 0x000000ff2a00720c */ /* 0x000fe20003f85270 */
[----:B------:R-:W-:Y:S01]  /*b5f0*/  IMAD.MOV.U32 R21, RZ, RZ, R28 ;  /* 0x000000ffff157224 */ /* 0x000fe200078e001c */
[----:B------:R-:W-:-:S11]  /*b600*/  SEL R17, R23, RZ, !P3 ;  /* 0x000000ff17117207 */ /* 0x000fd60005800000 */
[----:B------:R-:W-:Y:S05]  /*b610*/  WARPSYNC.COLLECTIVE R20, `(.L_x_858) ;  /* 0x0000000014087348 */ /* 0x000fea0003c00000 */
[----:B------:R0:W1:Y:S02]  /*b620*/  SHFL.DOWN P0, R23, R21, R18, R19 ;  /* 0x0800001215177389 */ /* 0x0000640000000013 */
[----:B01----:R-:W-:Y:S05]  /*b630*/  ENDCOLLECTIVE ;  /* 0x000000000000791b */ /* 0x003fea0003800000 */
.L_x_858:
[----:B------:R-:W-:Y:S02]  /*b640*/  IMAD.IADD R17, R42, 0x1, R17 ;  /* 0x000000012a117824 */ /* 0x000fe400078e0211 */
[----:B------:R-:W-:Y:S02]  /*b650*/  VIADD R42, R38, 0x10 ;  /* 0x00000010262a7836 */ /* 0x000fe40000000000 */
[----:B------:R-:W-:Y:S02]  /*b660*/  IMAD.MOV.U32 R21, RZ, RZ, R17 ;  /* 0x000000ffff157224 */ /* 0x000fe400078e0011 */
[----:B------:R-:W-:Y:S02]  /*b670*/  IMAD.MOV.U32 R18, RZ, RZ, 0x10 ;  /* 0x00000010ff127424 */ /* 0x000fe400078e00ff */
[----:B------:R-:W-:-:S07]  /*b680*/  IMAD.MOV.U32 R43, RZ, RZ, R23 ;  /* 0x000000ffff2b7224 */ /* 0x000fce00078e0017 */
[----:B------:R-:W-:Y:S05]  /*b690*/  WARPSYNC.COLLECTIVE R20, `(.L_x_859) ;  /* 0x0000000014087348 */ /* 0x000fea0003c00000 */
[----:B------:R0:W1:Y:S02]  /*b6a0*/  SHFL.DOWN P0, R23, R21, R18, R19 ;  /* 0x0800001215177389 */ /* 0x0000640000000013 */
[----:B01----:R-:W-:Y:S05]  /*b6b0*/  ENDCOLLECTIVE ;  /* 0x000000000000791b */ /* 0x003fea0003800000 */
.L_x_859:
[----:B------:R-:W-:-:S05]  /*b6c0*/  FADD R43, R28, R43 ;  /* 0x0000002b1c2b7221 */ /* 0x000fca0000000000 */
[----:B------:R-:W-:Y:S02]  /*b6d0*/  @!P3 FSEL R28, R43, R28, !P4 ;  /* 0x0000001c2b1cb208 */ /* 0x000fe40006000000 */
[----:B------:R-:W-:Y:S02]  /*b6e0*/  ISETP.NE.AND P3, PT, R17, RZ, PT ;  /* 0x000000ff1100720c */ /* 0x000fe40003f65270 */
[----:B------:R-:W-:Y:S01]  /*b6f0*/  PLOP3.LUT P4, PT, P1, PT, PT, 0x80, 0x8 ;  /* 0x000000000008781c */ /* 0x000fe20000f8f070 */
[----:B------:R-:W-:Y:S02]  /*b700*/  IMAD.MOV.U32 R21, RZ, RZ, R28 ;  /* 0x000000ffff157224 */ /* 0x000fe400078e001c */
[----:B------:R-:W-:-:S10]  /*b710*/  IMAD.MOV.U32 R16, RZ, RZ, R23 ;  /* 0x000000ffff107224 */ /* 0x000fd400078e0017 */
[----:B------:R-:W-:Y:S05]  /*b720*/  WARPSYNC.COLLECTIVE R20, `(.L_x_860) ;  /* 0x0000000014087348 */ /* 0x000fea0003c00000 */
[----:B------:R0:W1:Y:S02]  /*b730*/  SHFL.DOWN P0, R23, R21, R18, R19 ;  /* 0x0800001215177389 */ /* 0x0000640000000013 */
[----:B01----:R-:W-:Y:S05]  /*b740*/  ENDCOLLECTIVE ;  /* 0x000000000000791b */ /* 0x003fea0003800000 */
.L_x_860:
[----:B------:R-:W-:Y:S05]  /*b750*/  WARPSYNC.COLLECTIVE R20, `(.L_x_861) ;  /* 0x0000000014087348 */ /* 0x000fea0003c00000 */
[----:B------:R-:W-:Y:S01]  /*b760*/  VOTE.ALL P4, P4 ;  /* 0x0000000000ff7806 */ /* 0x000fe20002080000 */
[----:B------:R-:W-:-:S12]  /*b770*/  ENDCOLLECTIVE ;  /* 0x000000000000791b */ /* 0x000fd80003800000 */
.L_x_861:
[----:B------:R-:W-:Y:S01]  /*b780*/  ISETP.GT.AND P0, PT, R42, R29, PT ;  /* 0x0000001d2a00720c */ /* 0x000fe20003f04270 */
[----:B------:R-:W-:-:S03]  /*b790*/  FADD R23, R28, R23 ;  /* 0x000000171c177221 */ /* 0x000fc60000000000 */
[----:B------:R-:W-:-:S09]  /*b7a0*/  SEL R16, R16, RZ, !P0 ;  /* 0x000000ff10107207 */ /* 0x000fd20004000000 */
[----:B------:R-:W-:Y:S02]  /*b7b0*/  @!P0 FSEL R28, R23, R28, !P3 ;  /* 0x0000001c171c8208 */ /* 0x000fe40005800000 */
[----:B------:R-:W-:Y:S02]  /*b7c0*/  ISETP.NE.AND P3, PT, R22, RZ, PT ;  /* 0x000000ff1600720c */ /* 0x000fe40003f65270 */
[----:B------:R-:W-:-:S11]  /*b7d0*/  IADD3 R22, PT, PT, R17, R16, R22 ;  /* 0x0000001011167210 */ /* 0x000fd60007ffe016 */
[----:B------:R-:W-:-:S05]  /*b7e0*/  @!P3 FADD R27, R28, R27 ;  /* 0x0000001b1c1bb221 */ /* 0x000fca0000000000 */
[----:B------:R-:W-:Y:S01]  /*b7f0*/  MOV R20, R27 ;  /* 0x0000001b00147202 */ /* 0x000fe20000000f00 */
[----:B------:R-:W-:Y:S06]  /*b800*/  BRA `(.L_x_862) ;  /* 0xffffff80008c7947 */ /* 0x000fec000383ffff */
.L_x_808:
[----:B------:R-:W-:Y:S01]  /*b810*/  BSSY B0, `(.L_x_863) ;  /* 0x0000006000007945 */ /* 0x000fe20003800000 */
[----:B------:R-:W-:Y:S01]  /*b820*/  PLOP3.LUT P0, PT, P0, PT, PT, 0x8, 0x80 ;  /* 0x000000000080781c */ /* 0x000fe2000070e170 */
[----:B------:R-:W-:-:S12]  /*b830*/  IMAD.MOV.U32 R20, RZ, RZ, -0x1 ;  /* 0xffffffffff147424 */ /* 0x000fd800078e00ff */
[----:B------:R-:W-:Y:S05]  /*b840*/  WARPSYNC.COLLECTIVE R20, `(.L_x_864) ;  /* 0x0000000014087348 */ /* 0x000fea0003c00000 */
[----:B------:R-:W-:Y:S01]  /*b850*/  VOTE.ANY P0, P0 ;  /* 0x0000000000ff7806 */ /* 0x000fe20000000100 */
[----:B------:R-:W-:-:S12]  /*b860*/  ENDCOLLECTIVE ;  /* 0x000000000000791b */ /* 0x000fd80003800000 */
.L_x_864:
[----:B------:R-:W-:Y:S05]  /*b870*/  BSYNC B0 ;  /* 0x0000000000007941 */ /* 0x000fea0003800000 */
.L_x_863:
[----:B------:R-:W-:Y:S05]  /*b880*/  BRA `(.L_x_865) ;  /* 0xffffffd0003c7947 */ /* 0x000fea000383ffff */
.L_x_810:
        /* <DEDUP_REMOVED lines=9> */
.L_x_867:
[----:B------:R-:W-:Y:S05]  /*b920*/  BSYNC B0 ;  /* 0x0000000000007941 */ /* 0x000fea0003800000 */
.L_x_866:
[----:B------:R-:W-:Y:S01]  /*b930*/  LOP3.LUT R20, R20, 0x80000000, R26, 0xec, !PT ;  /* 0x8000000014147812 */ /* 0x000fe200078eec1a */
[----:B------:R-:W-:Y:S01]  /*b940*/  IMAD.MOV.U32 R21, RZ, RZ, R16 ;  /* 0x000000ffff157224 */ /* 0x000fe200078e0010 */
[----:B------:R-:W-:Y:S01]  /*b950*/  ISETP.NE.AND P5, PT, R16, RZ, PT ;  /* 0x000000ff1000720c */ /* 0x000fe20003fa5270 */
[----:B------:R-:W-:Y:S02]  /*b960*/  IMAD.MOV.U32 R18, RZ, RZ, 0x1 ;  /* 0x00000001ff127424 */ /* 0x000fe400078e00ff */
        /* <DEDUP_REMOVED lines=8> */
.L_x_868:
[----:B------:R-:W-:Y:S02]  /*b9f0*/  IMAD.MOV.U32 R21, RZ, RZ, R17 ;  /* 0x000000ffff157224 */ /* 0x000fe400078e0011 */
[----:B------:R-:W-:-:S07]  /*ba00*/  IMAD.MOV.U32 R28, RZ, RZ, R23 ;  /* 0x000000ffff1c7224 */ /* 0x000fce00078e0017 */
[----:B------:R-:W-:Y:S05]  /*ba10*/  WARPSYNC.COLLECTIVE R20, `(.L_x_869) ;  /* 0x0000000014087348 */ /* 0x000fea0003c00000 */
[----:B------:R0:W1:Y:S02]  /*ba20*/  SHFL.DOWN P0, R23, R21, R18, R19 ;  /* 0x0800001215177389 */ /* 0x0000640000000013 */
[----:B01----:R-:W-:Y:S05]  /*ba30*/  ENDCOLLECTIVE ;  /* 0x000000000000791b */ /* 0x003fea0003800000 */
.L_x_869:
        /* <DEDUP_REMOVED lines=14> */
.L_x_870:
[----:B------:R-:W-:Y:S02]  /*bb20*/  MOV R21, R27 ;  /* 0x0000001b00157202 */ /* 0x000fe40000000f00 */
[----:B------:R-:W-:-:S07]  /*bb30*/  SEL R16, R23, RZ, !P5 ;  /* 0x000000ff17107207 */ /* 0x000fce0006800000 */
[----:B------:R-:W-:Y:S05]  /*bb40*/  WARPSYNC.COLLECTIVE R20, `(.L_x_871) ;  /* 0x0000000014087348 */ /* 0x000fea0003c00000 */
[----:B------:R0:W1:Y:S02]  /*bb50*/  SHFL.DOWN P0, R23, R21, R18, R19 ;  /* 0x0800001215177389 */ /* 0x0000640000000013 */
[----:B01----:R-:W-:Y:S05]  /*bb60*/  ENDCOLLECTIVE ;  /* 0x000000000000791b */ /* 0x003fea0003800000 */
.L_x_871:
[----:B------:R-:W-:-:S04]  /*bb70*/  IMAD.IADD R17, R29, 0x1, R16 ;  /* 0x000000011d117824 */ /* 0x000fc800078e0210 */
        /* <DEDUP_REMOVED lines=10> */
.L_x_872:
[----:B------:R-:W-:Y:S01]  /*bc20*/  ISETP.NE.AND P6, PT, R17, RZ, PT ;  /* 0x000000ff1100720c */ /* 0x000fe20003fc5270 */
[----:B------:R-:W-:Y:S01]  /*bc30*/  IMAD.MOV.U32 R21, RZ, RZ, R27 ;  /* 0x000000ffff157224 */ /* 0x000fe200078e001b */
[----:B------:R-:W-:-:S11]  /*bc40*/  SEL R16, R23, RZ, !P5 ;  /* 0x000000ff17107207 */ /* 0x000fd60006800000 */
[----:B------:R-:W-:Y:S05]  /*bc50*/  WARPSYNC.COLLECTIVE R20, `(.L_x_873) ;  /* 0x0000000014087348 */ /* 0x000fea0003c00000 */
[----:B------:R0:W1:Y:S02]  /*bc60*/  SHFL.DOWN P0, R23, R21, R18, R19 ;  /* 0x0800001215177389 */ /* 0x0000640000000013 */
[----:B01----:R-:W-:Y:S05]  /*bc70*/  ENDCOLLECTIVE ;  /* 0x000000000000791b */ /* 0x003fea0003800000 */
.L_x_873:
        /* <DEDUP_REMOVED lines=8> */
.L_x_874:
[----:B------:R-:W-:-:S05]  /*bd00*/  FADD R28, R27, R28 ;  /* 0x0000001c1b1c7221 */ /* 0x000fca0000000000 */
[----:B------:R-:W-:Y:S02]  /*bd10*/  @!P5 FSEL R27, R28, R27, !P6 ;  /* 0x0000001b1c1bd208 */ /* 0x000fe40007000000 */
[----:B------:R-:W-:Y:S01]  /*bd20*/  ISETP.GT.AND P5, PT, R17, R22, PT ;  /* 0x000000161100720c */ /* 0x000fe20003fa4270 */
[----:B------:R-:W-:Y:S01]  /*bd30*/  VIADD R17, R39, 0x10 ;  /* 0x0000001027117836 */ /* 0x000fe20000000000 */
[----:B------:R-:W-:Y:S01]  /*bd40*/  ISETP.NE.AND P6, PT, R43, RZ, PT ;  /* 0x000000ff2b00720c */ /* 0x000fe20003fc5270 */
[----:B------:R-:W-:Y:S01]  /*bd50*/  IMAD.MOV.U32 R21, RZ, RZ, R27 ;  /* 0x000000ffff157224 */ /* 0x000fe200078e001b */
[----:B------:R-:W-:-:S11]  /*bd60*/  SEL R16, R23, RZ, !P5 ;  /* 0x000000ff17107207 */ /* 0x000fd60006800000 */
[----:B------:R-:W-:Y:S05]  /*bd70*/  WARPSYNC.COLLECTIVE R20, `(.L_x_875) ;  /* 0x0000000014087348 */ /* 0x000fea0003c00000 */
[----:B------:R0:W1:Y:S02]  /*bd80*/  SHFL.DOWN P0, R23, R21, R18, R19 ;  /* 0x0800001215177389 */ /* 0x0000640000000013 */
[----:B01----:R-:W-:Y:S05]  /*bd90*/  ENDCOLLECTIVE ;  /* 0x000000000000791b */ /* 0x003fea0003800000 */
.L_x_875:
[----:B------:R-:W-:Y:S02]  /*bda0*/  IMAD.IADD R29, R43, 0x1, R16 ;  /* 0x000000012b1d7824 */ /* 0x000fe400078e0210 */
[----:B------:R-:W-:Y:S02]  /*bdb0*/  HFMA2 R18, -RZ, RZ, 0, 9.5367431640625e-07 ;  /* 0x00000010ff127431 */ /* 0x000fe400000001ff */
[----:B------:R-:W-:Y:S02]  /*bdc0*/  IMAD.MOV.U32 R21, RZ, RZ, R29 ;  /* 0x000000ffff157224 */ /* 0x000fe400078e001d */
[----:B------:R-:W-:-:S07]  /*bdd0*/  IMAD.MOV.U32 R28, RZ, RZ, R23 ;  /* 0x000000ffff1c7224 */ /* 0x000fce00078e0017 */
[----:B------:R-:W-:Y:S05]  /*bde0*/  WARPSYNC.COLLECTIVE R20, `(.L_x_876) ;  /* 0x0000000014087348 */ /* 0x000fea0003c00000 */
[----:B------:R0:W1:Y:S02]  /*bdf0*/  SHFL.DOWN P0, R23, R21, R18, R19 ;  /* 0x0800001215177389 */ /* 0x0000640000000013 */
[----:B01----:R-:W-:Y:S05]  /*be00*/  ENDCOLLECTIVE ;  /* 0x000000000000791b */ /* 0x003fea0003800000 */
.L_x_876:
[----:B------:R-:W-:-:S05]  /*be10*/  FADD R28, R27, R28 ;  /* 0x0000001c1b1c7221 */ /* 0x000fca0000000000 */
[----:B------:R-:W-:Y:S02]  /*be20*/  @!P5 FSEL R27, R28, R27, !P6 ;  /* 0x0000001b1c1bd208 */ /* 0x000fe40007000000 */
[----:B------:R-:W-:-:S03]  /*be30*/  ISETP.NE.AND P5, PT, R29, RZ, PT ;  /* 0x000000ff1d00720c */ /* 0x000fc60003fa5270 */
[----:B------:R-:W-:Y:S02]  /*be40*/  IMAD.MOV.U32 R21, RZ, RZ, R27 ;  /* 0x000000ffff157224 */ /* 0x000fe400078e001b */
[----:B------:R-:W-:-:S08]  /*be50*/  IMAD.MOV.U32 R28, RZ, RZ, R23 ;  /* 0x000000ffff1c7224 */ /* 0x000fd000078e0017 */
[----:B------:R-:W-:Y:S05]  /*be60*/  WARPSYNC.COLLECTIVE R20, `(.L_x_877) ;  /* 0x0000000014087348 */ /* 0x000fea0003c00000 */
[----:B------:R0:W1:Y:S02]  /*be70*/  SHFL.DOWN P0, R23, R21, R18, R19 ;  /* 0x0800001215177389 */ /* 0x0000640000000013 */
[----:B01----:R-:W-:Y:S05]  /*be80*/  ENDCOLLECTIVE ;  /* 0x000000000000791b */ /* 0x003fea0003800000 */
.L_x_877:
[----:B------:R-:W-:Y:S05]  /*be90*/  WARPSYNC.COLLECTIVE R20, `(.L_x_878) ;  /* 0x0000000014087348 */ /* 0x000fea0003c00000 */
[----:B------:R-:W-:Y:S01]  /*bea0*/  VOTE.ALL P4, P4 ;  /* 0x0000000000ff7806 */ /* 0x000fe20002080000 */
[----:B------:R-:W-:-:S12]  /*beb0*/  ENDCOLLECTIVE ;  /* 0x000000000000791b */ /* 0x000fd80003800000 */
.L_x_878:
[----:B------:R-:W-:Y:S01]  /*bec0*/  ISETP.GT.AND P0, PT, R17, R22, PT ;  /* 0x000000161100720c */ /* 0x000fe20003f04270 */
[----:B------:R-:W-:Y:S01]  /*bed0*/  FADD R16, R27, R23 ;  /* 0x000000171b107221 */ /* 0x000fe20000000000 */
[----:B------:R-:W-:Y:S02]  /*bee0*/  LOP3.LUT R17, RZ, R36, RZ, 0x33, !PT ;  /* 0x00000024ff117212 */ /* 0x000fe400078e33ff */
[----:B------:R-:W-:-:S03]  /*bef0*/  SEL R22, R28, RZ, !P0 ;  /* 0x000000ff1c167207 */ /* 0x000fc60004000000 */
[----:B------:R-:W-:Y:S02]  /*bf00*/  IMAD.IADD R0, R17, 0x1, R0 ;  /* 0x0000000111007824 */ /* 0x000fe400078e0200 */
[----:B------:R-:W-:-:S04]  /*bf10*/  IMAD.IADD R22, R29, 0x1, R22 ;  /* 0x000000011d167824 */ /* 0x000fc800078e0216 */
[----:B------:R-:W-:Y:S02]  /*bf20*/  @!P0 FSEL R27, R16, R27, !P5 ;  /* 0x0000001b101b8208 */ /* 0x000fe40006800000 */
[----:B------:R-:W0:Y:S03]  /*bf30*/  LDC.64 R16, c[0x0][0x3a8] ;  /* 0x0000ea00ff107b82 */ /* 0x000e260000000a00 */
[----:B------:R-:W-:Y:S01]  /*bf40*/  IMAD.MOV.U32 R20, RZ, RZ, R27 ;  /* 0x000000ffff147224 */ /* 0x000fe200078e001b */
[----:B0-----:R-:W-:-:S05]  /*bf50*/  IADD3 R40, P0, PT, R16, 0x200, RZ ;  /* 0x0000020010287810 */ /* 0x001fca0007f1e0ff */
[----:B------:R-:W-:Y:S01]  /*bf60*/  IMAD.X R43, RZ, RZ, R17, P0 ;  /* 0x000000ffff2b7224 */ /* 0x000fe200000e0611 */
[----:B------:R-:W-:Y:S07]  /*bf70*/  BRA `(.L_x_879) ;  /* 0xffffffcc00847947 */ /* 0x000fee000383ffff */
.L_x_812:
[----:B------:R-:W-:Y:S01]  /*bf80*/  BSSY B0, `(.L_x_880) ;  /* 0x0000006000007945 */ /* 0x000fe20003800000 */
[----:B------:R-:W-:Y:S01]  /*bf90*/  PLOP3.LUT P0, PT, P0, PT, PT, 0x8, 0x80 ;  /* 0x000000000080781c */ /* 0x000fe2000070e170 */
[----:B------:R-:W-:-:S12]  /*bfa0*/  IMAD.MOV.U32 R20, RZ, RZ, -0x1 ;  /* 0xffffffffff147424 */ /* 0x000fd800078e00ff */
[----:B------:R-:W-:Y:S05]  /*bfb0*/  WARPSYNC.COLLECTIVE R20, `(.L_x_881) ;  /* 0x0000000014087348 */ /* 0x000fea0003c00000 */
[----:B------:R-:W-:Y:S01]  /*bfc0*/  VOTE.ANY P0, P0 ;  /* 0x0000000000ff7806 */ /* 0x000fe20000000100 */
[----:B------:R-:W-:-:S12]  /*bfd0*/  ENDCOLLECTIVE ;  /* 0x000000000000791b */ /* 0x000fd80003800000 */
.L_x_881:
[----:B------:R-:W-:Y:S05]  /*bfe0*/  BSYNC B0 ;  /* 0x0000000000007941 */ /* 0x000fea0003800000 */
.L_x_880:
[----:B------:R-:W-:Y:S05]  /*bff0*/  BRA `(.L_x_882) ;  /* 0xffffffcc00907947 */ /* 0x000fea000383ffff */
.L_x_814:
        /* <DEDUP_REMOVED lines=8> */
.L_x_884:
[----:B------:R-:W-:Y:S05]  /*c080*/  BSYNC B0 ;  /* 0x0000000000007941 */ /* 0x000fea0003800000 */
.L_x_883:
[----:B------:R-:W-:Y:S01]  /*c090*/  LOP3.LUT R20, R20, 0x80000000, R26, 0xec, !PT ;  /* 0x8000000014147812 */ /* 0x000fe200078eec1a */
[----:B------:R-:W-:Y:S01]  /*c0a0*/  IMAD.MOV.U32 R21, RZ, RZ, R16 ;  /* 0x000000ffff157224 */ /* 0x000fe200078e0010 */
[----:B------:R-:W-:Y:S01]  /*c0b0*/  ISETP.NE.AND P5, PT, R16, RZ, PT ;  /* 0x000000ff1000720c */ /* 0x000fe20003fa5270 */
[----:B------:R-:W-:Y:S02]  /*c0c0*/  IMAD.MOV.U32 R18, RZ, RZ, 0x1 ;  /* 0x00000001ff127424 */ /* 0x000fe400078e00ff */
[----:B------:R-:W-:Y:S02]  /*c0d0*/  VIADD R19, R20, 0xffffffff ;  /* 0xffffffff14137836 */ /* 0x000fe40000000000 */
[----:B------:R-:W-:-:S03]  /*c0e0*/  VIADD R0, R0, 0xffffffe0 ;  /* 0xffffffe000007836 */ /* 0x000fc60000000000 */
[----:B------:R-:W-:Y:S01]  /*c0f0*/  LOP3.LUT R29, R20, R19, RZ, 0xc, !PT ;  /* 0x00000013141d7212 */ /* 0x000fe200078e0cff */
[----:B------:R-:W-:-:S05]  /*c100*/  IMAD.MOV.U32 R20, RZ, RZ, -0x1 ;  /* 0xffffffffff147424 */ /* 0x000fca00078e00ff */
[----:B------:R-:W0:Y:S02]  /*c110*/  POPC R29, R29 ;  /* 0x0000001d001d7309 */ /* 0x000e240000000000 */
[----:B0-----:R-:W-:-:S07]  /*c120*/  IMAD.MOV.U32 R19, RZ, RZ, R29 ;  /* 0x000000ffff137224 */ /* 0x001fce00078e001d */
[----:B------:R-:W-:Y:S05]  /*c130*/  WARPSYNC.COLLECTIVE R20, `(.L_x_885) ;  /* 0x0000000014087348 */ /* 0x000fea0003c00000 */
[----:B------:R0:W1:Y:S02]  /*c140*/  SHFL.DOWN P0, R23, R21, R18, R19 ;  /* 0x0800001215177389 */ /* 0x0000640000000013 */
[----:B01----:R-:W-:Y:S05]  /*c150*/  ENDCOLLECTIVE ;  /* 0x000000000000791b */ /* 0x003fea0003800000 */
.L_x_885:
[----:B------:R-:W-:Y:S01]  /*c160*/  IMAD.MOV.U32 R21, RZ, RZ, R17 ;  /* 0x000000ffff157224 */ /* 0x000fe200078e0011 */
[----:B------:R-:W-:-:S07]  /*c170*/  MOV R42, R23 ;  /* 0x00000017002a7202 */ /* 0x000fce0000000f00 */
[----:B------:R-:W-:Y:S05]  /*c180*/  WARPSYNC.COLLECTIVE R20, `(.L_x_886) ;  /* 0x0000000014087348 */ /* 0x000fea0003c00000 */
[----:B------:R0:W1:Y:S02]  /*c190*/  SHFL.DOWN P0, R23, R21, R18, R19 ;  /* 0x0800001215177389 */ /* 0x0000640000000013 */
[----:B01----:R-:W-:Y:S05]  /*c1a0*/  ENDCOLLECTIVE ;  /* 0x000000000000791b */ /* 0x003fea0003800000 */
.L_x_886:
        /* <DEDUP_REMOVED lines=14> */
.L_x_887:
[----:B------:R-:W-:Y:S02]  /*c290*/  IMAD.MOV.U32 R21, RZ, RZ, R28 ;  /* 0x000000ffff157224 */ /* 0x000fe400078e001c */
[----:B------:R-:W-:-:S07]  /*c2a0*/  IMAD.MOV.U32 R16, RZ, RZ, R23 ;  /* 0x000000ffff107224 */ /* 0x000fce00078e0017 */
[----:B------:R-:W-:Y:S05]  /*c2b0*/  WARPSYNC.COLLECTIVE R20, `(.L_x_888) ;  /* 0x0000000014087348 */ /* 0x000fea0003c00000 */
[----:B------:R0:W1:Y:S02]  /*c2c0*/  SHFL.DOWN P0, R23, R21, R18, R19 ;  /* 0x0800001215177389 */ /* 0x0000640000000013 */
[----:B01----:R-:W-:Y:S05]  /*c2d0*/  ENDCOLLECTIVE ;  /* 0x000000000000791b */ /* 0x003fea0003800000 */
.L_x_888:
[----:B------:R-:W-:-:S05]  /*c2e0*/  SEL R17, R16, RZ, !P5 ;  /* 0x000000ff10117207 */ /* 0x000fca0006800000 */
[----:B------:R-:W-:Y:S02]  /*c2f0*/  IMAD.IADD R16, R42, 0x1, R17 ;  /* 0x000000012a107824 */ /* 0x000fe400078e0211 */
[----:B------:R-:W-:Y:S02]  /*c300*/  VIADD R42, R39, 0x4 ;  /* 0x00000004272a7836 */ /* 0x000fe40000000000 */
[----:B------:R-:W-:Y:S02]  /*c310*/  IMAD.MOV.U32 R21, RZ, RZ, R16 ;  /* 0x000000ffff157224 */ /* 0x000fe400078e0010 */
[----:B------:R-:W-:Y:S02]  /*c320*/  IMAD.MOV.U32 R18, RZ, RZ, 0x4 ;  /* 0x00000004ff127424 */ /* 0x000fe400078e00ff */
[----:B------:R-:W-:-:S05]  /*c330*/  FADD R23, R28, R23 ;  /* 0x000000171c177221 */ /* 0x000fca0000000000 */
[----:B------:R-:W-:-:S07]  /*c340*/  @!P5 FSEL R28, R23, R28, !P6 ;  /* 0x0000001c171cd208 */ /* 0x000fce0007000000 */
[----:B------:R-:W-:Y:S05]  /*c350*/  WARPSYNC.COLLECTIVE R20, `(.L_x_889) ;  /* 0x0000000014087348 */ /* 0x000fea0003c00000 */
[----:B------:R0:W1:Y:S02]  /*c360*/  SHFL.DOWN P0, R23, R21, R18, R19 ;  /* 0x0800001215177389 */ /* 0x0000640000000013 */
[----:B01----:R-:W-:Y:S05]  /*c370*/  ENDCOLLECTIVE ;  /* 0x000000000000791b */ /* 0x003fea0003800000 */
.L_x_889:
[----:B------:R-:W-:Y:S02]  /*c380*/  ISETP.GT.AND P5, PT, R42, R29, PT ;  /* 0x0000001d2a00720c */ /* 0x000fe40003fa4270 */
[----:B------:R-:W-:Y:S01]  /*c390*/  ISETP.NE.AND P6, PT, R16, RZ, PT ;  /* 0x000000ff1000720c */ /* 0x000fe20003fc5270 */
[----:B------:R-:W-:Y:S01]  /*c3a0*/  IMAD.MOV.U32 R21, RZ, RZ, R28 ;  /* 0x000000ffff157224 */ /* 0x000fe200078e001c */
[----:B------:R-:W-:-:S05]  /*c3b0*/  SEL R23, R23, RZ, !P5 ;  /* 0x000000ff17177207 */ /* 0x000fca0006800000 */
[----:B------:R-:W-:Y:S01]  /*c3c0*/  IMAD.IADD R42, R16, 0x1, R23 ;  /* 0x00000001102a7824 */ /* 0x000fe200078e0217 */
[----:B------:R-:W-:-:S07]  /*c3d0*/  IADD3 R16, PT, PT, R39, 0x8, RZ ;  /* 0x0000000827107810 */ /* 0x000fce0007ffe0ff */
[----:B------:R-:W-:Y:S05]  /*c3e0*/  WARPSYNC.COLLECTIVE R20, `(.L_x_890) ;  /* 0x0000000014087348 */ /* 0x000fea0003c00000 */
[----:B------:R0:W1:Y:S02]  /*c3f0*/  SHFL.DOWN P0, R23, R21, R18, R19 ;  /* 0x0800001215177389 */ /* 0x0000640000000013 */
[----:B01----:R-:W-:Y:S05]  /*c400*/  ENDCOLLECTIVE ;  /* 0x000000000000791b */ /* 0x003fea0003800000 */
.L_x_890:
[----:B------:R-:W-:Y:S02]  /*c410*/  IMAD.MOV.U32 R21, RZ, RZ, R42 ;  /* 0x000000ffff157224 */ /* 0x000fe400078e002a */
[----:B------:R-:W-:Y:S02]  /*c420*/  IMAD.MOV.U32 R18, RZ, RZ, 0x8 ;  /* 0x00000008ff127424 */ /* 0x000fe400078e00ff */
[----:B------:R-:W-:-:S07]  /*c430*/  IMAD.MOV.U32 R45, RZ, RZ, R23 ;  /* 0x000000ffff2d7224 */ /* 0x000fce00078e0017 */
[----:B------:R-:W-:Y:S05]  /*c440*/  WARPSYNC.COLLECTIVE R20, `(.L_x_891) ;  /* 0x0000000014087348 */ /* 0x000fea0003c00000 */
[----:B------:R0:W1:Y:S02]  /*c450*/  SHFL.DOWN P0, R23, R21, R18, R19 ;  /* 0x0800001215177389 */ /* 0x0000640000000013 */
[----:B01----:R-:W-:Y:S05]  /*c460*/  ENDCOLLECTIVE ;  /* 0x000000000000791b */ /* 0x003fea0003800000 */
.L_x_891:
        /* <DEDUP_REMOVED lines=9> */
.L_x_892:
        /* <DEDUP_REMOVED lines=8> */
.L_x_893:
        /* <DEDUP_REMOVED lines=8> */
.L_x_894:
[----:B------:R-:W-:Y:S05]  /*c600*/  WARPSYNC.COLLECTIVE R20, `(.L_x_895) ;  /* 0x0000000014087348 */ /* 0x000fea0003c00000 */
[----:B------:R-:W-:Y:S01]  /*c610*/  VOTE.ALL P4, P4 ;  /* 0x0000000000ff7806 */ /* 0x000fe20002080000 */
[----:B------:R-:W-:-:S12]  /*c620*/  ENDCOLLECTIVE ;  /* 0x000000000000791b */ /* 0x000fd80003800000 */
.L_x_895:
[----:B------:R-:W-:Y:S01]  /*c630*/  ISETP.GT.AND P0, PT, R42, R29, PT ;  /* 0x0000001d2a00720c */ /* 0x000fe20003f04270 */
[----:B------:R-:W-:-:S03]  /*c640*/  IMAD.MOV.U32 R45, RZ, RZ, R23 ;  /* 0x000000ffff2d7224 */ /* 0x000fc600078e0017 */
[----:B------:R-:W-:Y:S01]  /*c650*/  SEL R16, R16, RZ, !P0 ;  /* 0x000000ff10107207 */ /* 0x000fe20004000000 */
[----:B------:R-:W-:-:S08]  /*c660*/  FADD R45, R28, R45 ;  /* 0x0000002d1c2d7221 */ /* 0x000fd00000000000 */
[----:B------:R-:W-:Y:S02]  /*c670*/  @!P0 FSEL R28, R45, R28, !P5 ;  /* 0x0000001c2d1c8208 */ /* 0x000fe40006800000 */
[----:B------:R-:W-:Y:S02]  /*c680*/  ISETP.NE.AND P5, PT, R22, RZ, PT ;  /* 0x000000ff1600720c */ /* 0x000fe40003fa5270 */
[----:B------:R-:W-:-:S11]  /*c690*/  IADD3 R22, PT, PT, R17, R16, R22 ;  /* 0x0000001011167210 */ /* 0x000fd60007ffe016 */
[----:B------:R-:W-:-:S04]  /*c6a0*/  @!P5 FADD R27, R28, R27 ;  /* 0x0000001b1c1bd221 */ /* 0x000fc80000000000 */
[----:B------:R-:W-:Y:S01]  /*c6b0*/  IMAD.MOV.U32 R20, RZ, RZ, R27 ;  /* 0x000000ffff147224 */ /* 0x000fe200078e001b */
[----:B------:R-:W-:Y:S06]  /*c6c0*/  BRA `(.L_x_896) ;  /* 0xffffffc800d47947 */ /* 0x000fec000383ffff */
.L_x_897:
        /* <DEDUP_REMOVED lines=11> */
.L_x_1017:


//--------------------- .text._ZN6thrust24THRUST_300001_SM_1000_NS8cuda_cub4core6detail13_kernel_agentINS1_15__reduce_by_key9InitAgentIN3cub18CUB_300001_SM_100024ReduceByKeyScanTileStateIfiLb1EEEiPiEEJSA_iSB_EEEvDpT0_ --------------------------
	.section	.text._ZN6thrust24THRUST_300001_SM_1000_NS8cuda_cub4core6detail13_kernel_agentINS1_15__reduce_by_key9InitAgentIN3cub18CUB_300001_SM_100024ReduceByKeyScanTileStateIfiLb1EEEiPiEEJSA_iSB_EEEvDpT0_,"ax",@progbits
	.align	128
        .global         _ZN6thrust24THRUST_300001_SM_1000_NS8cuda_cub4core6detail13_kernel_agentINS1_15__reduce_by_key9InitAgentIN3cub18CUB_300001_SM_100024ReduceByKeyScanTileStateIfiLb1EEEiPiEEJSA_iSB_EEEvDpT0_
        .type           _ZN6thrust24THRUST_300001_SM_1000_NS8cuda_cub4core6detail13_kernel_agentINS1_15__reduce_by_key9InitAgentIN3cub18CUB_300001_SM_100024ReduceByKeyScanTileStateIfiLb1EEEiPiEEJSA_iSB_EEEvDpT0_,@function
        .size           _ZN6thrust24THRUST_300001_SM_1000_NS8cuda_cub4core6detail13_kernel_agentINS1_15__reduce_by_key9InitAgentIN3cub18CUB_300001_SM_100024ReduceByKeyScanTileStateIfiLb1EEEiPiEEJSA_iSB_EEEvDpT0_,(.L_x_1018 - _ZN6thrust24THRUST_300001_SM_1000_NS8cuda_cub4core6detail13_kernel_agentINS1_15__reduce_by_key9InitAgentIN3cub18CUB_300001_SM_100024ReduceByKeyScanTileStateIfiLb1EEEiPiEEJSA_iSB_EEEvDpT0_)
        .other          _ZN6thrust24THRUST_300001_SM_1000_NS8cuda_cub4core6detail13_kernel_agentINS1_15__reduce_by_key9InitAgentIN3cub18CUB_300001_SM_100024ReduceByKeyScanTileStateIfiLb1EEEiPiEEJSA_iSB_EEEvDpT0_,@"STO_CUDA_ENTRY STV_DEFAULT"
_ZN6thrust24THRUST_300001_SM_1000_NS8cuda_cub4core6detail13_kernel_agentINS1_15__reduce_by_key9InitAgentIN3cub18CUB_300001_SM_100024ReduceByKeyScanTileStateIfiLb1EEEiPiEEJSA_iSB_EEEvDpT0_:
.text._ZN6thrust24THRUST_300001_SM_1000_NS8cuda_cub4core6detail13_kernel_agentINS1_15__reduce_by_key9InitAgentIN3cub18CUB_300001_SM_100024ReduceByKeyScanTileStateIfiLb1EEEiPiEEJSA_iSB_EEEvDpT0_:
        /* <DEDUP_REMOVED lines=22> */
[----:B0-----:R-:W-:Y:S01]  /*0160*/  STG.E desc[UR4][R2.64], RZ ;  /* 0x000000ff02007986 */ /* 0x001fe2000c101904 */
[----:B------:R-:W-:Y:S05]  /*0170*/  EXIT ;  /* 0x000000000000794d */ /* 0x000fea0003800000 */
.L_x_898:
        /* <DEDUP_REMOVED lines=16> */
.L_x_1018:


//--------------------- .text._Z20set_prediction_valueP4nodePfii --------------------------
	.section	.text._Z20set_prediction_valueP4nodePfii,"ax",@progbits
	.align	128
        .global         _Z20set_prediction_valueP4nodePfii
        .type           _Z20set_prediction_valueP4nodePfii,@function
        .size           _Z20set_prediction_valueP4nodePfii,(.L_x_1004 - _Z20set_prediction_valueP4nodePfii)
        .other          _Z20set_prediction_valueP4nodePfii,@"STO_CUDA_ENTRY STV_DEFAULT"
_Z20set_prediction_valueP4nodePfii:
.text._Z20set_prediction_valueP4nodePfii:
[----:B------:R-:W-:Y:S01]  /*0000*/  LDC R1, c[0x0][0x37c] ;  /* 0x0000df00ff017b82 */ /* 0x000fe20000000800 */
[----:B------:R-:W0:Y:S07]  /*0010*/  S2R R0, SR_TID.X ;  /* 0x0000000000007919 */ /* 0x000e2e0000002100 */
[----:B------:R-:W0:Y:S01]  /*0020*/  S2UR UR4, SR_CTAID.X ;  /* 0x00000000000479c3 */ /* 0x000e220000002500 */
[----:B------:R-:W1:Y:S07]  /*0030*/  LDCU UR5, c[0x0][0x394] ;  /* 0x00007280ff0577ac */ /* 0x000e6e0008000800 */
[----:B------:R-:W0:Y:S02]  /*0040*/  LDC R7, c[0x0][0x360] ;  /* 0x0000d800ff077b82 */ /* 0x000e240000000800 */
[----:B0-----:R-:W-:-:S05]  /*0050*/  IMAD R7, R7, UR4, R0 ;  /* 0x0000000407077c24 */ /* 0x001fca000f8e0200 */
[----:B-1----:R-:W-:-:S13]  /*0060*/  ISETP.GE.AND P0, PT, R7, UR5, PT ;  /* 0x0000000507007c0c */ /* 0x002fda000bf06270 */
[----:B------:R-:W-:Y:S05]  /*0070*/  @P0 EXIT ;  /* 0x000000000000094d */ /* 0x000fea0003800000 */
[----:B------:R-:W0:Y:S01]  /*0080*/  LDC.64 R4, c[0x0][0x380] ;  /* 0x0000e000ff047b82 */ /* 0x000e220000000a00 */
[----:B------:R-:W1:Y:S01]  /*0090*/  LDCU UR6, c[0x0][0x390] ;  /* 0x00007200ff0677ac */ /* 0x000e620008000800 */
[----:B------:R-:W2:Y:S01]  /*00a0*/  LDCU.64 UR4, c[0x0][0x358] ;  /* 0x00006b00ff0477ac */ /* 0x000ea20008000a00 */
[----:B-1----:R-:W-:-:S04]  /*00b0*/  VIADD R3, R7, UR6 ;  /* 0x0000000607037c36 */ /* 0x002fc80008000000 */
[----:B0-----:R-:W-:Y:S02]  /*00c0*/  IMAD.WIDE R4, R3, 0x20, R4 ;  /* 0x0000002003047825 */ /* 0x001fe400078e0204 */
[----:B------:R-:W0:Y:S03]  /*00d0*/  LDC.64 R2, c[0x0][0x388] ;  /* 0x0000e200ff027b82 */ /* 0x000e260000000a00 */
[----:B--2---:R-:W2:Y:S01]  /*00e0*/  LDG.E R6, desc[UR4][R4.64+0x4] ;  /* 0x0000040404067981 */ /* 0x004ea2000c1e1900 */
[----:B0-----:R-:W-:-:S05]  /*00f0*/  IMAD.WIDE R2, R7, 0x4, R2 ;  /* 0x0000000407027825 */ /* 0x001fca00078e0202 */
[----:B------:R2:W3:Y:S01]  /*0100*/  LDG.E R0, desc[UR4][R2.64] ;  /* 0x0000000402007981 */ /* 0x0004e2000c1e1900 */
[----:B------:R-:W-:Y:S01]  /*0110*/  BSSY.RECONVERGENT B0, `(.L_x_899) ;  /* 0x000000d000007945 */ /* 0x000fe20003800200 */
[----:B--2---:R-:W-:-:S04]  /*0120*/  I2FP.F32.S32 R3, R6 ;  /* 0x0000000600037245 */ /* 0x004fc80000201400 */
[----:B------:R-:W0:Y:S02]  /*0130*/  MUFU.RCP R6, R3 ;  /* 0x0000000300067308 */ /* 0x000e240000001000 */
[----:B0-----:R-:W-:-:S04]  /*0140*/  FFMA R7, -R3, R6, 1 ;  /* 0x3f80000003077423 */ /* 0x001fc80000000106 */
[----:B------:R-:W-:Y:S02]  /*0150*/  FFMA R7, R6, R7, R6 ;  /* 0x0000000706077223 */ /* 0x000fe40000000006 */
[----:B---3--:R-:W0:Y:S02]  /*0160*/  FCHK P0, R0, R3 ;  /* 0x0000000300007302 */ /* 0x008e240000000000 */
[----:B------:R-:W-:-:S04]  /*0170*/  FFMA R6, R0, R7, RZ ;  /* 0x0000000700067223 */ /* 0x000fc800000000ff */
[----:B------:R-:W-:-:S04]  /*0180*/  FFMA R8, -R3, R6, R0 ;  /* 0x0000000603087223 */ /* 0x000fc80000000100 */
[----:B------:R-:W-:Y:S01]  /*0190*/  FFMA R7, R7, R8, R6 ;  /* 0x0000000807077223 */ /* 0x000fe20000000006 */
[----:B0-----:R-:W-:Y:S06]  /*01a0*/  @!P0 BRA `(.L_x_900) ;  /* 0x00000000000c8947 */ /* 0x001fec0003800000 */
[----:B------:R-:W-:-:S07]  /*01b0*/  MOV R2, 0x1d0 ;  /* 0x000001d000027802 */ /* 0x000fce0000000f00 */
[----:B------:R-:W-:Y:S05]  /*01c0*/  CALL.REL.NOINC `($__internal_0_$__cuda_sm3x_div_rn_noftz_f32_slowpath) ;  /* 0x0000000000107944 */ /* 0x000fea0003c00000 */
[----:B------:R-:W-:-:S07]  /*01d0*/  IMAD.MOV.U32 R7, RZ, RZ, R0 ;  /* 0x000000ffff077224 */ /* 0x000fce00078e0000 */
.L_x_900:
[----:B------:R-:W-:Y:S05]  /*01e0*/  BSYNC.RECONVERGENT B0 ;  /* 0x0000000000007941 */ /* 0x000fea0003800200 */
.L_x_899:
[----:B------:R-:W-:Y:S01]  /*01f0*/  STG.E desc[UR4][R4.64], R7 ;  /* 0x0000000704007986 */ /* 0x000fe2000c101904 */
[----:B------:R-:W-:Y:S05]  /*0200*/  EXIT ;  /* 0x000000000000794d */ /* 0x000fea0003800000 */
        .weak           $__internal_0_$__cuda_sm3x_div_rn_noftz_f32_slowpath
        .type           $__internal_0_$__cuda_sm3x_div_rn_noftz_f32_slowpath,@function
        .size           $__internal_0_$__cuda_sm3x_div_rn_noftz_f32_slowpath,(.L_x_1004 - $__internal_0_$__cuda_sm3x_div_rn_noftz_f32_slowpath)
$__internal_0_$__cuda_sm3x_div_rn_noftz_f32_slowpath:
[--C-:B------:R-:W-:Y:S01]  /*0210*/  SHF.R.U32.HI R7, RZ, 0x17, R3.reuse ;  /* 0x00000017ff077819 */ /* 0x100fe20000011603 */
[----:B------:R-:W-:Y:S01]  /*0220*/  BSSY.RECONVERGENT B1, `(.L_x_901) ;  /* 0x0000064000017945 */ /* 0x000fe20003800200 */
[--C-:B------:R-:W-:Y:S01]  /*0230*/  SHF.R.U32.HI R6, RZ, 0x17, R0.reuse ;  /* 0x00000017ff067819 */ /* 0x100fe20000011600 */
[----:B------:R-:W-:Y:S01]  /*0240*/  IMAD.MOV.U32 R8, RZ, RZ, R0 ;  /* 0x000000ffff087224 */ /* 0x000fe200078e0000 */
[----:B------:R-:W-:Y:S01]  /*0250*/  LOP3.LUT R7, R7, 0xff, RZ, 0xc0, !PT ;  /* 0x000000ff07077812 */ /* 0x000fe200078ec0ff */
[----:B------:R-:W-:Y:S01]  /*0260*/  IMAD.MOV.U32 R9, RZ, RZ, R3 ;  /* 0x000000ffff097224 */ /* 0x000fe200078e0003 */
[----:B------:R-:W-:-:S03]  /*0270*/  LOP3.LUT R6, R6, 0xff, RZ, 0xc0, !PT ;  /* 0x000000ff06067812 */ /* 0x000fc600078ec0ff */
[----:B------:R-:W-:Y:S02]  /*0280*/  VIADD R12, R7, 0xffffffff ;  /* 0xffffffff070c7836 */ /* 0x000fe40000000000 */
[----:B------:R-:W-:-:S03]  /*0290*/  VIADD R11, R6, 0xffffffff ;  /* 0xffffffff060b7836 */ /* 0x000fc60000000000 */
[----:B------:R-:W-:-:S04]  /*02a0*/  ISETP.GT.U32.AND P0, PT, R12, 0xfd, PT ;  /* 0x000000fd0c00780c */ /* 0x000fc80003f04070 */
[----:B------:R-:W-:-:S13]  /*02b0*/  ISETP.GT.U32.OR P0, PT, R11, 0xfd, P0 ;  /* 0x000000fd0b00780c */ /* 0x000fda0000704470 */
[----:B------:R-:W-:Y:S01]  /*02c0*/  @!P0 IMAD.MOV.U32 R10, RZ, RZ, RZ ;  /* 0x000000ffff0a8224 */ /* 0x000fe200078e00ff */
[----:B------:R-:W-:Y:S06]  /*02d0*/  @!P0 BRA `(.L_x_902) ;  /* 0x00000000005c8947 */ /* 0x000fec0003800000 */
[----:B------:R-:W-:Y:S02]  /*02e0*/  FSETP.GTU.FTZ.AND P0, PT, |R0|, +INF , PT ;  /* 0x7f8000000000780b */ /* 0x000fe40003f1c200 */
[----:B------:R-:W-:-:S04]  /*02f0*/  FSETP.GTU.FTZ.AND P1, PT, |R3|, +INF , PT ;  /* 0x7f8000000300780b */ /* 0x000fc80003f3c200 */
[----:B------:R-:W-:-:S13]  /*0300*/  PLOP3.LUT P0, PT, P0, P1, PT, 0xf8, 0x8f ;  /* 0x00000000008f781c */ /* 0x000fda0000703f70 */
[----:B------:R-:W-:Y:S05]  /*0310*/  @P0 BRA `(.L_x_903) ;  /* 0x00000004004c0947 */ /* 0x000fea0003800000 */
[----:B------:R-:W-:-:S13]  /*0320*/  LOP3.LUT P0, RZ, R9, 0x7fffffff, R8, 0xc8, !PT ;  /* 0x7fffffff09ff7812 */ /* 0x000fda000780c808 */
[----:B------:R-:W-:Y:S05]  /*0330*/  @!P0 BRA `(.L_x_904) ;  /* 0x00000004003c8947 */ /* 0x000fea0003800000 */
[C---:B------:R-:W-:Y:S02]  /*0340*/  FSETP.NEU.FTZ.AND P2, PT, |R0|.reuse, +INF , PT ;  /* 0x7f8000000000780b */ /* 0x040fe40003f5d200 */
[----:B------:R-:W-:Y:S02]  /*0350*/  FSETP.NEU.FTZ.AND P1, PT, |R3|, +INF , PT ;  /* 0x7f8000000300780b */ /* 0x000fe40003f3d200 */
[----:B------:R-:W-:-:S11]  /*0360*/  FSETP.NEU.FTZ.AND P0, PT, |R0|, +INF , PT ;  /* 0x7f8000000000780b */ /* 0x000fd60003f1d200 */
[----:B------:R-:W-:Y:S05]  /*0370*/  @!P1 BRA !P2, `(.L_x_904) ;  /* 0x00000004002c9947 */ /* 0x000fea0005000000 */
[----:B------:R-:W-:-:S04]  /*0380*/  LOP3.LUT P2, RZ, R8, 0x7fffffff, RZ, 0xc0, !PT ;  /* 0x7fffffff08ff7812 */ /* 0x000fc8000784c0ff */
[----:B------:R-:W-:-:S13]  /*0390*/  PLOP3.LUT P1, PT, P1, P2, PT, 0x2f, 0xf2 ;  /* 0x0000000000f2781c */ /* 0x000fda0000f24577 */
[----:B------:R-:W-:Y:S05]  /*03a0*/  @P1 BRA `(.L_x_905) ;  /* 0x0000000400181947 */ /* 0x000fea0003800000 */
[----:B------:R-:W-:-:S04]  /*03b0*/  LOP3.LUT P1, RZ, R9, 0x7fffffff, RZ, 0xc0, !PT ;  /* 0x7fffffff09ff7812 */ /* 0x000fc8000782c0ff */
[----:B------:R-:W-:-:S13]  /*03c0*/  PLOP3.LUT P0, PT, P0, P1, PT, 0x2f, 0xf2 ;  /* 0x0000000000f2781c */ /* 0x000fda0000702577 */
[----:B------:R-:W-:Y:S05]  /*03d0*/  @P0 BRA `(.L_x_906) ;  /* 0x0000000400000947 */ /* 0x000fea0003800000 */
[----:B------:R-:W-:Y:S02]  /*03e0*/  ISETP.GE.AND P0, PT, R11, RZ, PT ;  /* 0x000000ff0b00720c */ /* 0x000fe40003f06270 */
[----:B------:R-:W-:-:S11]  /*03f0*/  ISETP.GE.AND P1, PT, R12, RZ, PT ;  /* 0x000000ff0c00720c */ /* 0x000fd60003f26270 */
[----:B------:R-:W-:Y:S02]  /*0400*/  @P0 IMAD.MOV.U32 R10, RZ, RZ, RZ ;  /* 0x000000ffff0a0224 */ /* 0x000fe400078e00ff */
[----:B------:R-:W-:Y:S01]  /*0410*/  @!P0 FFMA R8, R0, 1.84467440737095516160e+19, RZ ;  /* 0x5f80000000088823 */ /* 0x000fe200000000ff */
[----:B------:R-:W-:Y:S02]  /*0420*/  @!P0 IMAD.MOV.U32 R10, RZ, RZ, -0x40 ;  /* 0xffffffc0ff0a8424 */ /* 0x000fe400078e00ff */
[----:B------:R-:W-:Y:S02]  /*0430*/  @!P1 FFMA R9, R3, 1.84467440737095516160e+19, RZ ;  /* 0x5f80000003099823 */ /* 0x000fe400000000ff */
[----:B------:R-:W-:-:S07]  /*0440*/  @!P1 VIADD R10, R10, 0x40 ;  /* 0x000000400a0a9836 */ /* 0x000fce0000000000 */
.L_x_902:
[----:B------:R-:W-:Y:S01]  /*0450*/  LEA R0, R7, 0xc0800000, 0x17 ;  /* 0xc080000007007811 */ /* 0x000fe200078eb8ff */
[----:B------:R-:W-:Y:S01]  /*0460*/  VIADD R6, R6, 0xffffff81 ;  /* 0xffffff8106067836 */ /* 0x000fe20000000000 */
[----:B------:R-:W-:Y:S03]  /*0470*/  BSSY.RECONVERGENT B2, `(.L_x_907) ;  /* 0x0000035000027945 */ /* 0x000fe60003800200 */
[----:B------:R-:W-:Y:S01]  /*0480*/  IMAD.IADD R9, R9, 0x1, -R0 ;  /* 0x0000000109097824 */ /* 0x000fe200078e0a00 */
[C---:B------:R-:W-:Y:S01]  /*0490*/  IADD3 R7, PT, PT, R6.reuse, 0x7f, -R7 ;  /* 0x0000007f06077810 */ /* 0x040fe20007ffe807 */
[----:B------:R-:W-:Y:S02]  /*04a0*/  IMAD R0, R6, -0x800000, R8 ;  /* 0xff80000006007824 */ /* 0x000fe400078e0208 */
[----:B------:R-:W0:Y:S01]  /*04b0*/  MUFU.RCP R3, R9 ;  /* 0x0000000900037308 */ /* 0x000e220000001000 */
[----:B------:R-:W-:Y:S01]  /*04c0*/  FADD.FTZ R11, -R9, -RZ ;  /* 0x800000ff090b7221 */ /* 0x000fe20000010100 */
[----:B------:R-:W-:-:S03]  /*04d0*/  IMAD.IADD R7, R7, 0x1, R10 ;  /* 0x0000000107077824 */ /* 0x000fc600078e020a */
[----:B0-----:R-:W-:-:S04]  /*04e0*/  FFMA R12, R3, R11, 1 ;  /* 0x3f800000030c7423 */ /* 0x001fc8000000000b */
[----:B------:R-:W-:-:S04]  /*04f0*/  FFMA R12, R3, R12, R3 ;  /* 0x0000000c030c7223 */ /* 0x000fc80000000003 */
[----:B------:R-:W-:-:S04]  /*0500*/  FFMA R3, R0, R12, RZ ;  /* 0x0000000c00037223 */ /* 0x000fc800000000ff */
[----:B------:R-:W-:-:S04]  /*0510*/  FFMA R8, R11, R3, R0 ;  /* 0x000000030b087223 */ /* 0x000fc80000000000 */
[----:B------:R-:W-:-:S04]  /*0520*/  FFMA R13, R12, R8, R3 ;  /* 0x000000080c0d7223 */ /* 0x000fc80000000003 */
[----:B------:R-:W-:-:S04]  /*0530*/  FFMA R8, R11, R13, R0 ;  /* 0x0000000d0b087223 */ /* 0x000fc80000000000 */
[----:B------:R-:W-:-:S05]  /*0540*/  FFMA R0, R12, R8, R13 ;  /* 0x000000080c007223 */ /* 0x000fca000000000d */
[----:B------:R-:W-:-:S04]  /*0550*/  SHF.R.U32.HI R3, RZ, 0x17, R0 ;  /* 0x00000017ff037819 */ /* 0x000fc80000011600 */
[----:B------:R-:W-:-:S05]  /*0560*/  LOP3.LUT R3, R3, 0xff, RZ, 0xc0, !PT ;  /* 0x000000ff03037812 */ /* 0x000fca00078ec0ff */
[----:B------:R-:W-:-:S04]  /*0570*/  IMAD.IADD R9, R3, 0x1, R7 ;  /* 0x0000000103097824 */ /* 0x000fc800078e0207 */
[----:B------:R-:W-:-:S05]  /*0580*/  VIADD R3, R9, 0xffffffff ;  /* 0xffffffff09037836 */ /* 0x000fca0000000000 */
[----:B------:R-:W-:-:S13]  /*0590*/  ISETP.GE.U32.AND P0, PT, R3, 0xfe, PT ;  /* 0x000000fe0300780c */ /* 0x000fda0003f06070 */
[----:B------:R-:W-:Y:S05]  /*05a0*/  @!P0 BRA `(.L_x_908) ;  /* 0x0000000000808947 */ /* 0x000fea0003800000 */
[----:B------:R-:W-:-:S13]  /*05b0*/  ISETP.GT.AND P0, PT, R9, 0xfe, PT ;  /* 0x000000fe0900780c */ /* 0x000fda0003f04270 */
[----:B------:R-:W-:Y:S05]  /*05c0*/  @P0 BRA `(.L_x_909) ;  /* 0x00000000006c0947 */ /* 0x000fea0003800000 */
[----:B------:R-:W-:-:S13]  /*05d0*/  ISETP.GE.AND P0, PT, R9, 0x1, PT ;  /* 0x000000010900780c */ /* 0x000fda0003f06270 */
[----:B------:R-:W-:Y:S05]  /*05e0*/  @P0 BRA `(.L_x_910) ;  /* 0x0000000000740947 */ /* 0x000fea0003800000 */
[----:B------:R-:W-:Y:S02]  /*05f0*/  ISETP.GE.AND P0, PT, R9, -0x18, PT ;  /* 0xffffffe80900780c */ /* 0x000fe40003f06270 */
[----:B------:R-:W-:-:S11]  /*0600*/  LOP3.LUT R0, R0, 0x80000000, RZ, 0xc0, !PT ;  /* 0x8000000000007812 */ /* 0x000fd600078ec0ff */
[----:B------:R-:W-:Y:S05]  /*0610*/  @!P0 BRA `(.L_x_910) ;  /* 0x0000000000688947 */ /* 0x000fea0003800000 */
[CCC-:B------:R-:W-:Y:S01]  /*0620*/  FFMA.RZ R3, R12.reuse, R8.reuse, R13.reuse ;  /* 0x000000080c037223 */ /* 0x1c0fe2000000c00d */
[CCC-:B------:R-:W-:Y:S01]  /*0630*/  FFMA.RM R6, R12.reuse, R8.reuse, R13.reuse ;  /* 0x000000080c067223 */ /* 0x1c0fe2000000400d */
[C---:B------:R-:W-:Y:S02]  /*0640*/  ISETP.NE.AND P2, PT, R9.reuse, RZ, PT ;  /* 0x000000ff0900720c */ /* 0x040fe40003f45270 */
[----:B------:R-:W-:Y:S02]  /*0650*/  ISETP.NE.AND P1, PT, R9, RZ, PT ;  /* 0x000000ff0900720c */ /* 0x000fe40003f25270 */
[----:B------:R-:W-:Y:S01]  /*0660*/  LOP3.LUT R7, R3, 0x7fffff, RZ, 0xc0, !PT ;  /* 0x007fffff03077812 */ /* 0x000fe200078ec0ff */
[----:B------:R-:W-:Y:S01]  /*0670*/  FFMA.RP R3, R12, R8, R13 ;  /* 0x000000080c037223 */ /* 0x000fe2000000800d */
[----:B------:R-:W-:Y:S02]  /*0680*/  VIADD R8, R9, 0x20 ;  /* 0x0000002009087836 */ /* 0x000fe40000000000 */
[----:B------:R-:W-:Y:S01]  /*0690*/  LOP3.LUT R7, R7, 0x800000, RZ, 0xfc, !PT ;  /* 0x0080000007077812 */ /* 0x000fe200078efcff */
[----:B------:R-:W-:Y:S01]  /*06a0*/  IMAD.MOV R9, RZ, RZ, -R9 ;  /* 0x000000ffff097224 */ /* 0x000fe200078e0a09 */
[----:B------:R-:W-:-:S02]  /*06b0*/  FSETP.NEU.FTZ.AND P0, PT, R3, R6, PT ;  /* 0x000000060300720b */ /* 0x000fc40003f1d000 */
[----:B------:R-:W-:Y:S02]  /*06c0*/  SHF.L.U32 R8, R7, R8, RZ ;  /* 0x0000000807087219 */ /* 0x000fe400000006ff */
[----:B------:R-:W-:Y:S02]  /*06d0*/  SEL R6, R9, RZ, P2 ;  /* 0x000000ff09067207 */ /* 0x000fe40001000000 */
[----:B------:R-:W-:Y:S02]  /*06e0*/  ISETP.NE.AND P1, PT, R8, RZ, P1 ;  /* 0x000000ff0800720c */ /* 0x000fe40000f25270 */
[----:B------:R-:W-:Y:S02]  /*06f0*/  SHF.R.U32.HI R6, RZ, R6, R7 ;  /* 0x00000006ff067219 */ /* 0x000fe40000011607 */
[----:B------:R-:W-:Y:S02]  /*0700*/  PLOP3.LUT P0, PT, P0, P1, PT, 0xf8, 0x8f ;  /* 0x00000000008f781c */ /* 0x000fe40000703f70 */
[----:B------:R-:W-:-:S02]  /*0710*/  SHF.R.U32.HI R8, RZ, 0x1, R6 ;  /* 0x00000001ff087819 */ /* 0x000fc40000011606 */
[----:B------:R-:W-:-:S04]  /*0720*/  SEL R3, RZ, 0x1, !P0 ;  /* 0x00000001ff037807 */ /* 0x000fc80004000000 */
[----:B------:R-:W-:-:S04]  /*0730*/  LOP3.LUT R3, R3, 0x1, R8, 0xf8, !PT ;  /* 0x0000000103037812 */ /* 0x000fc800078ef808 */
[----:B------:R-:W-:-:S05]  /*0740*/  LOP3.LUT R3, R3, R6, RZ, 0xc0, !PT ;  /* 0x0000000603037212 */ /* 0x000fca00078ec0ff */
[----:B------:R-:W-:-:S05]  /*0750*/  IMAD.IADD R3, R8, 0x1, R3 ;  /* 0x0000000108037824 */ /* 0x000fca00078e0203 */
[----:B------:R-:W-:Y:S01]  /*0760*/  LOP3.LUT R0, R3, R0, RZ, 0xfc, !PT ;  /* 0x0000000003007212 */ /* 0x000fe200078efcff */
[----:B------:R-:W-:Y:S06]  /*0770*/  BRA `(.L_x_910) ;  /* 0x0000000000107947 */ /* 0x000fec0003800000 */
.L_x_909:
[----:B------:R-:W-:-:S04]  /*0780*/  LOP3.LUT R0, R0, 0x80000000, RZ, 0xc0, !PT ;  /* 0x8000000000007812 */ /* 0x000fc800078ec0ff */
[----:B------:R-:W-:Y:S01]  /*0790*/  LOP3.LUT R0, R0, 0x7f800000, RZ, 0xfc, !PT ;  /* 0x7f80000000007812 */ /* 0x000fe200078efcff */
[----:B------:R-:W-:Y:S06]  /*07a0*/  BRA `(.L_x_910) ;  /* 0x0000000000047947 */ /* 0x000fec0003800000 */
.L_x_908:
[----:B------:R-:W-:-:S07]  /*07b0*/  IMAD R0, R7, 0x800000, R0 ;  /* 0x0080000007007824 */ /* 0x000fce00078e0200 */
.L_x_910:
[----:B------:R-:W-:Y:S05]  /*07c0*/  BSYNC.RECONVERGENT B2 ;  /* 0x0000000000027941 */ /* 0x000fea0003800200 */
.L_x_907:
[----:B------:R-:W-:Y:S05]  /*07d0*/  BRA `(.L_x_911) ;  /* 0x0000000000207947 */ /* 0x000fea0003800000 */
.L_x_906:
[----:B------:R-:W-:-:S04]  /*07e0*/  LOP3.LUT R0, R9, 0x80000000, R8, 0x48, !PT ;  /* 0x8000000009007812 */ /* 0x000fc800078e4808 */
[----:B------:R-:W-:Y:S01]  /*07f0*/  LOP3.LUT R0, R0, 0x7f800000, RZ, 0xfc, !PT ;  /* 0x7f80000000007812 */ /* 0x000fe200078efcff */
[----:B------:R-:W-:Y:S06]  /*0800*/  BRA `(.L_x_911) ;  /* 0x0000000000147947 */ /* 0x000fec0003800000 */
.L_x_905:
[----:B------:R-:W-:Y:S01]  /*0810*/  LOP3.LUT R0, R9, 0x80000000, R8, 0x48, !PT ;  /* 0x8000000009007812 */ /* 0x000fe200078e4808 */
[----:B------:R-:W-:Y:S06]  /*0820*/  BRA `(.L_x_911) ;  /* 0x00000000000c7947 */ /* 0x000fec0003800000 */
.L_x_904:
[----:B------:R-:W0:Y:S01]  /*0830*/  MUFU.RSQ R0, -QNAN ;  /* 0xffc0000000007908 */ /* 0x000e220000001400 */
[----:B------:R-:W-:Y:S05]  /*0840*/  BRA `(.L_x_911) ;  /* 0x0000000000047947 */ /* 0x000fea0003800000 */
.L_x_903:
[----:B------:R-:W-:-:S07]  /*0850*/  FADD.FTZ R0, R0, R3 ;  /* 0x0000000300007221 */ /* 0x000fce0000010000 */
.L_x_911:
[----:B------:R-:W-:Y:S05]  /*0860*/  BSYNC.RECONVERGENT B1 ;  /* 0x0000000000017941 */ /* 0x000fea0003800200 */
.L_x_901:
[----:B------:R-:W-:-:S04]  /*0870*/  IMAD.MOV.U32 R3, RZ, RZ, 0x0 ;  /* 0x00000000ff037424 */ /* 0x000fc800078e00ff */
[----:B0-----:R-:W-:Y:S05]  /*0880*/  RET.REL.NODEC R2 `(_Z20set_prediction_valueP4nodePfii) ;  /* 0xfffffff402dc7950 */ /* 0x001fea0003c3ffff */
.L_x_912:
        /* <DEDUP_REMOVED lines=15> */
.L_x_1004:


//--------------------- .text._Z35set_key_buffer_for_prediction_valueP4nodePfiP17attribute_id_pairiPiS1_ --------------------------
	.section	.text._Z35set_key_buffer_for_prediction_valueP4nodePfiP17attribute_id_pairiPiS1_,"ax",@progbits
	.align	128
        .global         _Z35set_key_buffer_for_prediction_valueP4nodePfiP17attribute_id_pairiPiS1_
        .type           _Z35set_key_buffer_for_prediction_valueP4nodePfiP17attribute_id_pairiPiS1_,@function
        .size           _Z35set_key_buffer_for_prediction_valueP4nodePfiP17attribute_id_pairiPiS1_,(.L_x_1020 - _Z35set_key_buffer_for_prediction_valueP4nodePfiP17attribute_id_pairiPiS1_)
        .other          _Z35set_key_buffer_for_prediction_valueP4nodePfiP17attribute_id_pairiPiS1_,@"STO_CUDA_ENTRY STV_DEFAULT"
_Z35set_key_buffer_for_prediction_valueP4nodePfiP17attribute_id_pairiPiS1_:
.text._Z35set_key_buffer_for_prediction_valueP4nodePfiP17attribute_id_pairiPiS1_:
[----:B------:R-:W-:Y:S01]  /*0000*/  LDC R1, c[0x0][0x37c] ;  /* 0x0000df00ff017b82 */ /* 0x000fe20000000800 */
[----:B------:R-:W0:Y:S07]  /*0010*/  S2R R13, SR_TID.X ;  /* 0x00000000000d7919 */ /* 0x000e2e0000002100 */
[----:B------:R-:W1:Y:S01]  /*0020*/  S2UR UR4, SR_CTAID.X ;  /* 0x00000000000479c3 */ /* 0x000e620000002500 */
[----:B------:R-:W2:Y:S01]  /*0030*/  LDCU.64 UR6, c[0x0][0x358] ;  /* 0x00006b00ff0677ac */ /* 0x000ea20008000a00 */
[----:B------:R-:W-:Y:S06]  /*0040*/  BSSY.RECONVERGENT B0, `(.L_x_913) ;  /* 0x000000d000007945 */ /* 0x000fec0003800200 */
[----:B------:R-:W1:Y:S01]  /*0050*/  LDC R0, c[0x0][0x390] ;  /* 0x0000e400ff007b82 */ /* 0x000e620000000800 */
[----:B0-----:R-:W-:Y:S01]  /*0060*/  ISETP.NE.AND P0, PT, R13, RZ, PT ;  /* 0x000000ff0d00720c */ /* 0x001fe20003f05270 */
[----:B-1----:R-:W-:-:S12]  /*0070*/  VIADD R0, R0, UR4 ;  /* 0x0000000400007c36 */ /* 0x002fd80008000000 */
[----:B--2---:R-:W-:Y:S05]  /*0080*/  @P0 BRA `(.L_x_914) ;  /* 0x0000000000200947 */ /* 0x004fea0003800000 */
[----:B------:R-:W0:Y:S02]  /*0090*/  LDC.64 R2, c[0x0][0x380] ;  /* 0x0000e000ff027b82 */ /* 0x000e240000000a00 */
[----:B0-----:R-:W-:-:S05]  /*00a0*/  IMAD.WIDE R2, R0, 0x20, R2 ;  /* 0x0000002000027825 */ /* 0x001fca00078e0202 */
[----:B------:R-:W2:Y:S04]  /*00b0*/  LDG.E R4, desc[UR6][R2.64+0x4] ;  /* 0x0000040602047981 */ /* 0x000ea8000c1e1900 */
[----:B------:R-:W2:Y:S01]  /*00c0*/  LDG.E R5, desc[UR6][R2.64+0x10] ;  /* 0x0000100602057981 */ /* 0x000ea2000c1e1900 */
[----:B------:R-:W0:Y:S01]  /*00d0*/  S2UR UR5, SR_CgaCtaId ;  /* 0x00000000000579c3 */ /* 0x000e220000008800 */
[----:B------:R-:W-:Y:S02]  /*00e0*/  UMOV UR4, 0x400 ;  /* 0x0000040000047882 */ /* 0x000fe40000000000 */
[----:B0-----:R-:W-:-:S09]  /*00f0*/  ULEA UR4, UR5, UR4, 0x18 ;  /* 0x0000000405047291 */ /* 0x001fd2000f8ec0ff */
[----:B--2---:R0:W-:Y:S03]  /*0100*/  STS.64 [UR4], R4 ;  /* 0x00000004ff007988 */ /* 0x0041e60008000a04 */
.L_x_914:
[----:B------:R-:W-:Y:S05]  /*0110*/  BSYNC.RECONVERGENT B0 ;  /* 0x0000000000007941 */ /* 0x000fea0003800200 */
.L_x_913:
[----:B------:R-:W1:Y:S08]  /*0120*/  S2UR UR5, SR_CgaCtaId ;  /* 0x00000000000579c3 */ /* 0x000e700000008800 */
[----:B------:R-:W-:Y:S06]  /*0130*/  BAR.SYNC.DEFER_BLOCKING 0x0 ;  /* 0x0000000000007b1d */ /* 0x000fec0000010000 */
[----:B------:R-:W-:-:S02]  /*0140*/  UMOV UR4, 0x400 ;  /* 0x0000040000047882 */ /* 0x000fc40000000000 */
[----:B-1----:R-:W-:-:S09]  /*0150*/  ULEA UR4, UR5, UR4, 0x18 ;  /* 0x0000000405047291 */ /* 0x002fd2000f8ec0ff */
[----:B------:R-:W1:Y:S02]  /*0160*/  LDS.64 R2, [UR4] ;  /* 0x00000004ff027984 */ /* 0x000e640008000a00 */
[----:B-1----:R-:W-:-:S13]  /*0170*/  ISETP.GE.AND P0, PT, R13, R2, PT ;  /* 0x000000020d00720c */ /* 0x002fda0003f06270 */
[----:B------:R-:W-:Y:S05]  /*0180*/  @P0 EXIT ;  /* 0x000000000000094d */ /* 0x000fea0003800000 */
[----:B0-----:R-:W0:Y:S01]  /*0190*/  LDC.64 R4, c[0x0][0x398] ;  /* 0x0000e600ff047b82 */ /* 0x001e220000000a00 */
[----:B------:R-:W-:Y:S01]  /*01a0*/  SHF.R.S32.HI R12, RZ, 0x1f, R3 ;  /* 0x0000001fff0c7819 */ /* 0x000fe20000011403 */
[----:B------:R-:W1:Y:S03]  /*01b0*/  LDCU UR4, c[0x0][0x360] ;  /* 0x00006c00ff0477ac */ /* 0x000e660008000800 */
[----:B------:R-:W-:-:S03]  /*01c0*/  LEA.HI R12, R12, R3, RZ, 0x2 ;  /* 0x000000030c0c7211 */ /* 0x000fc600078f10ff */
[----:B------:R-:W2:Y:S08]  /*01d0*/  LDC.64 R6, c[0x0][0x3b0] ;  /* 0x0000ec00ff067b82 */ /* 0x000eb00000000a00 */
[----:B------:R-:W3:Y:S08]  /*01e0*/  LDC.64 R8, c[0x0][0x388] ;  /* 0x0000e200ff087b82 */ /* 0x000ef00000000a00 */
[----:B-1----:R-:W4:Y:S02]  /*01f0*/  LDC.64 R10, c[0x0][0x3a8] ;  /* 0x0000ea00ff0a7b82 */ /* 0x002f240000000a00 */
.L_x_915:
[----:B------:R-:W-:-:S05]  /*0200*/  IADD3 R15, PT, PT, R13, R3, RZ ;  /* 0x000000030d0f7210 */ /* 0x000fca0007ffe0ff */
[----:B0-----:R-:W-:-:S06]  /*0210*/  IMAD.WIDE R14, R15, 0x8, R4 ;  /* 0x000000080f0e7825 */ /* 0x001fcc00078e0204 */
[----:B------:R-:W2:Y:S01]  /*0220*/  LDG.E R15, desc[UR6][R14.64+0x4] ;  /* 0x000004060e0f7981 */ /* 0x000ea2000c1e1900 */
[----:B-1----:R-:W-:Y:S01]  /*0230*/  LEA.HI.SX32 R21, R12, R13, 0x1e ;  /* 0x0000000d0c157211 */ /* 0x002fe200078ff2ff */
[----:B--2---:R-:W-:-:S06]  /*0240*/  IMAD.WIDE R16, R15, 0x4, R6 ;  /* 0x000000040f107825 */ /* 0x004fcc00078e0206 */
[----:B------:R-:W2:Y:S01]  /*0250*/  LDG.E R17, desc[UR6][R16.64] ;  /* 0x0000000610117981 */ /* 0x000ea2000c1e1900 */
[----:B---3--:R-:W-:-:S04]  /*0260*/  IMAD.WIDE R18, R21, 0x4, R8 ;  /* 0x0000000415127825 */ /* 0x008fc800078e0208 */
[----:B----4-:R-:W-:-:S04]  /*0270*/  IMAD.WIDE R20, R21, 0x4, R10 ;  /* 0x0000000415147825 */ /* 0x010fc800078e020a */
[----:B------:R-:W-:-:S05]  /*0280*/  VIADD R13, R13, UR4 ;  /* 0x000000040d0d7c36 */ /* 0x000fca0008000000 */
[----:B------:R-:W-:Y:S01]  /*0290*/  ISETP.GE.AND P0, PT, R13, R2, PT ;  /* 0x000000020d00720c */ /* 0x000fe20003f06270 */
[----:B--2---:R1:W-:Y:S04]  /*02a0*/  STG.E desc[UR6][R18.64], R17 ;  /* 0x0000001112007986 */ /* 0x0043e8000c101906 */
[----:B------:R1:W-:Y:S08]  /*02b0*/  STG.E desc[UR6][R20.64], R0 ;  /* 0x0000000014007986 */ /* 0x0003f0000c101906 */
[----:B------:R-:W-:Y:S05]  /*02c0*/  @!P0 BRA `(.L_x_915) ;  /* 0xfffffffc00cc8947 */ /* 0x000fea000383ffff */
[----:B------:R-:W-:Y:S05]  /*02d0*/  EXIT ;  /* 0x000000000000794d */ /* 0x000fea0003800000 */
.L_x_916:
        /* <DEDUP_REMOVED lines=10> */
.L_x_1020:


//--------------------- .text._Z10split_nodeP4nodePiiPbP17attribute_id_pairS4_ --------------------------
	.section	.text._Z10split_nodeP4nodePiiPbP17attribute_id_pairS4_,"ax",@progbits
	.align	128
        .global         _Z10split_nodeP4nodePiiPbP17attribute_id_pairS4_
        .type           _Z10split_nodeP4nodePiiPbP17attribute_id_pairS4_,@function
        .size           _Z10split_nodeP4nodePiiPbP17attribute_id_pairS4_,(.L_x_1021 - _Z10split_nodeP4nodePiiPbP17attribute_id_pairS4_)
        .other          _Z10split_nodeP4nodePiiPbP17attribute_id_pairS4_,@"STO_CUDA_ENTRY STV_DEFAULT"
_Z10split_nodeP4nodePiiPbP17attribute_id_pairS4_:
.text._Z10split_nodeP4nodePiiPbP17attribute_id_pairS4_:
[----:B------:R-:W-:Y:S01]  /*0000*/  LDC R1, c[0x0][0x37c] ;  /* 0x0000df00ff017b82 */ /* 0x000fe20000000800 */
[----:B------:R-:W0:Y:S01]  /*0010*/  S2R R0, SR_TID.X ;  /* 0x0000000000007919 */ /* 0x000e220000002100 */
[----:B------:R-:W1:Y:S06]  /*0020*/  LDCU.64 UR6, c[0x0][0x358] ;  /* 0x00006b00ff0677ac */ /* 0x000e6c0008000a00 */
[----:B------:R-:W2:Y:S01]  /*0030*/  S2UR UR8, SR_CTAID.X ;  /* 0x00000000000879c3 */ /* 0x000ea20000002500 */
[----:B------:R-:W-:Y:S01]  /*0040*/  BSSY.RECONVERGENT B0, `(.L_x_917) ;  /* 0x000000f000007945 */ /* 0x000fe20003800200 */
[----:B0-----:R-:W-:-:S13]  /*0050*/  ISETP.NE.AND P0, PT, R0, RZ, PT ;  /* 0x000000ff0000720c */ /* 0x001fda0003f05270 */
[----:B-12---:R-:W-:Y:S05]  /*0060*/  @P0 BRA `(.L_x_918) ;  /* 0x0000000000300947 */ /* 0x006fea0003800000 */
[----:B------:R-:W0:Y:S08]  /*0070*/  LDC R5, c[0x0][0x390] ;  /* 0x0000e400ff057b82 */ /* 0x000e300000000800 */
[----:B------:R-:W1:Y:S01]  /*0080*/  LDC.64 R2, c[0x0][0x380] ;  /* 0x0000e000ff027b82 */ /* 0x000e620000000a00 */
[----:B0-----:R-:W-:-:S04]  /*0090*/  VIADD R5, R5, UR8 ;  /* 0x0000000805057c36 */ /* 0x001fc80008000000 */
[----:B-1----:R-:W-:-:S05]  /*00a0*/  IMAD.WIDE R2, R5, 0x20, R2 ;  /* 0x0000002005027825 */ /* 0x002fca00078e0202 */
[----:B------:R-:W2:Y:S04]  /*00b0*/  LDG.E R4, desc[UR6][R2.64+0x4] ;  /* 0x0000040602047981 */ /* 0x000ea8000c1e1900 */
[----:B------:R-:W2:Y:S04]  /*00c0*/  LDG.E R5, desc[UR6][R2.64+0x10] ;  /* 0x0000100602057981 */ /* 0x000ea8000c1e1900 */
[----:B------:R-:W3:Y:S01]  /*00d0*/  LDG.E R6, desc[UR6][R2.64+0x18] ;  /* 0x0000180602067981 */ /* 0x000ee2000c1e1900 */
[----:B------:R-:W0:Y:S01]  /*00e0*/  S2UR UR5, SR_CgaCtaId ;  /* 0x00000000000579c3 */ /* 0x000e220000008800 */
[----:B------:R-:W-:-:S02]  /*00f0*/  UMOV UR4, 0x400 ;  /* 0x0000040000047882 */ /* 0x000fc40000000000 */
[----:B0-----:R-:W-:-:S09]  /*0100*/  ULEA UR4, UR5, UR4, 0x18 ;  /* 0x0000000405047291 */ /* 0x001fd2000f8ec0ff */
[----:B--2---:R0:W-:Y:S04]  /*0110*/  STS.64 [UR4], R4 ;  /* 0x00000004ff007988 */ /* 0x0041e80008000a04 */
[----:B---3--:R0:W-:Y:S02]  /*0120*/  STS [UR4+0x8], R6 ;  /* 0x00000806ff007988 */ /* 0x0081e40008000804 */
.L_x_918:
[----:B------:R-:W-:Y:S05]  /*0130*/  BSYNC.RECONVERGENT B0 ;  /* 0x0000000000007941 */ /* 0x000fea0003800200 */
.L_x_917:
[----:B------:R-:W1:Y:S08]  /*0140*/  S2UR UR5, SR_CgaCtaId ;  /* 0x00000000000579c3 */ /* 0x000e700000008800 */
[----:B------:R-:W-:Y:S06]  /*0150*/  BAR.SYNC.DEFER_BLOCKING 0x0 ;  /* 0x0000000000007b1d */ /* 0x000fec0000010000 */
[----:B------:R-:W-:-:S02]  /*0160*/  UMOV UR4, 0x400 ;  /* 0x0000040000047882 */ /* 0x000fc40000000000 */
[----:B-1----:R-:W-:-:S09]  /*0170*/  ULEA UR4, UR5, UR4, 0x18 ;  /* 0x0000000405047291 */ /* 0x002fd2000f8ec0ff */
[----:B0-----:R-:W0:Y:S02]  /*0180*/  LDS.128 R4, [UR4] ;  /* 0x00000004ff047984 */ /* 0x001e240008000c00 */
[----:B0-----:R-:W-:-:S13]  /*0190*/  ISETP.NE.AND P0, PT, R6, -0x1, PT ;  /* 0xffffffff0600780c */ /* 0x001fda0003f05270 */
[----:B------:R-:W-:Y:S05]  /*01a0*/  @!P0 EXIT ;  /* 0x000000000000894d */ /* 0x000fea0003800000 */
[----:B------:R-:W-:-:S05]  /*01b0*/  IMAD.SHL.U32 R7, R4, 0x4, RZ ;  /* 0x0000000404077824 */ /* 0x000fca00078e00ff */
[----:B------:R-:W-:-:S13]  /*01c0*/  ISETP.GE.AND P0, PT, R0, R7, PT ;  /* 0x000000070000720c */ /* 0x000fda0003f06270 */
[----:B------:R-:W-:Y:S05]  /*01d0*/  @P0 EXIT ;  /* 0x000000000000094d */ /* 0x000fea0003800000 */
[----:B------:R-:W0:Y:S02]  /*01e0*/  LDC R12, c[0x0][0x360] ;  /* 0x0000d800ff0c7b82 */ /* 0x000e240000000800 */
[----:B0-----:R-:W-:-:S04]  /*01f0*/  VIMNMX.U32 R8, PT, PT, R7, R12, PT ;  /* 0x0000000c07087248 */ /* 0x001fc80003fe0000 */
[----:B------:R-:W0:Y:S01]  /*0200*/  I2F.U32.RP R4, R8 ;  /* 0x0000000800047306 */ /* 0x000e220000209000 */
[----:B------:R-:W-:Y:S02]  /*0210*/  IADD3 R9, PT, PT, RZ, -R8, RZ ;  /* 0x80000008ff097210 */ /* 0x000fe40007ffe0ff */
[----:B------:R-:W-:Y:S02]  /*0220*/  IADD3 R7, PT, PT, R7, -0x1, R8 ;  /* 0xffffffff07077810 */ /* 0x000fe40007ffe008 */
[----:B------:R-:W-:-:S03]  /*0230*/  ISETP.NE.U32.AND P2, PT, R8, RZ, PT ;  /* 0x000000ff0800720c */ /* 0x000fc60003f45070 */
[----:B0-----:R-:W0:Y:S02]  /*0240*/  MUFU.RCP R4, R4 ;  /* 0x0000000400047308 */ /* 0x001e240000001000 */
[----:B0-----:R-:W-:-:S06]  /*0250*/  VIADD R2, R4, 0xffffffe ;  /* 0x0ffffffe04027836 */ /* 0x001fcc0000000000 */
[----:B------:R0:W1:Y:S02]  /*0260*/  F2I.FTZ.U32.TRUNC.NTZ R3, R2 ;  /* 0x0000000200037305 */ /* 0x000064000021f000 */
[----:B0-----:R-:W-:Y:S02]  /*0270*/  IMAD.MOV.U32 R2, RZ, RZ, RZ ;  /* 0x000000ffff027224 */ /* 0x001fe400078e00ff */
[----:B-1----:R-:W-:-:S04]  /*0280*/  IMAD R9, R9, R3, RZ ;  /* 0x0000000309097224 */ /* 0x002fc800078e02ff */
[----:B------:R-:W-:-:S04]  /*0290*/  IMAD.HI.U32 R6, R3, R9, R2 ;  /* 0x0000000903067227 */ /* 0x000fc800078e0002 */
[----:B------:R-:W-:Y:S02]  /*02a0*/  IMAD R2, R12, UR8, RZ ;  /* 0x000000080c027c24 */ /* 0x000fe4000f8e02ff */
[----:B------:R-:W-:-:S04]  /*02b0*/  IMAD.HI.U32 R10, R6, R7, RZ ;  /* 0x00000007060a7227 */ /* 0x000fc800078e00ff */
[----:B------:R-:W-:Y:S02]  /*02c0*/  IMAD.MOV R3, RZ, RZ, -R10 ;  /* 0x000000ffff037224 */ /* 0x000fe400078e0a0a */
[----:B------:R-:W-:Y:S02]  /*02d0*/  IMAD.SHL.U32 R2, R2, 0x2, RZ ;  /* 0x0000000202027824 */ /* 0x000fe400078e00ff */
[----:B------:R-:W-:-:S03]  /*02e0*/  IMAD R7, R8, R3, R7 ;  /* 0x0000000308077224 */ /* 0x000fc600078e0207 */
[----:B------:R-:W-:Y:S02]  /*02f0*/  VIMNMX.U32 R3, PT, PT, R2, R5, PT ;  /* 0x0000000502037248 */ /* 0x000fe40003fe0000 */
[----:B------:R-:W-:-:S03]  /*0300*/  ISETP.GE.U32.AND P0, PT, R7, R8, PT ;  /* 0x000000080700720c */ /* 0x000fc60003f06070 */
[----:B------:R-:W-:-:S10]  /*0310*/  IMAD.IADD R3, R3, 0x1, R0 ;  /* 0x0000000103037824 */ /* 0x000fd400078e0200 */
[----:B------:R-:W-:Y:S01]  /*0320*/  @P0 IMAD.IADD R7, R7, 0x1, -R8 ;  /* 0x0000000107070824 */ /* 0x000fe200078e0a08 */
[----:B------:R-:W-:-:S04]  /*0330*/  @P0 IADD3 R10, PT, PT, R10, 0x1, RZ ;  /* 0x000000010a0a0810 */ /* 0x000fc80007ffe0ff */
[-C--:B------:R-:W-:Y:S02]  /*0340*/  ISETP.GE.U32.AND P1, PT, R7, R8.reuse, PT ;  /* 0x000000080700720c */ /* 0x080fe40003f26070 */
[----:B------:R-:W0:Y:S11]  /*0350*/  LDC.64 R6, c[0x0][0x388] ;  /* 0x0000e200ff067b82 */ /* 0x000e360000000a00 */
[----:B------:R-:W-:Y:S01]  /*0360*/  @P1 VIADD R10, R10, 0x1 ;  /* 0x000000010a0a1836 */ /* 0x000fe20000000000 */
[----:B------:R-:W-:-:S04]  /*0370*/  @!P2 LOP3.LUT R10, RZ, R8, RZ, 0x33, !PT ;  /* 0x00000008ff0aa212 */ /* 0x000fc800078e33ff */
[----:B------:R-:W-:Y:S01]  /*0380*/  ISETP.GE.AND P0, PT, R10, 0x1, PT ;  /* 0x000000010a00780c */ /* 0x000fe20003f06270 */
[----:B0-----:R-:W-:-:S12]  /*0390*/  IMAD.WIDE R6, R3, 0x4, R6 ;  /* 0x0000000403067825 */ /* 0x001fd800078e0206 */
[----:B------:R-:W-:Y:S05]  /*03a0*/  @!P0 EXIT ;  /* 0x000000000000894d */ /* 0x000fea0003800000 */
[----:B------:R-:W-:Y:S01]  /*03b0*/  LEA R8, P0, R8, R6, 0x2 ;  /* 0x0000000608087211 */ /* 0x000fe200078010ff */
[----:B------:R0:W5:Y:S01]  /*03c0*/  LDG.E R2, desc[UR6][R6.64] ;  /* 0x0000000606027981 */ /* 0x000162000c1e1900 */
[----:B------:R-:W-:Y:S01]  /*03d0*/  IMAD R4, R10, R0, RZ ;  /* 0x000000000a047224 */ /* 0x000fe200078e02ff */
[----:B------:R-:W1:Y:S01]  /*03e0*/  LDCU.64 UR4, c[0x0][0x398] ;  /* 0x00007300ff0477ac */ /* 0x000e620008000a00 */
[----:B------:R-:W-:-:S05]  /*03f0*/  IADD3.X R9, PT, PT, RZ, R7, RZ, P0, !PT ;  /* 0x00000007ff097210 */ /* 0x000fca00007fe4ff */
[----:B------:R0:W5:Y:S01]  /*0400*/  LDG.E R11, desc[UR6][R8.64] ;  /* 0x00000006080b7981 */ /* 0x000162000c1e1900 */
[----:B------:R-:W-:-:S04]  /*0410*/  IMAD.IADD R3, R4, 0x1, R5 ;  /* 0x0000000104037824 */ /* 0x000fc800078e0205 */
[----:B------:R-:W-:-:S05]  /*0420*/  IMAD.IADD R0, R10, 0x1, R3 ;  /* 0x000000010a007824 */ /* 0x000fca00078e0203 */
[----:B------:R-:W-:-:S05]  /*0430*/  VIADDMNMX R18, R3, 0x1, R0, !PT ;  /* 0x0000000103127846 */ /* 0x000fca0007800100 */
[----:B------:R-:W-:-:S05]  /*0440*/  IMAD.IADD R10, R18, 0x1, -R3 ;  /* 0x00000001120a7824 */ /* 0x000fca00078e0a03 */
[----:B------:R-:W-:Y:S01]  /*0450*/  LOP3.LUT P0, R10, R10, 0x3, RZ, 0xc0, !PT ;  /* 0x000000030a0a7812 */ /* 0x000fe2000780c0ff */
[----:B------:R-:W-:-:S12]  /*0460*/  BSSY.RECONVERGENT B0, `(.L_x_919) ;  /* 0x0000020000007945 */ /* 0x000fd80003800200 */
[----:B01----:R-:W-:Y:S05]  /*0470*/  @!P0 BRA `(.L_x_920) ;  /* 0x0000000000788947 */ /* 0x003fea0003800000 */
[----:B------:R-:W0:Y:S01]  /*0480*/  LDC.64 R6, c[0x0][0x3a0] ;  /* 0x0000e800ff067b82 */ /* 0x000e220000000a00 */
[----:B------:R-:W-:Y:S01]  /*0490*/  BSSY.RECONVERGENT B1, `(.L_x_921) ;  /* 0x000001b000017945 */ /* 0x000fe20003800200 */
[----:B------:R-:W-:Y:S01]  /*04a0*/  IADD3 R16, PT, PT, -R10, RZ, RZ ;  /* 0x000000ff0a107210 */ /* 0x000fe20007ffe1ff */
[----:B-----5:R-:W-:-:S05]  /*04b0*/  IMAD.MOV.U32 R17, RZ, RZ, R11 ;  /* 0x000000ffff117224 */ /* 0x020fca00078e000b */
[----:B------:R-:W1:Y:S02]  /*04c0*/  LDC.64 R8, c[0x0][0x3a8] ;  /* 0x0000ea00ff087b82 */ /* 0x000e640000000a00 */
.L_x_922:
[----:B------:R-:W-:-:S04]  /*04d0*/  IADD3 R14, P0, PT, R3, UR4, RZ ;  /* 0x00000004030e7c10 */ /* 0x000fc8000ff1e0ff */
[----:B------:R-:W-:-:S05]  /*04e0*/  LEA.HI.X.SX32 R15, R3, UR5, 0x1, P0 ;  /* 0x00000005030f7c11 */ /* 0x000fca00080f0eff */
[----:B--2---:R-:W2:Y:S01]  /*04f0*/  LDG.E.U8 R14, desc[UR6][R14.64] ;  /* 0x000000060e0e7981 */ /* 0x004ea2000c1e1100 */
[----:B0-----:R-:W-:-:S05]  /*0500*/  IMAD.WIDE R10, R3, 0x8, R6 ;  /* 0x00000008030a7825 */ /* 0x001fca00078e0206 */
[----:B------:R-:W3:Y:S04]  /*0510*/  LDG.E R19, desc[UR6][R10.64] ;  /* 0x000000060a137981 */ /* 0x000ee8000c1e1900 */
[----:B------:R0:W4:Y:S01]  /*0520*/  LDG.E R21, desc[UR6][R10.64+0x4] ;  /* 0x000004060a157981 */ /* 0x000122000c1e1900 */
[----:B------:R-:W-:Y:S01]  /*0530*/  IADD3 R16, PT, PT, R16, 0x1, RZ ;  /* 0x0000000110107810 */ /* 0x000fe20007ffe0ff */
[----:B------:R-:W-:-:S03]  /*0540*/  VIADD R3, R3, 0x1 ;  /* 0x0000000103037836 */ /* 0x000fc60000000000 */
[----:B------:R-:W-:Y:S01]  /*0550*/  ISETP.NE.AND P2, PT, R16, RZ, PT ;  /* 0x000000ff1000720c */ /* 0x000fe20003f45270 */
[C---:B0-----:R-:W-:Y:S01]  /*0560*/  VIADD R11, R17.reuse, 0x1 ;  /* 0x00000001110b7836 */ /* 0x041fe20000000000 */
[C---:B--2---:R-:W-:Y:S02]  /*0570*/  ISETP.NE.AND P0, PT, R14.reuse, 0x1, PT ;  /* 0x000000010e00780c */ /* 0x044fe40003f05270 */
[----:B------:R-:W-:Y:S01]  /*0580*/  ISETP.NE.AND P1, PT, R14, 0x1, PT ;  /* 0x000000010e00780c */ /* 0x000fe20003f25270 */
[----:B------:R-:W-:Y:S01]  /*0590*/  VIADD R14, R2, 0x1 ;  /* 0x00000001020e7836 */ /* 0x000fe20000000000 */
[----:B------:R-:W-:-:S05]  /*05a0*/  SEL R12, R17, R2, P0 ;  /* 0x00000002110c7207 */ /* 0x000fca0000000000 */
[----:B------:R-:W-:-:S04]  /*05b0*/  IMAD.IADD R13, R12, 0x1, R5 ;  /* 0x000000010c0d7824 */ /* 0x000fc800078e0205 */
[----:B-1----:R-:W-:Y:S02]  /*05c0*/  IMAD.WIDE R12, R13, 0x8, R8 ;  /* 0x000000080d0c7825 */ /* 0x002fe400078e0208 */
[----:B------:R-:W-:Y:S02]  /*05d0*/  @P1 IADD3 R14, PT, PT, R2, RZ, RZ ;  /* 0x000000ff020e1210 */ /* 0x000fe40007ffe0ff */
[----:B------:R-:W-:Y:S01]  /*05e0*/  @!P0 IMAD.MOV R11, RZ, RZ, R17 ;  /* 0x000000ffff0b8224 */ /* 0x000fe200078e0211 */
[----:B---3--:R2:W-:Y:S01]  /*05f0*/  STG.E desc[UR6][R12.64], R19 ;  /* 0x000000130c007986 */ /* 0x0085e2000c101906 */
[----:B------:R-:W-:Y:S02]  /*0600*/  MOV R2, R14 ;  /* 0x0000000e00027202 */ /* 0x000fe40000000f00 */
[----:B------:R-:W-:Y:S01]  /*0610*/  IMAD.MOV.U32 R17, RZ, RZ, R11 ;  /* 0x000000ffff117224 */ /* 0x000fe200078e000b */
[----:B----4-:R2:W-:Y:S01]  /*0620*/  STG.E desc[UR6][R12.64+0x4], R21 ;  /* 0x000004150c007986 */ /* 0x0105e2000c101906 */
[----:B------:R-:W-:Y:S05]  /*0630*/  @P2 BRA `(.L_x_922) ;  /* 0xfffffffc00a42947 */ /* 0x000fea000383ffff */
[----:B------:R-:W-:Y:S05]  /*0640*/  BSYNC.RECONVERGENT B1 ;  /* 0x0000000000017941 */ /* 0x000fea0003800200 */
.L_x_921:
[----:B------:R-:W-:-:S07]  /*0650*/  IMAD.MOV.U32 R2, RZ, RZ, R14 ;  /* 0x000000ffff027224 */ /* 0x000fce00078e000e */
.L_x_920:
[----:B------:R-:W-:Y:S05]  /*0660*/  BSYNC.RECONVERGENT B0 ;  /* 0x0000000000007941 */ /* 0x000fea0003800200 */
.L_x_919:
[----:B------:R-:W-:-:S04]  /*0670*/  IADD3 R4, PT, PT, R5, R4, -R18 ;  /* 0x0000000405047210 */ /* 0x000fc80007ffe812 */
[----:B------:R-:W-:-:S13]  /*0680*/  ISETP.GT.U32.AND P0, PT, R4, -0x4, PT ;  /* 0xfffffffc0400780c */ /* 0x000fda0003f04070 */
[----:B------:R-:W-:Y:S05]  /*0690*/  @P0 EXIT ;  /* 0x000000000000094d */ /* 0x000fea0003800000 */
[----:B------:R-:W0:Y:S01]  /*06a0*/  LDC.64 R6, c[0x0][0x3a8] ;  /* 0x0000ea00ff067b82 */ /* 0x000e220000000a00 */
[----:B------:R-:W1:Y:S01]  /*06b0*/  LDCU.64 UR4, c[0x0][0x3a0] ;  /* 0x00007400ff0477ac */ /* 0x000e620008000a00 */
[----:B------:R-:W3:Y:S01]  /*06c0*/  LDCU.64 UR8, c[0x0][0x398] ;  /* 0x00007300ff0877ac */ /* 0x000ee20008000a00 */
[----:B-1----:R-:W-:-:S04]  /*06d0*/  UIADD3 UR4, UP0, UPT, UR4, 0x10, URZ ;  /* 0x0000001004047890 */ /* 0x002fc8000ff1e0ff */
[----:B---3--:R-:W-:-:S12]  /*06e0*/  UIADD3.X UR5, UPT, UPT, URZ, UR5, URZ, UP0, !UPT ;  /* 0x00000005ff057290 */ /* 0x008fd800087fe4ff */
.L_x_923:
[----:B-1----:R-:W-:-:S04]  /*06f0*/  IADD3.X R8, P0, PT, R3, UR8, RZ, PT, !PT ;  /* 0x0000000803087c10 */ /* 0x002fc8000bf1e4ff */
[----:B------:R-:W-:-:S05]  /*0700*/  LEA.HI.X.SX32 R9, R3, UR9, 0x1, P0 ;  /* 0x0000000903097c11 */ /* 0x000fca00080f0eff */
[----:B------:R-:W3:Y:S01]  /*0710*/  LDG.E.U8 R10, desc[UR6][R8.64+-0x1] ;  /* 0xffffff06080a7981 */ /* 0x000ee2000c1e1100 */
[----:B--2---:R-:W-:Y:S01]  /*0720*/  MOV R12, UR4 ;  /* 0x00000004000c7c02 */ /* 0x004fe20008000f00 */
[----:B------:R-:W-:-:S04]  /*0730*/  IMAD.U32 R13, RZ, RZ, UR5 ;  /* 0x00000005ff0d7e24 */ /* 0x000fc8000f8e00ff */
[----:B------:R-:W-:-:S05]  /*0740*/  IMAD.WIDE R12, R3, 0x8, R12 ;  /* 0x00000008030c7825 */ /* 0x000fca00078e020c */
[----:B------:R-:W2:Y:S04]  /*0750*/  LDG.E R19, desc[UR6][R12.64+-0x10] ;  /* 0xfffff0060c137981 */ /* 0x000ea8000c1e1900 */
[----:B------:R-:W4:Y:S01]  /*0760*/  LDG.E R21, desc[UR6][R12.64+-0xc] ;  /* 0xfffff4060c157981 */ /* 0x000f22000c1e1900 */
[----:B---3--:R-:W-:-:S04]  /*0770*/  ISETP.NE.AND P0, PT, R10, 0x1, PT ;  /* 0x000000010a00780c */ /* 0x008fc80003f05270 */
[----:B-----5:R-:W-:-:S05]  /*0780*/  SEL R4, R11, R2, P0 ;  /* 0x000000020b047207 */ /* 0x020fca0000000000 */
[----:B------:R-:W-:-:S04]  /*0790*/  IMAD.IADD R15, R4, 0x1, R5 ;  /* 0x00000001040f7824 */ /* 0x000fc800078e0205 */
[----:B0-----:R-:W-:-:S05]  /*07a0*/  IMAD.WIDE R14, R15, 0x8, R6 ;  /* 0x000000080f0e7825 */ /* 0x001fca00078e0206 */
[----:B--2---:R-:W-:Y:S04]  /*07b0*/  STG.E desc[UR6][R14.64], R19 ;  /* 0x000000130e007986 */ /* 0x004fe8000c101906 */
[----:B----4-:R0:W-:Y:S04]  /*07c0*/  STG.E desc[UR6][R14.64+0x4], R21 ;  /* 0x000004150e007986 */ /* 0x0101e8000c101906 */
[----:B------:R-:W2:Y:S04]  /*07d0*/  LDG.E.U8 R16, desc[UR6][R8.64] ;  /* 0x0000000608107981 */ /* 0x000ea8000c1e1100 */
[----:B------:R-:W3:Y:S04]  /*07e0*/  LDG.E R23, desc[UR6][R12.64+-0x8] ;  /* 0xfffff8060c177981 */ /* 0x000ee8000c1e1900 */
[----:B------:R-:W4:Y:S01]  /*07f0*/  LDG.E R25, desc[UR6][R12.64+-0x4] ;  /* 0xfffffc060c197981 */ /* 0x000f22000c1e1900 */
[----:B------:R-:W-:Y:S01]  /*0800*/  ISETP.NE.AND P1, PT, R10, 0x1, PT ;  /* 0x000000010a00780c */ /* 0x000fe20003f25270 */
[----:B------:R-:W-:Y:S01]  /*0810*/  VIADD R17, R2, 0x1 ;  /* 0x0000000102117836 */ /* 0x000fe20000000000 */
[----:B------:R-:W-:Y:S01]  /*0820*/  IADD3 R4, PT, PT, R11, 0x1, RZ ;  /* 0x000000010b047810 */ /* 0x000fe20007ffe0ff */
[----:B------:R-:W-:-:S10]  /*0830*/  @!P0 IMAD.MOV R4, RZ, RZ, R11 ;  /* 0x000000ffff048224 */ /* 0x000fd400078e020b */
[----:B------:R-:W-:Y:S02]  /*0840*/  @P1 IADD3 R17, PT, PT, R2, RZ, RZ ;  /* 0x000000ff02111210 */ /* 0x000fe40007ffe0ff */
[----:B--2---:R-:W-:-:S04]  /*0850*/  ISETP.NE.AND P0, PT, R16, 0x1, PT ;  /* 0x000000011000780c */ /* 0x004fc80003f05270 */
[----:B------:R-:W-:-:S05]  /*0860*/  SEL R2, R4, R17, P0 ;  /* 0x0000001104027207 */ /* 0x000fca0000000000 */
[----:B------:R-:W-:-:S04]  /*0870*/  IMAD.IADD R11, R2, 0x1, R5 ;  /* 0x00000001020b7824 */ /* 0x000fc800078e0205 */
[----:B------:R-:W-:-:S05]  /*0880*/  IMAD.WIDE R10, R11, 0x8, R6 ;  /* 0x000000080b0a7825 */ /* 0x000fca00078e0206 */
[----:B---3--:R-:W-:Y:S04]  /*0890*/  STG.E desc[UR6][R10.64], R23 ;  /* 0x000000170a007986 */ /* 0x008fe8000c101906 */
[----:B----4-:R1:W-:Y:S04]  /*08a0*/  STG.E desc[UR6][R10.64+0x4], R25 ;  /* 0x000004190a007986 */ /* 0x0103e8000c101906 */
[----:B0-----:R-:W2:Y:S04]  /*08b0*/  LDG.E.U8 R14, desc[UR6][R8.64+0x1] ;  /* 0x00000106080e7981 */ /* 0x001ea8000c1e1100 */
[----:B------:R-:W3:Y:S04]  /*08c0*/  LDG.E R19, desc[UR6][R12.64] ;  /* 0x000000060c137981 */ /* 0x000ee8000c1e1900 */
[----:B------:R-:W4:Y:S01]  /*08d0*/  LDG.E R21, desc[UR6][R12.64+0x4] ;  /* 0x000004060c157981 */ /* 0x000f22000c1e1900 */
[----:B------:R-:W-:Y:S01]  /*08e0*/  ISETP.NE.AND P1, PT, R16, 0x1, PT ;  /* 0x000000011000780c */ /* 0x000fe20003f25270 */
[----:B------:R-:W-:Y:S01]  /*08f0*/  VIADD R15, R17, 0x1 ;  /* 0x00000001110f7836 */ /* 0x000fe20000000000 */
[----:B------:R-:W-:Y:S01]  /*0900*/  IADD3 R2, PT, PT, R4, 0x1, RZ ;  /* 0x0000000104027810 */ /* 0x000fe20007ffe0ff */
[----:B------:R-:W-:-:S10]  /*0910*/  @!P0 IMAD.MOV R2, RZ, RZ, R4 ;  /* 0x000000ffff028224 */ /* 0x000fd400078e0204 */
[----:B------:R-:W-:Y:S01]  /*0920*/  @P1 IMAD.MOV R15, RZ, RZ, R17 ;  /* 0x000000ffff0f1224 */ /* 0x000fe200078e0211 */
[----:B--2---:R-:W-:-:S04]  /*0930*/  ISETP.NE.AND P0, PT, R14, 0x1, PT ;  /* 0x000000010e00780c */ /* 0x004fc80003f05270 */
[----:B------:R-:W-:-:S04]  /*0940*/  SEL R4, R2, R15, P0 ;  /* 0x0000000f02047207 */ /* 0x000fc80000000000 */
[----:B-1----:R-:W-:-:S05]  /*0950*/  IADD3 R11, PT, PT, R4, R5, RZ ;  /* 0x00000005040b7210 */ /* 0x002fca0007ffe0ff */
[----:B------:R-:W-:-:S05]  /*0960*/  IMAD.WIDE R10, R11, 0x8, R6 ;  /* 0x000000080b0a7825 */ /* 0x000fca00078e0206 */
[----:B---3--:R-:W-:Y:S04]  /*0970*/  STG.E desc[UR6][R10.64], R19 ;  /* 0x000000130a007986 */ /* 0x008fe8000c101906 */
[----:B----4-:R0:W-:Y:S04]  /*0980*/  STG.E desc[UR6][R10.64+0x4], R21 ;  /* 0x000004150a007986 */ /* 0x0101e8000c101906 */
[----:B------:R-:W2:Y:S04]  /*0990*/  LDG.E.U8 R16, desc[UR6][R8.64+0x2] ;  /* 0x0000020608107981 */ /* 0x000ea8000c1e1100 */
[----:B------:R-:W3:Y:S04]  /*09a0*/  LDG.E R23, desc[UR6][R12.64+0x8] ;  /* 0x000008060c177981 */ /* 0x000ee8000c1e1900 */
[----:B------:R-:W4:Y:S01]  /*09b0*/  LDG.E R25, desc[UR6][R12.64+0xc] ;  /* 0x00000c060c197981 */ /* 0x000f22000c1e1900 */
[----:B------:R-:W-:Y:S01]  /*09c0*/  ISETP.NE.AND P1, PT, R14, 0x1, PT ;  /* 0x000000010e00780c */ /* 0x000fe20003f25270 */
[----:B------:R-:W-:Y:S01]  /*09d0*/  VIADD R4, R2, 0x1 ;  /* 0x0000000102047836 */ /* 0x000fe20000000000 */
[----:B------:R-:W-:Y:S01]  /*09e0*/  IADD3 R3, PT, PT, R3, 0x4, RZ ;  /* 0x0000000403037810 */ /* 0x000fe20007ffe0ff */
[----:B------:R-:W-:-:S02]  /*09f0*/  VIADD R17, R15, 0x1 ;  /* 0x000000010f117836 */ /* 0x000fc40000000000 */
[----:B------:R-:W-:Y:S01]  /*0a00*/  @!P0 IMAD.MOV R4, RZ, RZ, R2 ;  /* 0x000000ffff048224 */ /* 0x000fe200078e0202 */
[----:B------:R-:W-:-:S07]  /*0a10*/  ISETP.GE.AND P2, PT, R3, R0, PT ;  /* 0x000000000300720c */ /* 0x000fce0003f46270 */
[----:B------:R-:W-:Y:S02]  /*0a20*/  @P1 IADD3 R17, PT, PT, R15, RZ, RZ ;  /* 0x000000ff0f111210 */ /* 0x000fe40007ffe0ff */
[C---:B--2---:R-:W-:Y:S02]  /*0a30*/  ISETP.NE.AND P0, PT, R16.reuse, 0x1, PT ;  /* 0x000000011000780c */ /* 0x044fe40003f05270 */
[----:B------:R-:W-:Y:S02]  /*0a40*/  ISETP.NE.AND P1, PT, R16, 0x1, PT ;  /* 0x000000011000780c */ /* 0x000fe40003f25270 */
[----:B------:R-:W-:-:S05]  /*0a50*/  SEL R2, R4, R17, P0 ;  /* 0x0000001104027207 */ /* 0x000fca0000000000 */
[----:B0-----:R-:W-:Y:S02]  /*0a60*/  IMAD.IADD R11, R2, 0x1, R5 ;  /* 0x00000001020b7824 */ /* 0x001fe400078e0205 */
[----:B------:R-:W-:Y:S02]  /*0a70*/  VIADD R2, R17, 0x1 ;  /* 0x0000000111027836 */ /* 0x000fe40000000000 */
[----:B------:R-:W-:Y:S02]  /*0a80*/  IMAD.WIDE R8, R11, 0x8, R6 ;  /* 0x000000080b087825 */ /* 0x000fe400078e0206 */
[----:B------:R-:W-:Y:S02]  /*0a90*/  @P1 IADD3 R2, PT, PT, R17, RZ, RZ ;  /* 0x000000ff11021210 */ /* 0x000fe40007ffe0ff */
[----:B------:R-:W-:Y:S01]  /*0aa0*/  VIADD R11, R4, 0x1 ;  /* 0x00000001040b7836 */ /* 0x000fe20000000000 */
[----:B---3--:R1:W-:Y:S01]  /*0ab0*/  STG.E desc[UR6][R8.64], R23 ;  /* 0x0000001708007986 */ /* 0x0083e2000c101906 */
[----:B------:R-:W-:-:S03]  /*0ac0*/  @!P0 IMAD.MOV R11, RZ, RZ, R4 ;  /* 0x000000ffff0b8224 */ /* 0x000fc600078e0204 */
[----:B----4-:R1:W-:Y:S01]  /*0ad0*/  STG.E desc[UR6][R8.64+0x4], R25 ;  /* 0x0000041908007986 */ /* 0x0103e2000c101906 */
[----:B------:R-:W-:Y:S05]  /*0ae0*/  @!P2 BRA `(.L_x_923) ;  /* 0xfffffffc0000a947 */ /* 0x000fea000383ffff */
[----:B------:R-:W-:Y:S05]  /*0af0*/  EXIT ;  /* 0x000000000000794d */ /* 0x000fea0003800000 */
.L_x_924:
        /* <DEDUP_REMOVED lines=16> */
.L_x_1021:


//--------------------- .text._Z17creat_child_nodesP4nodeiPiS1_i --------------------------
	.section	.text._Z17creat_child_nodesP4nodeiPiS1_i,"ax",@progbits
	.align	128
        .global         _Z17creat_child_nodesP4nodeiPiS1_i
        .type           _Z17creat_child_nodesP4nodeiPiS1_i,@function
        .size           _Z17creat_child_nodesP4nodeiPiS1_i,(.L_x_1022 - _Z17creat_child_nodesP4nodeiPiS1_i)
        .other          _Z17creat_child_nodesP4nodeiPiS1_i,@"STO_CUDA_ENTRY STV_DEFAULT"
_Z17creat_child_nodesP4nodeiPiS1_i:
.text._Z17creat_child_nodesP4nodeiPiS1_i:
[----:B------:R-:W-:Y:S01]  /*0000*/  LDC R1, c[0x0][0x37c] ;  /* 0x0000df00ff017b82 */ /* 0x000fe20000000800 */
[----:B------:R-:W0:Y:S07]  /*0010*/  S2R R12, SR_TID.X ;  /* 0x00000000000c7919 */ /* 0x000e2e0000002100 */
[----:B------:R-:W1:Y:S01]  /*0020*/  S2UR UR4, SR_CTAID.X ;  /* 0x00000000000479c3 */ /* 0x000e620000002500 */
[----:B------:R-:W2:Y:S01]  /*0030*/  LDCU.64 UR6, c[0x0][0x358] ;  /* 0x00006b00ff0677ac */ /* 0x000ea20008000a00 */
[----:B------:R-:W-:Y:S06]  /*0040*/  BSSY.RECONVERGENT B0, `(.L_x_925) ;  /* 0x0000012000007945 */ /* 0x000fec0003800200 */
[----:B------:R-:W1:Y:S08]  /*0050*/  LDC R0, c[0x0][0x388] ;  /* 0x0000e200ff007b82 */ /* 0x000e700000000800 */
[----:B------:R-:W3:Y:S01]  /*0060*/  LDC.64 R2, c[0x0][0x380] ;  /* 0x0000e000ff027b82 */ /* 0x000ee20000000a00 */
[----:B0-----:R-:W-:Y:S01]  /*0070*/  ISETP.NE.AND P0, PT, R12, RZ, PT ;  /* 0x000000ff0c00720c */ /* 0x001fe20003f05270 */
[----:B-1----:R-:W-:-:S04]  /*0080*/  VIADD R5, R0, UR4 ;  /* 0x0000000400057c36 */ /* 0x002fc80008000000 */
[----:B---3--:R-:W-:-:S08]  /*0090*/  IMAD.WIDE R4, R5, 0x20, R2 ;  /* 0x0000002005047825 */ /* 0x008fd000078e0202 */
[----:B--2---:R-:W-:Y:S05]  /*00a0*/  @P0 BRA `(.L_x_926) ;  /* 0x00000000002c0947 */ /* 0x004fea0003800000 */
[----:B------:R-:W2:Y:S04]  /*00b0*/  LDG.E R6, desc[UR6][R4.64+0x18] ;  /* 0x0000180604067981 */ /* 0x000ea8000c1e1900 */
[----:B------:R-:W3:Y:S04]  /*00c0*/  LDG.E R8, desc[UR6][R4.64] ;  /* 0x0000000604087981 */ /* 0x000ee8000c1e1900 */
[----:B------:R-:W3:Y:S04]  /*00d0*/  LDG.E R9, desc[UR6][R4.64+0x4] ;  /* 0x0000040604097981 */ /* 0x000ee8000c1e1900 */
[----:B------:R-:W3:Y:S04]  /*00e0*/  LDG.E R10, desc[UR6][R4.64+0x10] ;  /* 0x00001006040a7981 */ /* 0x000ee8000c1e1900 */
[----:B------:R-:W3:Y:S04]  /*00f0*/  LDG.E R11, desc[UR6][R4.64+0x14] ;  /* 0x00001406040b7981 */ /* 0x000ee8000c1e1900 */
[----:B------:R-:W2:Y:S01]  /*0100*/  LDG.E R7, desc[UR6][R4.64+0x1c] ;  /* 0x00001c0604077981 */ /* 0x000ea2000c1e1900 */
[----:B------:R-:W0:Y:S01]  /*0110*/  S2UR UR5, SR_CgaCtaId ;  /* 0x00000000000579c3 */ /* 0x000e220000008800 */
[----:B------:R-:W-:-:S02]  /*0120*/  UMOV UR4, 0x400 ;  /* 0x0000040000047882 */ /* 0x000fc40000000000 */
[----:B0-----:R-:W-:-:S09]  /*0130*/  ULEA UR4, UR5, UR4, 0x18 ;  /* 0x0000000405047291 */ /* 0x001fd2000f8ec0ff */
[----:B---3--:R0:W-:Y:S04]  /*0140*/  STS.128 [UR4], R8 ;  /* 0x00000008ff007988 */ /* 0x0081e80008000c04 */
[----:B--2---:R0:W-:Y:S02]  /*0150*/  STS.64 [UR4+0x10], R6 ;  /* 0x00001006ff007988 */ /* 0x0041e40008000a04 */
.L_x_926:
[----:B------:R-:W-:Y:S05]  /*0160*/  BSYNC.RECONVERGENT B0 ;  /* 0x0000000000007941 */ /* 0x000fea0003800200 */
.L_x_925:
[----:B------:R-:W1:Y:S08]  /*0170*/  S2UR UR5, SR_CgaCtaId ;  /* 0x00000000000579c3 */ /* 0x000e700000008800 */
[----:B------:R-:W-:Y:S06]  /*0180*/  BAR.SYNC.DEFER_BLOCKING 0x0 ;  /* 0x0000000000007b1d */ /* 0x000fec0000010000 */
[----:B------:R-:W-:-:S02]  /*0190*/  UMOV UR4, 0x400 ;  /* 0x0000040000047882 */ /* 0x000fc40000000000 */
[----:B-1----:R-:W-:-:S09]  /*01a0*/  ULEA UR5, UR5, UR4, 0x18 ;  /* 0x0000000405057291 */ /* 0x002fd2000f8ec0ff */
[----:B0-----:R-:W0:Y:S02]  /*01b0*/  LDS R6, [UR5+0x10] ;  /* 0x00001005ff067984 */ /* 0x001e240008000800 */
[----:B0-----:R-:W-:-:S13]  /*01c0*/  ISETP.NE.AND P0, PT, R6, -0x1, PT ;  /* 0xffffffff0600780c */ /* 0x001fda0003f05270 */
[----:B------:R-:W-:Y:S05]  /*01d0*/  @!P0 EXIT ;  /* 0x000000000000894d */ /* 0x000fea0003800000 */
[----:B------:R-:W0:Y:S02]  /*01e0*/  LDS R9, [UR5+0x4] ;  /* 0x00000405ff097984 */ /* 0x000e240008000800 */
[----:B0-----:R-:W-:-:S04]  /*01f0*/  ISETP.GE.AND P0, PT, R9, 0x1, PT ;  /* 0x000000010900780c */ /* 0x001fc80003f06270 */
[----:B------:R-:W-:-:S13]  /*0200*/  ISETP.NE.OR P0, PT, R12, RZ, !P0 ;  /* 0x000000ff0c00720c */ /* 0x000fda0004705670 */
[----:B------:R-:W-:Y:S05]  /*0210*/  @P0 EXIT ;  /* 0x000000000000094d */ /* 0x000fea0003800000 */
[----:B------:R-:W0:Y:S01]  /*0220*/  LDS R7, [UR5+0x8] ;  /* 0x00000805ff077984 */ /* 0x000e220008000800 */
[----:B------:R-:W1:Y:S01]  /*0230*/  LDC.64 R14, c[0x0][0x390] ;  /* 0x0000e400ff0e7b82 */ /* 0x000e620000000a00 */
[----:B------:R-:W-:Y:S01]  /*0240*/  BSSY B0, `(.L_x_927) ;  /* 0x0000007000007945 */ /* 0x000fe20003800000 */
[----:B------:R-:W-:-:S07]  /*0250*/  IMAD.MOV.U32 R11, RZ, RZ, 0x1 ;  /* 0x00000001ff0b7424 */ /* 0x000fce00078e00ff */
.L_x_928:
[----:B------:R-:W-:Y:S01]  /*0260*/  IMAD.MOV.U32 R10, RZ, RZ, RZ ;  /* 0x000000ffff0a7224 */ /* 0x000fe200078e00ff */
[----:B------:R-:W-:Y:S05]  /*0270*/  YIELD ;  /* 0x0000000000007946 */ /* 0x000fea0003800000 */
[----:B-1----:R-:W2:Y:S02]  /*0280*/  ATOMG.E.CAS.STRONG.GPU PT, R8, [R14], R10, R11 ;  /* 0x0000000a0e0873a9 */ /* 0x002ea400001ee10b */
[----:B--2---:R-:W-:-:S13]  /*0290*/  ISETP.NE.AND P0, PT, R8, RZ, PT ;  /* 0x000000ff0800720c */ /* 0x004fda0003f05270 */
[----:B------:R-:W-:Y:S05]  /*02a0*/  @P0 BRA `(.L_x_928) ;  /* 0xfffffffc00ec0947 */ /* 0x000fea000383ffff */
[----:B------:R-:W-:Y:S05]  /*02b0*/  BSYNC B0 ;  /* 0x0000000000007941 */ /* 0x000fea0003800000 */
.L_x_927:
[----:B------:R-:W1:Y:S01]  /*02c0*/  LDC.64 R16, c[0x0][0x398] ;  /* 0x0000e600ff107b82 */ /* 0x000e620000000a00 */
[----:B------:R-:W-:Y:S01]  /*02d0*/  VOTEU.ANY UR4, UPT, PT ;  /* 0x0000000000047886 */ /* 0x000fe200038e0100 */
[----:B------:R-:W2:Y:S01]  /*02e0*/  S2R R10, SR_LANEID ;  /* 0x00000000000a7919 */ /* 0x000ea20000000000 */
[----:B------:R-:W3:Y:S04]  /*02f0*/  LDS R23, [UR5+0xc] ;  /* 0x00000c05ff177984 */ /* 0x000ee80008000800 */
[----:B------:R-:W4:Y:S04]  /*0300*/  LDS R25, [UR5+0x14] ;  /* 0x00001405ff197984 */ /* 0x000f280008000800 */
[----:B-1----:R-:W5:Y:S01]  /*0310*/  LDG.E R11, desc[UR6][R16.64] ;  /* 0x00000006100b7981 */ /* 0x002f62000c1e1900 */
[----:B------:R-:W1:Y:S01]  /*0320*/  POPC R8, UR4 ;  /* 0x0000000400087d09 */ /* 0x000e620008000000 */
[----:B------:R-:W-:-:S06]  /*0330*/  UFLO.U32 UR4, UR4 ;  /* 0x00000004000472bd */ /* 0x000fcc00080e0000 */
[----:B--2---:R-:W-:Y:S02]  /*0340*/  ISETP.EQ.U32.AND P0, PT, R10, UR4, PT ;  /* 0x000000040a007c0c */ /* 0x004fe4000bf02070 */
[----:B-1----:R-:W-:Y:S02]  /*0350*/  SHF.L.U32 R19, R8, 0x1, RZ ;  /* 0x0000000108137819 */ /* 0x002fe400000006ff */
[----:B------:R-:W-:-:S04]  /*0360*/  IABS R8, R9 ;  /* 0x0000000900087213 */ /* 0x000fc80000000000 */
[----:B------:R-:W1:Y:S05]  /*0370*/  I2F.RP R18, R8 ;  /* 0x0000000800127306 */ /* 0x000e6a0000209400 */
[----:B------:R2:W-:Y:S01]  /*0380*/  @P0 REDG.E.ADD.STRONG.GPU desc[UR6][R16.64], R19 ;  /* 0x000000131000098e */ /* 0x0005e2000c12e106 */
[----:B0-----:R-:W-:-:S03]  /*0390*/  IADD3 R10, PT, PT, R6, -R7, RZ ;  /* 0x80000007060a7210 */ /* 0x001fc60007ffe0ff */
[----:B------:R0:W-:Y:S04]  /*03a0*/  ATOMG.E.EXCH.STRONG.GPU PT, RZ, desc[UR6][R14.64], RZ ;  /* 0x800000ff0eff79a8 */ /* 0x0001e8000c1ef106 */
[----:B------:R-:W-:Y:S04]  /*03b0*/  STG.E desc[UR6][R4.64+0x18], R6 ;  /* 0x0000180604007986 */ /* 0x000fe8000c101906 */
[----:B---3--:R-:W-:Y:S01]  /*03c0*/  STG.E desc[UR6][R4.64+0x14], R23 ;  /* 0x0000141704007986 */ /* 0x008fe2000c101906 */
[----:B-1----:R-:W1:Y:S01]  /*03d0*/  MUFU.RCP R18, R18 ;  /* 0x0000001200127308 */ /* 0x002e620000001000 */
[----:B0-----:R-:W-:-:S02]  /*03e0*/  IABS R15, R9 ;  /* 0x00000009000f7213 */ /* 0x001fc40000000000 */
[----:B------:R-:W-:Y:S01]  /*03f0*/  STG.E desc[UR6][R4.64+0x4], R9 ;  /* 0x0000040904007986 */ /* 0x000fe2000c101906 */
[----:B------:R-:W-:Y:S02]  /*0400*/  IABS R14, R10 ;  /* 0x0000000a000e7213 */ /* 0x000fe40000000000 */
[----:B--2---:R-:W-:Y:S01]  /*0410*/  IMAD.MOV R19, RZ, RZ, -R15 ;  /* 0x000000ffff137224 */ /* 0x004fe200078e0a0f */
[----:B------:R-:W-:Y:S04]  /*0420*/  STG.E desc[UR6][R4.64+0x10], R7 ;  /* 0x0000100704007986 */ /* 0x000fe8000c101906 */
[----:B----4-:R-:W-:Y:S01]  /*0430*/  STG.E desc[UR6][R4.64+0x1c], R25 ;  /* 0x00001c1904007986 */ /* 0x010fe2000c101906 */
[----:B-1----:R-:W-:-:S04]  /*0440*/  VIADD R12, R18, 0xffffffe ;  /* 0x0ffffffe120c7836 */ /* 0x002fc80000000000 */
[----:B------:R0:W1:Y:S02]  /*0450*/  F2I.FTZ.U32.TRUNC.NTZ R13, R12 ;  /* 0x0000000c000d7305 */ /* 0x000064000021f000 */
[----:B0-----:R-:W-:Y:S02]  /*0460*/  IMAD.MOV.U32 R12, RZ, RZ, RZ ;  /* 0x000000ffff0c7224 */ /* 0x001fe400078e00ff */
[----:B-1----:R-:W-:-:S04]  /*0470*/  IMAD.MOV R21, RZ, RZ, -R13 ;  /* 0x000000ffff157224 */ /* 0x002fc800078e0a0d */
[----:B------:R-:W-:Y:S01]  /*0480*/  IMAD R17, R21, R8, RZ ;  /* 0x0000000815117224 */ /* 0x000fe200078e02ff */
[----:B------:R-:W-:-:S03]  /*0490*/  MOV R21, 0xffffffff ;  /* 0xffffffff00157802 */ /* 0x000fc60000000f00 */
[----:B------:R-:W-:Y:S02]  /*04a0*/  IMAD.HI.U32 R13, R13, R17, R12 ;  /* 0x000000110d0d7227 */ /* 0x000fe400078e000c */
[----:B------:R-:W0:Y:S04]  /*04b0*/  LDS R17, [UR5] ;  /* 0x00000005ff117984 */ /* 0x000e280008000800 */
[----:B------:R-:W-:-:S04]  /*04c0*/  IMAD.HI.U32 R13, R13, R14, RZ ;  /* 0x0000000e0d0d7227 */ /* 0x000fc800078e00ff */
[----:B------:R-:W-:Y:S02]  /*04d0*/  IMAD R19, R13, R19, R14 ;  /* 0x000000130d137224 */ /* 0x000fe400078e020e */
[----:B------:R-:W5:Y:S03]  /*04e0*/  LDC R13, c[0x0][0x3a0] ;  /* 0x0000e800ff0d7b82 */ /* 0x000f660000000800 */
[----:B------:R-:W-:-:S13]  /*04f0*/  ISETP.GT.U32.AND P0, PT, R8, R19, PT ;  /* 0x000000130800720c */ /* 0x000fda0003f04070 */
[----:B------:R-:W-:Y:S02]  /*0500*/  @!P0 IADD3 R19, PT, PT, R19, -R8, RZ ;  /* 0x8000000813138210 */ /* 0x000fe40007ffe0ff */
[----:B------:R-:W-:Y:S02]  /*0510*/  ISETP.GE.AND P0, PT, R10, RZ, PT ;  /* 0x000000ff0a00720c */ /* 0x000fe40003f06270 */
[----:B------:R-:W-:Y:S01]  /*0520*/  ISETP.GT.U32.AND P1, PT, R8, R19, PT ;  /* 0x000000130800720c */ /* 0x000fe20003f24070 */
[----:B0-----:R-:W-:-:S12]  /*0530*/  STG.E desc[UR6][R4.64], R17 ;  /* 0x0000001104007986 */ /* 0x001fd8000c101906 */
[----:B------:R-:W-:Y:S01]  /*0540*/  @!P1 IMAD.IADD R19, R19, 0x1, -R8 ;  /* 0x0000000113139824 */ /* 0x000fe200078e0a08 */
[----:B------:R-:W-:-:S03]  /*0550*/  ISETP.NE.AND P1, PT, R9, RZ, PT ;  /* 0x000000ff0900720c */ /* 0x000fc60003f25270 */
[----:B------:R-:W-:-:S10]  /*0560*/  @!P0 IMAD.MOV R19, RZ, RZ, -R19 ;  /* 0x000000ffff138224 */ /* 0x000fd400078e0a13 */
[----:B------:R-:W-:Y:S02]  /*0570*/  @!P1 LOP3.LUT R19, RZ, R9, RZ, 0x33, !PT ;  /* 0x00000009ff139212 */ /* 0x000fe400078e33ff */
[----:B-----5:R-:W-:Y:S01]  /*0580*/  IADD3 R13, PT, PT, R11, R13, R0 ;  /* 0x0000000d0b0d7210 */ /* 0x020fe20007ffe000 */
[----:B------:R0:W-:Y:S01]  /*0590*/  STS [UR5+0x18], R11 ;  /* 0x0000180bff007988 */ /* 0x0001e20008000805 */
[----:B------:R-:W-:-:S03]  /*05a0*/  IADD3 R0, PT, PT, R19, 0x1, RZ ;  /* 0x0000000113007810 */ /* 0x000fc60007ffe0ff */
[C---:B------:R-:W-:Y:S01]  /*05b0*/  VIADD R15, R13.reuse, 0x1 ;  /* 0x000000010d0f7836 */ /* 0x040fe20000000000 */
[----:B------:R-:W-:Y:S01]  /*05c0*/  STG.E desc[UR6][R4.64+0x8], R13 ;  /* 0x0000080d04007986 */ /* 0x000fe2000c101906 */
[----:B------:R-:W-:-:S03]  /*05d0*/  IMAD.WIDE R2, R13, 0x20, R2 ;  /* 0x000000200d027825 */ /* 0x000fc600078e0202 */
[----:B------:R1:W-:Y:S01]  /*05e0*/  STG.E desc[UR6][R4.64+0xc], R15 ;  /* 0x00000c0f04007986 */ /* 0x0003e2000c101906 */
[----:B0-----:R-:W-:Y:S02]  /*05f0*/  IMAD.MOV.U32 R11, RZ, RZ, -0x40800000 ;  /* 0xbf800000ff0b7424 */ /* 0x001fe400078e00ff */
[----:B------:R-:W-:Y:S01]  /*0600*/  IMAD.IADD R9, R9, 0x1, -R0 ;  /* 0x0000000109097824 */ /* 0x000fe200078e0a00 */
[----:B------:R-:W-:Y:S04]  /*0610*/  STG.E desc[UR6][R2.64+0x8], R21 ;  /* 0x0000081502007986 */ /* 0x000fe8000c101906 */
[----:B------:R-:W-:Y:S01]  /*0620*/  STG.E desc[UR6][R2.64+0xc], R21 ;  /* 0x00000c1502007986 */ /* 0x000fe2000c101906 */
[----:B-1----:R-:W-:-:S03]  /*0630*/  LEA R5, R0, R7, 0x2 ;  /* 0x0000000700057211 */ /* 0x002fc600078e10ff */
        /* <DEDUP_REMOVED lines=15> */
.L_x_929:
        /* <DEDUP_REMOVED lines=13> */
.L_x_1022:


//--------------------- .text._Z11set_counterP4nodePfPiS2_iPbP17attribute_id_pair --------------------------
	.section	.text._Z11set_counterP4nodePfPiS2_iPbP17attribute_id_pair,"ax",@progbits
	.align	128
        .global         _Z11set_counterP4nodePfPiS2_iPbP17attribute_id_pair
        .type           _Z11set_counterP4nodePfPiS2_iPbP17attribute_id_pair,@function
        .size           _Z11set_counterP4nodePfPiS2_iPbP17attribute_id_pair,(.L_x_1023 - _Z11set_counterP4nodePfPiS2_iPbP17attribute_id_pair)
        .other          _Z11set_counterP4nodePfPiS2_iPbP17attribute_id_pair,@"STO_CUDA_ENTRY STV_DEFAULT"
_Z11set_counterP4nodePfPiS2_iPbP17attribute_id_pair:
.text._Z11set_counterP4nodePfPiS2_iPbP17attribute_id_pair:
        /* <DEDUP_REMOVED lines=12> */
[----:B------:R-:W2:Y:S04]  /*00c0*/  LDG.E R5, desc[UR6][R2.64+0x10] ;  /* 0x0000100602057981 */ /* 0x000ea8000c1e1900 */
[----:B------:R-:W2:Y:S04]  /*00d0*/  LDG.E R6, desc[UR6][R2.64+0x14] ;  /* 0x0000140602067981 */ /* 0x000ea8000c1e1900 */
[----:B------:R-:W2:Y:S01]  /*00e0*/  LDG.E R7, desc[UR6][R2.64+0x18] ;  /* 0x0000180602077981 */ /* 0x000ea2000c1e1900 */
[----:B------:R-:W0:Y:S01]  /*00f0*/  S2UR UR5, SR_CgaCtaId ;  /* 0x00000000000579c3 */ /* 0x000e220000008800 */
[----:B------:R-:W-:-:S02]  /*0100*/  UMOV UR4, 0x400 ;  /* 0x0000040000047882 */ /* 0x000fc40000000000 */
[----:B0-----:R-:W-:-:S09]  /*0110*/  ULEA UR4, UR5, UR4, 0x18 ;  /* 0x0000000405047291 */ /* 0x001fd2000f8ec0ff */
[----:B--2---:R0:W-:Y:S03]  /*0120*/  STS.128 [UR4], R4 ;  /* 0x00000004ff007988 */ /* 0x0041e60008000c04 */
.L_x_931:
[----:B------:R-:W-:Y:S05]  /*0130*/  BSYNC.RECONVERGENT B0 ;  /* 0x0000000000007941 */ /* 0x000fea0003800200 */
.L_x_930:
        /* <DEDUP_REMOVED lines=10> */
[----:B------:R-:W0:Y:S01]  /*01e0*/  LDC R12, c[0x0][0x360] ;  /* 0x0000d800ff0c7b82 */ /* 0x000e220000000800 */
[----:B------:R-:W-:Y:S01]  /*01f0*/  IMAD R6, R4, R6, R5 ;  /* 0x0000000604067224 */ /* 0x000fe200078e0205 */
[----:B0-----:R-:W-:Y:S01]  /*0200*/  VIMNMX.U32 R11, PT, PT, R9, R12, PT ;  /* 0x0000000c090b7248 */ /* 0x001fe20003fe0000 */
[----:B------:R-:W-:-:S03]  /*0210*/  IMAD R12, R12, UR8, RZ ;  /* 0x000000080c0c7c24 */ /* 0x000fc6000f8e02ff */
[-C--:B------:R-:W-:Y:S01]  /*0220*/  IABS R15, R11.reuse ;  /* 0x0000000b000f7213 */ /* 0x080fe20000000000 */
[----:B------:R-:W-:Y:S01]  /*0230*/  IMAD.SHL.U32 R12, R12, 0x2, RZ ;  /* 0x000000020c0c7824 */ /* 0x000fe200078e00ff */
[----:B------:R-:W-:Y:S02]  /*0240*/  IADD3 R16, PT, PT, R9, -0x1, R11 ;  /* 0xffffffff09107810 */ /* 0x000fe40007ffe00b */
[----:B------:R-:W0:Y:S01]  /*0250*/  I2F.RP R8, R15 ;  /* 0x0000000f00087306 */ /* 0x000e220000209400 */
[----:B------:R-:W-:Y:S02]  /*0260*/  IABS R13, R11 ;  /* 0x0000000b000d7213 */ /* 0x000fe40000000000 */
[----:B------:R-:W-:-:S03]  /*0270*/  IABS R18, R16 ;  /* 0x0000001000127213 */ /* 0x000fc60000000000 */
[----:B------:R-:W-:Y:S02]  /*0280*/  IMAD.MOV R13, RZ, RZ, -R13 ;  /* 0x000000ffff0d7224 */ /* 0x000fe400078e0a0d */
[----:B0-----:R-:W0:Y:S02]  /*0290*/  MUFU.RCP R8, R8 ;  /* 0x0000000800087308 */ /* 0x001e240000001000 */
[----:B0-----:R-:W-:-:S06]  /*02a0*/  VIADD R2, R8, 0xffffffe ;  /* 0x0ffffffe08027836 */ /* 0x001fcc0000000000 */
[----:B------:R0:W1:Y:S02]  /*02b0*/  F2I.FTZ.U32.TRUNC.NTZ R3, R2 ;  /* 0x0000000200037305 */ /* 0x000064000021f000 */
[----:B0-----:R-:W-:Y:S02]  /*02c0*/  IMAD.MOV.U32 R2, RZ, RZ, RZ ;  /* 0x000000ffff027224 */ /* 0x001fe400078e00ff */
[----:B-1----:R-:W-:-:S04]  /*02d0*/  IMAD.MOV R14, RZ, RZ, -R3 ;  /* 0x000000ffff0e7224 */ /* 0x002fc800078e0a03 */
[----:B------:R-:W-:-:S04]  /*02e0*/  IMAD R9, R14, R15, RZ ;  /* 0x0000000f0e097224 */ /* 0x000fc800078e02ff */
[----:B------:R-:W-:Y:S02]  /*02f0*/  IMAD.HI.U32 R3, R3, R9, R2 ;  /* 0x0000000903037227 */ /* 0x000fe400078e0002 */
[----:B------:R-:W0:Y:S04]  /*0300*/  LDC.64 R8, c[0x0][0x398] ;  /* 0x0000e600ff087b82 */ /* 0x000e280000000a00 */
[----:B------:R-:W-:-:S04]  /*0310*/  IMAD.HI.U32 R14, R3, R18, RZ ;  /* 0x00000012030e7227 */ /* 0x000fc800078e00ff */
[----:B------:R-:W-:Y:S01]  /*0320*/  IMAD R18, R14, R13, R18 ;  /* 0x0000000d0e127224 */ /* 0x000fe200078e0212 */
[----:B------:R-:W1:Y:S01]  /*0330*/  LDC.64 R2, c[0x0][0x390] ;  /* 0x0000e400ff027b82 */ /* 0x000e620000000a00 */
[----:B------:R-:W-:-:S03]  /*0340*/  VIMNMX.U32 R13, PT, PT, R12, R5, PT ;  /* 0x000000050c0d7248 */ /* 0x000fc60003fe0000 */
[----:B------:R-:W-:Y:S02]  /*0350*/  ISETP.GT.U32.AND P3, PT, R15, R18, PT ;  /* 0x000000120f00720c */ /* 0x000fe40003f64070 */
[----:B------:R-:W-:-:S04]  /*0360*/  IMAD.IADD R17, R13, 0x1, R0 ;  /* 0x000000010d117824 */ /* 0x000fc800078e0200 */
[----:B0-----:R-:W-:Y:S01]  /*0370*/  IMAD.WIDE R12, R17, 0x4, R8 ;  /* 0x00000004110c7825 */ /* 0x001fe200078e0208 */
[----:B------:R-:W-:-:S06]  /*0380*/  LOP3.LUT R8, R16, R11, RZ, 0x3c, !PT ;  /* 0x0000000b10087212 */ /* 0x000fcc00078e3cff */
[----:B------:R-:W-:Y:S01]  /*0390*/  @!P3 IMAD.IADD R18, R18, 0x1, -R15 ;  /* 0x000000011212b824 */ /* 0x000fe200078e0a0f */
[----:B------:R-:W-:Y:S01]  /*03a0*/  ISETP.GE.AND P1, PT, R8, RZ, PT ;  /* 0x000000ff0800720c */ /* 0x000fe20003f26270 */
[----:B------:R-:W-:Y:S01]  /*03b0*/  IMAD.SHL.U32 R9, R11, 0x4, RZ ;  /* 0x000000040b097824 */ /* 0x000fe200078e00ff */
[----:B------:R0:W-:Y:S01]  /*03c0*/  STG.E desc[UR6][R12.64], R10 ;  /* 0x0000000a0c007986 */ /* 0x0001e2000c101906 */
[----:B------:R-:W-:Y:S01]  /*03d0*/  @!P3 VIADD R14, R14, 0x1 ;  /* 0x000000010e0eb836 */ /* 0x000fe20000000000 */
[----:B------:R-:W-:Y:S01]  /*03e0*/  ISETP.GE.U32.AND P0, PT, R18, R15, PT ;  /* 0x0000000f1200720c */ /* 0x000fe20003f06070 */
[----:B-1----:R-:W-:Y:S01]  /*03f0*/  IMAD.WIDE R2, R17, 0x4, R2 ;  /* 0x0000000411027825 */ /* 0x002fe200078e0202 */
[----:B------:R-:W-:Y:S02]  /*0400*/  ISETP.NE.AND P3, PT, R11, RZ, PT ;  /* 0x000000ff0b00720c */ /* 0x000fe40003f65270 */
[-C--:B------:R-:W-:Y:S01]  /*0410*/  IADD3 R16, P4, PT, R12, R9.reuse, RZ ;  /* 0x000000090c107210 */ /* 0x080fe20007f9e0ff */
[----:B------:R-:W-:Y:S01]  /*0420*/  IMAD.MOV.U32 R15, RZ, RZ, RZ ;  /* 0x000000ffff0f7224 */ /* 0x000fe200078e00ff */
[----:B------:R-:W-:Y:S01]  /*0430*/  IADD3 R8, P2, PT, R2, R9, RZ ;  /* 0x0000000902087210 */ /* 0x000fe20007f5e0ff */
[----:B------:R0:W-:Y:S02]  /*0440*/  STG.E desc[UR6][R2.64], RZ ;  /* 0x000000ff02007986 */ /* 0x0001e4000c101906 */
[----:B------:R-:W-:-:S02]  /*0450*/  IMAD.X R17, RZ, RZ, R13, P4 ;  /* 0x000000ffff117224 */ /* 0x000fc400020e060d */
[----:B------:R-:W-:Y:S02]  /*0460*/  IMAD.X R9, RZ, RZ, R3, P2 ;  /* 0x000000ffff097224 */ /* 0x000fe400010e0603 */
[----:B------:R-:W-:Y:S01]  /*0470*/  @P0 VIADD R14, R14, 0x1 ;  /* 0x000000010e0e0836 */ /* 0x000fe20000000000 */
[----:B------:R0:W-:Y:S03]  /*0480*/  STG.E desc[UR6][R16.64], R10 ;  /* 0x0000000a10007986 */ /* 0x0001e6000c101906 */
[----:B------:R-:W-:Y:S01]  /*0490*/  @!P1 IMAD.MOV R14, RZ, RZ, -R14 ;  /* 0x000000ffff0e9224 */ /* 0x000fe200078e0a0e */
[----:B------:R0:W-:Y:S01]  /*04a0*/  STG.E desc[UR6][R8.64], RZ ;  /* 0x000000ff08007986 */ /* 0x0001e2000c101906 */
[----:B------:R-:W-:Y:S01]  /*04b0*/  @!P3 LOP3.LUT R14, RZ, R11, RZ, 0x33, !PT ;  /* 0x0000000bff0eb212 */ /* 0x000fe200078e33ff */
[----:B------:R-:W-:-:S03]  /*04c0*/  IMAD.MOV.U32 R11, RZ, RZ, RZ ;  /* 0x000000ffff0b7224 */ /* 0x000fc600078e00ff */
[----:B------:R-:W-:-:S13]  /*04d0*/  ISETP.GE.AND P0, PT, R14, 0x1, PT ;  /* 0x000000010e00780c */ /* 0x000fda0003f06270 */
[----:B0-----:R-:W-:Y:S05]  /*04e0*/  @!P0 BRA `(.L_x_932) ;  /* 0x0000000400988947 */ /* 0x001fea0003800000 */
[----:B------:R-:W-:Y:S01]  /*04f0*/  ISETP.GT.AND P0, PT, R6, R7, PT ;  /* 0x000000070600720c */ /* 0x000fe20003f04270 */
[----:B------:R-:W-:-:S04]  /*0500*/  IMAD R4, R14, R0, RZ ;  /* 0x000000000e047224 */ /* 0x000fc800078e02ff */
[----:B------:R-:W-:-:S04]  /*0510*/  IMAD.IADD R13, R4, 0x1, R5 ;  /* 0x00000001040d7824 */ /* 0x000fc800078e0205 */
[----:B------:R-:W-:-:S04]  /*0520*/  IMAD.IADD R0, R14, 0x1, R13 ;  /* 0x000000010e007824 */ /* 0x000fc800078e020d */
[----:B------:R-:W-:Y:S05]  /*0530*/  @P0 BRA `(.L_x_933) ;  /* 0x0000000000880947 */ /* 0x000fea0003800000 */
[----:B------:R-:W-:Y:S01]  /*0540*/  HFMA2 R15, -RZ, RZ, 0, 0 ;  /* 0x00000000ff0f7431 */ /* 0x000fe200000001ff */
[----:B------:R-:W-:Y:S01]  /*0550*/  BSSY.RECONVERGENT B0, `(.L_x_934) ;  /* 0x000001f000007945 */ /* 0x000fe20003800200 */
[----:B------:R-:W-:-:S07]  /*0560*/  IMAD.MOV.U32 R11, RZ, RZ, RZ ;  /* 0x000000ffff0b7224 */ /* 0x000fce00078e00ff */
.L_x_939:
[----:B01----:R-:W0:Y:S08]  /*0570*/  LDC.64 R4, c[0x0][0x3b0] ;  /* 0x0000ec00ff047b82 */ /* 0x003e300000000a00 */
[----:B------:R-:W1:Y:S01]  /*0580*/  LDC.64 R16, c[0x0][0x3b0] ;  /* 0x0000ec00ff107b82 */ /* 0x000e620000000a00 */
[----:B0-----:R-:W-:-:S05]  /*0590*/  IMAD.WIDE R4, R13, 0x8, R4 ;  /* 0x000000080d047825 */ /* 0x001fca00078e0204 */
[----:B------:R0:W5:Y:S01]  /*05a0*/  LDG.E R19, desc[UR6][R4.64+0x4] ;  /* 0x0000040604137981 */ /* 0x000162000c1e1900 */
[----:B------:R-:W-:Y:S01]  /*05b0*/  BSSY.RECONVERGENT B1, `(.L_x_935) ;  /* 0x0000015000017945 */ /* 0x000fe20003800200 */
[----:B------:R-:W-:-:S07]  /*05c0*/  IMAD.MOV.U32 R10, RZ, RZ, R6 ;  /* 0x000000ffff0a7224 */ /* 0x000fce00078e0006 */
.L_x_937:
[----:B01----:R-:W-:-:S06]  /*05d0*/  IMAD.WIDE R4, R10, 0x8, R16 ;  /* 0x000000080a047825 */ /* 0x003fcc00078e0210 */
[----:B------:R-:W2:Y:S02]  /*05e0*/  LDG.E R4, desc[UR6][R4.64+0x4] ;  /* 0x0000040604047981 */ /* 0x000ea4000c1e1900 */
[----:B--2--5:R-:W-:-:S13]  /*05f0*/  ISETP.NE.AND P0, PT, R19, R4, PT ;  /* 0x000000041300720c */ /* 0x024fda0003f05270 */
[----:B------:R-:W-:Y:S05]  /*0600*/  @!P0 BRA `(.L_x_936) ;  /* 0x0000000000248947 */ /* 0x000fea0003800000 */
[C---:B------:R-:W-:Y:S01]  /*0610*/  ISETP.NE.AND P0, PT, R10.reuse, R7, PT ;  /* 0x000000070a00720c */ /* 0x040fe20003f05270 */
[----:B------:R-:W-:-:S12]  /*0620*/  VIADD R10, R10, 0x1 ;  /* 0x000000010a0a7836 */ /* 0x000fd80000000000 */
[----:B------:R-:W-:Y:S05]  /*0630*/  @P0 BRA `(.L_x_937) ;  /* 0xfffffffc00e40947 */ /* 0x000fea000383ffff */
[----:B------:R-:W0:Y:S01]  /*0640*/  LDCU.64 UR4, c[0x0][0x3a8] ;  /* 0x00007500ff0477ac */ /* 0x000e220008000a00 */
[----:B------:R-:W-:Y:S01]  /*0650*/  VIADD R11, R11, 0x1 ;  /* 0x000000010b0b7836 */ /* 0x000fe20000000000 */
[----:B0-----:R-:W-:-:S04]  /*0660*/  IADD3 R4, P0, PT, R13, UR4, RZ ;  /* 0x000000040d047c10 */ /* 0x001fc8000ff1e0ff */
[----:B------:R-:W-:-:S05]  /*0670*/  LEA.HI.X.SX32 R5, R13, UR5, 0x1, P0 ;  /* 0x000000050d057c11 */ /* 0x000fca00080f0eff */
[----:B------:R0:W-:Y:S01]  /*0680*/  STG.E.U8 desc[UR6][R4.64], RZ ;  /* 0x000000ff04007986 */ /* 0x0001e2000c101106 */
[----:B------:R-:W-:Y:S05]  /*0690*/  BRA `(.L_x_938) ;  /* 0x0000000000187947 */ /* 0x000fea0003800000 */
.L_x_936:
[----:B------:R-:W0:Y:S01]  /*06a0*/  LDCU.64 UR4, c[0x0][0x3a8] ;  /* 0x00007500ff0477ac */ /* 0x000e220008000a00 */
[----:B------:R-:W-:Y:S02]  /*06b0*/  IMAD.MOV.U32 R10, RZ, RZ, 0x1 ;  /* 0x00000001ff0a7424 */ /* 0x000fe400078e00ff */
[----:B------:R-:W-:Y:S01]  /*06c0*/  VIADD R15, R15, 0x1 ;  /* 0x000000010f0f7836 */ /* 0x000fe20000000000 */
[----:B0-----:R-:W-:-:S04]  /*06d0*/  IADD3 R4, P0, PT, R13, UR4, RZ ;  /* 0x000000040d047c10 */ /* 0x001fc8000ff1e0ff */
[----:B------:R-:W-:-:S05]  /*06e0*/  LEA.HI.X.SX32 R5, R13, UR5, 0x1, P0 ;  /* 0x000000050d057c11 */ /* 0x000fca00080f0eff */
[----:B------:R1:W-:Y:S04]  /*06f0*/  STG.E.U8 desc[UR6][R4.64], R10 ;  /* 0x0000000a04007986 */ /* 0x0003e8000c101106 */
.L_x_938:
[----:B------:R-:W-:Y:S05]  /*0700*/  BSYNC.RECONVERGENT B1 ;  /* 0x0000000000017941 */ /* 0x000fea0003800200 */
.L_x_935:
[----:B------:R-:W-:-:S05]  /*0710*/  VIADD R13, R13, 0x1 ;  /* 0x000000010d0d7836 */ /* 0x000fca0000000000 */
[----:B------:R-:W-:-:S13]  /*0720*/  ISETP.GE.AND P0, PT, R13, R0, PT ;  /* 0x000000000d00720c */ /* 0x000fda0003f06270 */
[----:B------:R-:W-:Y:S05]  /*0730*/  @!P0 BRA `(.L_x_939) ;  /* 0xfffffffc008c8947 */ /* 0x000fea000383ffff */
[----:B------:R-:W-:Y:S05]  /*0740*/  BSYNC.RECONVERGENT B0 ;  /* 0x0000000000007941 */ /* 0x000fea0003800200 */
.L_x_934:
[----:B------:R-:W-:Y:S05]  /*0750*/  BRA `(.L_x_932) ;  /* 0x0000000000fc7947 */ /* 0x000fea0003800000 */
.L_x_933:
[----:B------:R-:W-:Y:S01]  /*0760*/  VIADDMNMX R0, R13, 0x1, R0, !PT ;  /* 0x000000010d007846 */ /* 0x000fe20007800100 */
[----:B------:R-:W-:Y:S01]  /*0770*/  BSSY.RECONVERGENT B0, `(.L_x_940) ;  /* 0x000001a000007945 */ /* 0x000fe20003800200 */
[----:B------:R-:W-:-:S03]  /*0780*/  IMAD.MOV.U32 R11, RZ, RZ, RZ ;  /* 0x000000ffff0b7224 */ /* 0x000fc600078e00ff */
[----:B------:R-:W-:Y:S01]  /*0790*/  IMAD.IADD R7, R0, 0x1, -R13 ;  /* 0x0000000100077824 */ /* 0x000fe200078e0a0d */
[----:B------:R-:W-:-:S04]  /*07a0*/  IADD3 R0, PT, PT, R5, R4, -R0 ;  /* 0x0000000405007210 */ /* 0x000fc80007ffe800 */
[----:B------:R-:W-:Y:S02]  /*07b0*/  ISETP.GT.U32.AND P0, PT, R0, -0x8, PT ;  /* 0xfffffff80000780c */ /* 0x000fe40003f04070 */
[----:B------:R-:W-:-:S04]  /*07c0*/  LOP3.LUT R10, R7, 0x7, RZ, 0xc0, !PT ;  /* 0x00000007070a7812 */ /* 0x000fc800078ec0ff */
[----:B------:R-:W-:-:S07]  /*07d0*/  ISETP.NE.AND P1, PT, R10, RZ, PT ;  /* 0x000000ff0a00720c */ /* 0x000fce0003f25270 */
[----:B------:R-:W-:Y:S06]  /*07e0*/  @P0 BRA `(.L_x_941) ;  /* 0x0000000000480947 */ /* 0x000fec0003800000 */
[----:B------:R-:W0:Y:S01]  /*07f0*/  LDC.64 R14, c[0x0][0x3a8] ;  /* 0x0000ea00ff0e7b82 */ /* 0x000e220000000a00 */
[----:B------:R-:W-:-:S04]  /*0800*/  LOP3.LUT R11, R7, 0xfffffff8, RZ, 0xc0, !PT ;  /* 0xfffffff8070b7812 */ /* 0x000fc800078ec0ff */
[----:B------:R-:W-:-:S07]  /*0810*/  IADD3 R0, PT, PT, -R11, RZ, RZ ;  /* 0x000000ff0b007210 */ /* 0x000fce0007ffe1ff */
.L_x_942:
[----:B------:R-:W-:Y:S01]  /*0820*/  SHF.R.S32.HI R6, RZ, 0x1f, R13 ;  /* 0x0000001fff067819 */ /* 0x000fe2000001140d */
[----:B------:R-:W-:Y:S01]  /*0830*/  VIADD R0, R0, 0x8 ;  /* 0x0000000800007836 */ /* 0x000fe20000000000 */
[C---:B01----:R-:W-:Y:S01]  /*0840*/  IADD3 R4, P0, P2, R13.reuse, 0x3, R14 ;  /* 0x000000030d047810 */ /* 0x043fe20007a1e00e */
[----:B------:R-:W-:-:S03]  /*0850*/  VIADD R13, R13, 0x8 ;  /* 0x000000080d0d7836 */ /* 0x000fc60000000000 */
[----:B------:R-:W-:Y:S02]  /*0860*/  IADD3.X R5, PT, PT, R6, R15, RZ, P0, P2 ;  /* 0x0000000f06057210 */ /* 0x000fe400007e44ff */
[----:B------:R-:W-:-:S03]  /*0870*/  ISETP.NE.AND P0, PT, R0, RZ, PT ;  /* 0x000000ff0000720c */ /* 0x000fc60003f05270 */
[----:B------:R1:W-:Y:S04]  /*0880*/  STG.E.U8 desc[UR6][R4.64+-0x3], RZ ;  /* 0xfffffdff04007986 */ /* 0x0003e8000c101106 */
[----:B------:R1:W-:Y:S04]  /*0890*/  STG.E.U8 desc[UR6][R4.64+-0x2], RZ ;  /* 0xfffffeff04007986 */ /* 0x0003e8000c101106 */
[----:B------:R1:W-:Y:S04]  /*08a0*/  STG.E.U8 desc[UR6][R4.64+-0x1], RZ ;  /* 0xffffffff04007986 */ /* 0x0003e8000c101106 */
[----:B------:R1:W-:Y:S04]  /*08b0*/  STG.E.U8 desc[UR6][R4.64], RZ ;  /* 0x000000ff04007986 */ /* 0x0003e8000c101106 */
[----:B------:R1:W-:Y:S04]  /*08c0*/  STG.E.U8 desc[UR6][R4.64+0x1], RZ ;  /* 0x000001ff04007986 */ /* 0x0003e8000c101106 */
[----:B------:R1:W-:Y:S04]  /*08d0*/  STG.E.U8 desc[UR6][R4.64+0x2], RZ ;  /* 0x000002ff04007986 */ /* 0x0003e8000c101106 */
[----:B------:R1:W-:Y:S04]  /*08e0*/  STG.E.U8 desc[UR6][R4.64+0x3], RZ ;  /* 0x000003ff04007986 */ /* 0x0003e8000c101106 */
[----:B------:R1:W-:Y:S01]  /*08f0*/  STG.E.U8 desc[UR6][R4.64+0x4], RZ ;  /* 0x000004ff04007986 */ /* 0x0003e2000c101106 */
[----:B------:R-:W-:Y:S05]  /*0900*/  @P0 BRA `(.L_x_942) ;  /* 0xfffffffc00c40947 */ /* 0x000fea000383ffff */
.L_x_941:
[----:B------:R-:W-:Y:S05]  /*0910*/  BSYNC.RECONVERGENT B0 ;  /* 0x0000000000007941 */ /* 0x000fea0003800200 */
.L_x_940:
[----:B------:R-:W-:Y:S01]  /*0920*/  BSSY.RECONVERGENT B0, `(.L_x_932) ;  /* 0x0000022000007945 */ /* 0x000fe20003800200 */
[----:B------:R-:W-:-:S03]  /*0930*/  IMAD.MOV.U32 R15, RZ, RZ, RZ ;  /* 0x000000ffff0f7224 */ /* 0x000fc600078e00ff */
[----:B------:R-:W-:Y:S05]  /*0940*/  @!P1 BRA `(.L_x_943) ;  /* 0x00000000007c9947 */ /* 0x000fea0003800000 */
[----:B------:R-:W-:Y:S01]  /*0950*/  ISETP.GE.U32.AND P0, PT, R10, 0x4, PT ;  /* 0x000000040a00780c */ /* 0x000fe20003f06070 */
[----:B------:R-:W-:Y:S01]  /*0960*/  BSSY.RECONVERGENT B1, `(.L_x_944) ;  /* 0x000000d000017945 */ /* 0x000fe20003800200 */
[----:B------:R-:W-:-:S04]  /*0970*/  LOP3.LUT R0, R7, 0x3, RZ, 0xc0, !PT ;  /* 0x0000000307007812 */ /* 0x000fc800078ec0ff */
[----:B------:R-:W-:-:S07]  /*0980*/  ISETP.NE.AND P1, PT, R0, RZ, PT ;  /* 0x000000ff0000720c */ /* 0x000fce0003f25270 */
[----:B------:R-:W-:Y:S06]  /*0990*/  @!P0 BRA `(.L_x_945) ;  /* 0x0000000000248947 */ /* 0x000fec0003800000 */
[----:B------:R-:W1:Y:S01]  /*09a0*/  LDCU.64 UR4, c[0x0][0x3a8] ;  /* 0x00007500ff0477ac */ /* 0x000e620008000a00 */
[----:B------:R-:W-:Y:S01]  /*09b0*/  VIADD R11, R11, 0x4 ;  /* 0x000000040b0b7836 */ /* 0x000fe20000000000 */
[----:B-1----:R-:W-:-:S04]  /*09c0*/  IADD3 R4, P0, PT, R13, UR4, RZ ;  /* 0x000000040d047c10 */ /* 0x002fc8000ff1e0ff */
[C---:B------:R-:W-:Y:S01]  /*09d0*/  LEA.HI.X.SX32 R5, R13.reuse, UR5, 0x1, P0 ;  /* 0x000000050d057c11 */ /* 0x040fe200080f0eff */
[----:B------:R-:W-:-:S04]  /*09e0*/  VIADD R13, R13, 0x4 ;  /* 0x000000040d0d7836 */ /* 0x000fc80000000000 */
[----:B------:R0:W-:Y:S04]  /*09f0*/  STG.E.U8 desc[UR6][R4.64], RZ ;  /* 0x000000ff04007986 */ /* 0x0001e8000c101106 */
[----:B------:R0:W-:Y:S04]  /*0a00*/  STG.E.U8 desc[UR6][R4.64+0x1], RZ ;  /* 0x000001ff04007986 */ /* 0x0001e8000c101106 */
[----:B------:R0:W-:Y:S04]  /*0a10*/  STG.E.U8 desc[UR6][R4.64+0x2], RZ ;  /* 0x000002ff04007986 */ /* 0x0001e8000c101106 */
[----:B------:R0:W-:Y:S02]  /*0a20*/  STG.E.U8 desc[UR6][R4.64+0x3], RZ ;  /* 0x000003ff04007986 */ /* 0x0001e4000c101106 */
.L_x_945:
[----:B------:R-:W-:Y:S05]  /*0a30*/  BSYNC.RECONVERGENT B1 ;  /* 0x0000000000017941 */ /* 0x000fea0003800200 */
.L_x_944:
[----:B------:R-:W-:Y:S05]  /*0a40*/  @!P1 BRA `(.L_x_943) ;  /* 0x00000000003c9947 */ /* 0x000fea0003800000 */
[----:B------:R-:W-:Y:S02]  /*0a50*/  ISETP.NE.AND P0, PT, R0, 0x1, PT ;  /* 0x000000010000780c */ /* 0x000fe40003f05270 */
[----:B------:R-:W-:-:S04]  /*0a60*/  LOP3.LUT R0, R7, 0x1, RZ, 0xc0, !PT ;  /* 0x0000000107007812 */ /* 0x000fc800078ec0ff */
[----:B------:R-:W-:-:S07]  /*0a70*/  ISETP.NE.U32.AND P1, PT, R0, 0x1, PT ;  /* 0x000000010000780c */ /* 0x000fce0003f25070 */
[----:B------:R-:W2:Y:S01]  /*0a80*/  @P0 LDC.64 R6, c[0x0][0x3a8] ;  /* 0x0000ea00ff060b82 */ /* 0x000ea20000000a00 */
[----:B------:R-:W-:-:S05]  /*0a90*/  @P0 VIADD R11, R11, 0x2 ;  /* 0x000000020b0b0836 */ /* 0x000fca0000000000 */
[----:B------:R-:W-:Y:S02]  /*0aa0*/  @!P1 VIADD R11, R11, 0x1 ;  /* 0x000000010b0b9836 */ /* 0x000fe40000000000 */
[----:B01----:R-:W0:Y:S01]  /*0ab0*/  @!P1 LDC.64 R4, c[0x0][0x3a8] ;  /* 0x0000ea00ff049b82 */ /* 0x003e220000000a00 */
[----:B--2---:R-:W-:-:S04]  /*0ac0*/  @P0 IADD3 R6, P2, PT, R13, R6, RZ ;  /* 0x000000060d060210 */ /* 0x004fc80007f5e0ff */
[C---:B------:R-:W-:Y:S01]  /*0ad0*/  @P0 LEA.HI.X.SX32 R7, R13.reuse, R7, 0x1, P2 ;  /* 0x000000070d070211 */ /* 0x040fe200010f0eff */
[----:B------:R-:W-:-:S04]  /*0ae0*/  @P0 VIADD R13, R13, 0x2 ;  /* 0x000000020d0d0836 */ /* 0x000fc80000000000 */
[----:B------:R2:W-:Y:S01]  /*0af0*/  @P0 STG.E.U8 desc[UR6][R6.64], RZ ;  /* 0x000000ff06000986 */ /* 0x0005e2000c101106 */
[----:B0-----:R-:W-:-:S03]  /*0b00*/  @!P1 IADD3 R4, P2, PT, R13, R4, RZ ;  /* 0x000000040d049210 */ /* 0x001fc60007f5e0ff */
[----:B------:R2:W-:Y:S01]  /*0b10*/  @P0 STG.E.U8 desc[UR6][R6.64+0x1], RZ ;  /* 0x000001ff06000986 */ /* 0x0005e2000c101106 */
[----:B------:R-:W-:-:S05]  /*0b20*/  @!P1 LEA.HI.X.SX32 R5, R13, R5, 0x1, P2 ;  /* 0x000000050d059211 */ /* 0x000fca00010f0eff */
[----:B------:R2:W-:Y:S04]  /*0b30*/  @!P1 STG.E.U8 desc[UR6][R4.64], RZ ;  /* 0x000000ff04009986 */ /* 0x0005e8000c101106 */
.L_x_943:
[----:B------:R-:W-:Y:S05]  /*0b40*/  BSYNC.RECONVERGENT B0 ;  /* 0x0000000000007941 */ /* 0x000fea0003800200 */
.L_x_932:
[----:B------:R-:W-:Y:S04]  /*0b50*/  STG.E desc[UR6][R2.64], R15 ;  /* 0x0000000f02007986 */ /* 0x000fe8000c101906 */
[----:B------:R-:W-:Y:S01]  /*0b60*/  STG.E desc[UR6][R8.64], R11 ;  /* 0x0000000b08007986 */ /* 0x000fe2000c101906 */
[----:B------:R-:W-:Y:S05]  /*0b70*/  EXIT ;  /* 0x000000000000794d */ /* 0x000fea0003800000 */
.L_x_946:
        /* <DEDUP_REMOVED lines=16> */
.L_x_1023:


//--------------------- .text._Z20get_best_split_pointP4nodePfiP17attribute_id_pair --------------------------
	.section	.text._Z20get_best_split_pointP4nodePfiP17attribute_id_pair,"ax",@progbits
	.align	128
        .global         _Z20get_best_split_pointP4nodePfiP17attribute_id_pair
        .type           _Z20get_best_split_pointP4nodePfiP17attribute_id_pair,@function
        .size           _Z20get_best_split_pointP4nodePfiP17attribute_id_pair,(.L_x_1024 - _Z20get_best_split_pointP4nodePfiP17attribute_id_pair)
        .other          _Z20get_best_split_pointP4nodePfiP17attribute_id_pair,@"STO_CUDA_ENTRY STV_DEFAULT"
_Z20get_best_split_pointP4nodePfiP17attribute_id_pair:
.text._Z20get_best_split_pointP4nodePfiP17attribute_id_pair:
[----:B------:R-:W-:Y:S01]  /*0000*/  LDC R1, c[0x0][0x37c] ;  /* 0x0000df00ff017b82 */ /* 0x000fe20000000800 */
[----:B------:R-:W0:Y:S07]  /*0010*/  S2R R0, SR_TID.X ;  /* 0x0000000000007919 */ /* 0x000e2e0000002100 */
[----:B------:R-:W1:Y:S01]  /*0020*/  S2UR UR4, SR_CTAID.X ;  /* 0x00000000000479c3 */ /* 0x000e620000002500 */
[----:B------:R-:W2:Y:S01]  /*0030*/  LDCU.64 UR8, c[0x0][0x358] ;  /* 0x00006b00ff0877ac */ /* 0x000ea20008000a00 */
[----:B------:R-:W-:Y:S01]  /*0040*/  BSSY.RECONVERGENT B0, `(.L_x_947) ;  /* 0x000000f000007945 */ /* 0x000fe20003800200 */
[----:B------:R-:W-:-:S05]  /*0050*/  UMOV UR7, 0x400 ;  /* 0x0000040000077882 */ /* 0x000fca0000000000 */
[----:B------:R-:W1:Y:S08]  /*0060*/  LDC R3, c[0x0][0x390] ;  /* 0x0000e400ff037b82 */ /* 0x000e700000000800 */
[----:B------:R-:W3:Y:S08]  /*0070*/  LDC.64 R14, c[0x0][0x380] ;  /* 0x0000e000ff0e7b82 */ /* 0x000ef00000000a00 */
[----:B------:R-:W4:Y:S01]  /*0080*/  S2UR UR10, SR_CgaCtaId ;  /* 0x00000000000a79c3 */ /* 0x000f220000008800 */
[----:B0-----:R-:W-:Y:S01]  /*0090*/  ISETP.NE.AND P0, PT, R0, RZ, PT ;  /* 0x000000ff0000720c */ /* 0x001fe20003f05270 */
[----:B-1----:R-:W-:-:S04]  /*00a0*/  VIADD R3, R3, UR4 ;  /* 0x0000000403037c36 */ /* 0x002fc80008000000 */
[----:B---3--:R-:W-:-:S08]  /*00b0*/  IMAD.WIDE R14, R3, 0x20, R14 ;  /* 0x00000020030e7825 */ /* 0x008fd000078e020e */
[----:B--2-4-:R-:W-:Y:S05]  /*00c0*/  @P0 BRA `(.L_x_948) ;  /* 0x0000000000180947 */ /* 0x014fea0003800000 */
[----:B------:R-:W2:Y:S04]  /*00d0*/  LDG.E R2, desc[UR8][R14.64+0x4] ;  /* 0x000004080e027981 */ /* 0x000ea8000c1e1900 */
[----:B------:R-:W2:Y:S01]  /*00e0*/  LDG.E R3, desc[UR8][R14.64+0x10] ;  /* 0x000010080e037981 */ /* 0x000ea2000c1e1900 */
[----:B------:R-:W0:Y:S01]  /*00f0*/  S2UR UR5, SR_CgaCtaId ;  /* 0x00000000000579c3 */ /* 0x000e220000008800 */
[----:B------:R-:W-:Y:S02]  /*0100*/  UMOV UR4, 0x400 ;  /* 0x0000040000047882 */ /* 0x000fe40000000000 */
[----:B0-----:R-:W-:-:S09]  /*0110*/  ULEA UR4, UR5, UR4, 0x18 ;  /* 0x0000000405047291 */ /* 0x001fd2000f8ec0ff */
[----:B--2---:R0:W-:Y:S03]  /*0120*/  STS.64 [UR4], R2 ;  /* 0x00000002ff007988 */ /* 0x0041e60008000a04 */
.L_x_948:
[----:B------:R-:W-:Y:S05]  /*0130*/  BSYNC.RECONVERGENT B0 ;  /* 0x0000000000007941 */ /* 0x000fea0003800200 */
.L_x_947:
[----:B------:R-:W-:Y:S01]  /*0140*/  BAR.SYNC.DEFER_BLOCKING 0x0 ;  /* 0x0000000000007b1d */ /* 0x000fe20000010000 */
[----:B------:R-:W-:-:S09]  /*0150*/  ULEA UR4, UR10, UR7, 0x18 ;  /* 0x000000070a047291 */ /* 0x000fd2000f8ec0ff */
[----:B------:R-:W0:Y:S02]  /*0160*/  LDS.64 R12, [UR4] ;  /* 0x00000004ff0c7984 */ /* 0x000e240008000a00 */
[----:B0-----:R-:W-:-:S05]  /*0170*/  IMAD.SHL.U32 R2, R12, 0x4, RZ ;  /* 0x000000040c027824 */ /* 0x001fca00078e00ff */
[----:B------:R-:W-:-:S13]  /*0180*/  ISETP.GE.AND P0, PT, R0, R2, PT ;  /* 0x000000020000720c */ /* 0x000fda0003f06270 */
[----:B------:R-:W-:Y:S05]  /*0190*/  @P0 EXIT ;  /* 0x000000000000094d */ /* 0x000fea0003800000 */
[----:B------:R-:W0:Y:S01]  /*01a0*/  LDCU UR4, c[0x0][0x360] ;  /* 0x00006c00ff0477ac */ /* 0x000e220008000800 */
[C---:B------:R-:W-:Y:S01]  /*01b0*/  IMAD.IADD R24, R13.reuse, 0x1, R0 ;  /* 0x000000010d187824 */ /* 0x040fe200078e0200 */
[----:B------:R-:W-:Y:S01]  /*01c0*/  BSSY.RECONVERGENT B1, `(.L_x_949) ;  /* 0x000010b000017945 */ /* 0x000fe20003800200 */
[----:B------:R-:W-:Y:S02]  /*01d0*/  IMAD.IADD R7, R13, 0x1, R2 ;  /* 0x000000010d077824 */ /* 0x000fe400078e0202 */
[----:B------:R-:W-:Y:S02]  /*01e0*/  IMAD.MOV.U32 R23, RZ, RZ, RZ ;  /* 0x000000ffff177224 */ /* 0x000fe400078e00ff */
[----:B------:R-:W-:Y:S01]  /*01f0*/  IMAD.MOV.U32 R8, RZ, RZ, -0x1 ;  /* 0xffffffffff087424 */ /* 0x000fe200078e00ff */
[----:B0-----:R-:W-:-:S04]  /*0200*/  VIMNMX.U32 R3, PT, PT, R2, UR4, PT ;  /* 0x0000000402037c48 */ /* 0x001fc8000bfe0000 */
[----:B------:R-:W0:Y:S01]  /*0210*/  I2F.U32.RP R6, R3 ;  /* 0x0000000300067306 */ /* 0x000e220000209000 */
[--C-:B------:R-:W-:Y:S01]  /*0220*/  IMAD.IADD R2, R24, 0x1, R3.reuse ;  /* 0x0000000118027824 */ /* 0x100fe200078e0203 */
[----:B------:R-:W-:Y:S01]  /*0230*/  ISETP.NE.U32.AND P2, PT, R3, RZ, PT ;  /* 0x000000ff0300720c */ /* 0x000fe20003f45070 */
[----:B------:R-:W-:-:S03]  /*0240*/  IMAD.MOV R9, RZ, RZ, -R3 ;  /* 0x000000ffff097224 */ /* 0x000fc600078e0a03 */
[----:B------:R-:W-:Y:S02]  /*0250*/  ISETP.GE.AND P0, PT, R2, R7, PT ;  /* 0x000000070200720c */ /* 0x000fe40003f06270 */
[----:B------:R-:W-:Y:S01]  /*0260*/  VIMNMX R7, PT, PT, R7, R2, !PT ;  /* 0x0000000207077248 */ /* 0x000fe20007fe0100 */
[----:B0-----:R-:W0:Y:S02]  /*0270*/  MUFU.RCP R6, R6 ;  /* 0x0000000600067308 */ /* 0x001e240000001000 */
[----:B0-----:R-:W-:Y:S01]  /*0280*/  VIADD R4, R6, 0xffffffe ;  /* 0x0ffffffe06047836 */ /* 0x001fe20000000000 */
[----:B------:R-:W-:-:S05]  /*0290*/  SEL R6, RZ, 0x1, P0 ;  /* 0x00000001ff067807 */ /* 0x000fca0000000000 */
[----:B------:R0:W1:Y:S02]  /*02a0*/  F2I.FTZ.U32.TRUNC.NTZ R5, R4 ;  /* 0x0000000400057305 */ /* 0x000064000021f000 */
[----:B0-----:R-:W-:Y:S02]  /*02b0*/  IMAD.MOV.U32 R4, RZ, RZ, RZ ;  /* 0x000000ffff047224 */ /* 0x001fe400078e00ff */
[----:B-1----:R-:W-:-:S04]  /*02c0*/  IMAD R9, R9, R5, RZ ;  /* 0x0000000509097224 */ /* 0x002fc800078e02ff */
[----:B------:R-:W-:Y:S01]  /*02d0*/  IMAD.HI.U32 R5, R5, R9, R4 ;  /* 0x0000000905057227 */ /* 0x000fe200078e0004 */
[----:B------:R-:W-:-:S05]  /*02e0*/  IADD3 R4, PT, PT, R7, -R2, -R6 ;  /* 0x8000000207047210 */ /* 0x000fca0007ffe806 */
[----:B------:R-:W-:-:S04]  /*02f0*/  IMAD.HI.U32 R5, R5, R4, RZ ;  /* 0x0000000405057227 */ /* 0x000fc800078e00ff */
[----:B------:R-:W-:-:S04]  /*0300*/  IMAD.MOV R7, RZ, RZ, -R5 ;  /* 0x000000ffff077224 */ /* 0x000fc800078e0a05 */
[----:B------:R-:W-:-:S05]  /*0310*/  IMAD R4, R3, R7, R4 ;  /* 0x0000000703047224 */ /* 0x000fca00078e0204 */
[----:B------:R-:W-:-:S13]  /*0320*/  ISETP.GE.U32.AND P0, PT, R4, R3, PT ;  /* 0x000000030400720c */ /* 0x000fda0003f06070 */
[----:B------:R-:W-:Y:S02]  /*0330*/  @P0 IMAD.IADD R4, R4, 0x1, -R3 ;  /* 0x0000000104040824 */ /* 0x000fe400078e0a03 */
[----:B------:R-:W-:-:S03]  /*0340*/  @P0 VIADD R5, R5, 0x1 ;  /* 0x0000000105050836 */ /* 0x000fc60000000000 */
[----:B------:R-:W-:-:S13]  /*0350*/  ISETP.GE.U32.AND P1, PT, R4, R3, PT ;  /* 0x000000030400720c */ /* 0x000fda0003f26070 */
[----:B------:R-:W-:Y:S01]  /*0360*/  @P1 VIADD R5, R5, 0x1 ;  /* 0x0000000105051836 */ /* 0x000fe20000000000 */
[----:B------:R-:W-:-:S05]  /*0370*/  @!P2 LOP3.LUT R5, RZ, R3, RZ, 0x33, !PT ;  /* 0x00000003ff05a212 */ /* 0x000fca00078e33ff */
[----:B------:R-:W-:-:S04]  /*0380*/  IMAD.IADD R5, R6, 0x1, R5 ;  /* 0x0000000106057824 */ /* 0x000fc800078e0205 */
[C---:B------:R-:W-:Y:S01]  /*0390*/  VIADD R6, R5.reuse, 0x1 ;  /* 0x0000000105067836 */ /* 0x040fe20000000000 */
[----:B------:R-:W-:Y:S01]  /*03a0*/  ISETP.GE.U32.AND P0, PT, R5, 0x3, PT ;  /* 0x000000030500780c */ /* 0x000fe20003f06070 */
[----:B------:R-:W-:-:S03]  /*03b0*/  IMAD.MOV.U32 R5, RZ, RZ, R3 ;  /* 0x000000ffff057224 */ /* 0x000fc600078e0003 */
[----:B------:R-:W-:-:S09]  /*03c0*/  LOP3.LUT R4, R6, 0x3, RZ, 0xc0, !PT ;  /* 0x0000000306047812 */ /* 0x000fd200078ec0ff */
[----:B------:R-:W-:Y:S05]  /*03d0*/  @!P0 BRA `(.L_x_950) ;  /* 0x0000000c00a48947 */ /* 0x000fea0003800000 */
[----:B------:R-:W-:Y:S01]  /*03e0*/  LOP3.LUT R3, R6, 0xfffffffc, RZ, 0xc0, !PT ;  /* 0xfffffffc06037812 */ /* 0x000fe200078ec0ff */
[----:B------:R-:W0:Y:S01]  /*03f0*/  LDC.64 R10, c[0x0][0x388] ;  /* 0x0000e200ff0a7b82 */ /* 0x000e220000000a00 */
[----:B------:R-:W-:Y:S01]  /*0400*/  BSSY.RELIABLE B0, `(.L_x_951) ;  /* 0x00000c7000007945 */ /* 0x000fe20003800100 */
[C-C-:B------:R-:W-:Y:S02]  /*0410*/  IMAD R6, R5.reuse, 0x2, R24.reuse ;  /* 0x0000000205067824 */ /* 0x140fe400078e0218 */
[----:B------:R-:W-:Y:S02]  /*0420*/  IMAD.MOV R3, RZ, RZ, -R3 ;  /* 0x000000ffff037224 */ /* 0x000fe400078e0a03 */
[C---:B------:R-:W-:Y:S02]  /*0430*/  IMAD.SHL.U32 R9, R5.reuse, 0x4, RZ ;  /* 0x0000000405097824 */ /* 0x040fe400078e00ff */
[----:B------:R-:W-:Y:S01]  /*0440*/  IMAD R7, R5, 0x3, R24 ;  /* 0x0000000305077824 */ /* 0x000fe200078e0218 */
[----:B------:R-:W-:Y:S01]  /*0450*/  ISETP.GE.AND P0, PT, R3, RZ, PT ;  /* 0x000000ff0300720c */ /* 0x000fe20003f06270 */
[----:B------:R-:W-:-:S02]  /*0460*/  IMAD.MOV.U32 R23, RZ, RZ, RZ ;  /* 0x000000ffff177224 */ /* 0x000fc400078e00ff */
[----:B------:R-:W-:-:S10]  /*0470*/  IMAD.MOV.U32 R8, RZ, RZ, -0x1 ;  /* 0xffffffffff087424 */ /* 0x000fd400078e00ff */
[----:B------:R-:W-:Y:S05]  /*0480*/  @P0 BRA `(.L_x_952) ;  /* 0x0000000800f80947 */ /* 0x000fea0003800000 */
[----:B------:R-:W-:Y:S01]  /*0490*/  IMAD.MOV R16, RZ, RZ, -R3 ;  /* 0x000000ffff107224 */ /* 0x000fe200078e0a03 */
[----:B------:R-:W-:Y:S01]  /*04a0*/  BSSY.RECONVERGENT B2, `(.L_x_953) ;  /* 0x0000079000027945 */ /* 0x000fe20003800200 */
[----:B------:R-:W-:-:S03]  /*04b0*/  PLOP3.LUT P0, PT, PT, PT, PT, 0x80, 0x8 ;  /* 0x000000000008781c */ /* 0x000fc60003f0f070 */
[----:B------:R-:W-:-:S13]  /*04c0*/  ISETP.GT.AND P1, PT, R16, 0xc, PT ;  /* 0x0000000c1000780c */ /* 0x000fda0003f24270 */
[----:B------:R-:W-:Y:S05]  /*04d0*/  @!P1 BRA `(.L_x_954) ;  /* 0x0000000400d49947 */ /* 0x000fea0003800000 */
[----:B------:R-:W1:Y:S01]  /*04e0*/  LDC.64 R16, c[0x0][0x388] ;  /* 0x0000e200ff107b82 */ /* 0x000e620000000a00 */
[----:B------:R-:W-:-:S13]  /*04f0*/  PLOP3.LUT P0, PT, PT, PT, PT, 0x8, 0x80 ;  /* 0x000000000080781c */ /* 0x000fda0003f0e170 */
.L_x_955:
[----:B-1----:R-:W-:-:S03]  /*0500*/  IMAD.WIDE R28, R24, 0x4, R16 ;  /* 0x00000004181c7825 */ /* 0x002fc600078e0210 */
[----:B------:R-:W-:-:S03]  /*0510*/  IADD3 R20, P1, PT, R9, R28, RZ ;  /* 0x0000001c09147210 */ /* 0x000fc60007f3e0ff */
[----:B------:R-:W2:Y:S02]  /*0520*/  LDG.E R28, desc[UR8][R28.64] ;  /* 0x000000081c1c7981 */ /* 0x000ea4000c1e1900 */
[----:B------:R-:W-:Y:S01]  /*0530*/  IMAD.X R21, RZ, RZ, R29, P1 ;  /* 0x000000ffff157224 */ /* 0x000fe200008e061d */
[----:B------:R-:W-:-:S04]  /*0540*/  IADD3 R26, P1, PT, R9, R20, RZ ;  /* 0x00000014091a7210 */ /* 0x000fc80007f3e0ff */
[----:B------:R1:W3:Y:S01]  /*0550*/  LDG.E R25, desc[UR8][R20.64] ;  /* 0x0000000814197981 */ /* 0x0002e2000c1e1900 */
[----:B------:R-:W-:Y:S01]  /*0560*/  IMAD.X R27, RZ, RZ, R21, P1 ;  /* 0x000000ffff1b7224 */ /* 0x000fe200008e0615 */
[----:B------:R-:W-:-:S04]  /*0570*/  IADD3 R18, P1, PT, R9, R26, RZ ;  /* 0x0000001a09127210 */ /* 0x000fc80007f3e0ff */
[----:B------:R4:W5:Y:S01]  /*0580*/  LDG.E R22, desc[UR8][R26.64] ;  /* 0x000000081a167981 */ /* 0x000962000c1e1900 */
[----:B------:R-:W-:-:S05]  /*0590*/  IMAD.X R19, RZ, RZ, R27, P1 ;  /* 0x000000ffff137224 */ /* 0x000fca00008e061b */
[----:B------:R-:W5:Y:S01]  /*05a0*/  LDG.E R18, desc[UR8][R18.64] ;  /* 0x0000000812127981 */ /* 0x000f62000c1e1900 */
[----:B-1----:R-:W-:-:S04]  /*05b0*/  IADD3 R20, PT, PT, R5, R24, R5 ;  /* 0x0000001805147210 */ /* 0x002fc80007ffe005 */
[----:B------:R-:W-:-:S05]  /*05c0*/  IADD3 R29, PT, PT, R5, R20, R5 ;  /* 0x00000014051d7210 */ /* 0x000fca0007ffe005 */
[----:B------:R-:W-:-:S03]  /*05d0*/  IMAD.WIDE R20, R29, 0x4, R16 ;  /* 0x000000041d147825 */ /* 0x000fc600078e0210 */
[----:B----4-:R-:W-:-:S05]  /*05e0*/  IADD3 R26, P3, PT, R9, R20, RZ ;  /* 0x00000014091a7210 */ /* 0x010fca0007f7e0ff */
[----:B------:R-:W-:-:S05]  /*05f0*/  IMAD.X R27, RZ, RZ, R21, P3 ;  /* 0x000000ffff1b7224 */ /* 0x000fca00018e0615 */
[----:B------:R1:W4:Y:S01]  /*0600*/  LDG.E R19, desc[UR8][R26.64] ;  /* 0x000000081a137981 */ /* 0x000322000c1e1900 */
[----:B--2---:R-:W-:-:S04]  /*0610*/  FSETP.GT.AND P2, PT, R28, R23, PT ;  /* 0x000000171c00720b */ /* 0x004fc80003f44000 */
[----:B------:R-:W-:-:S04]  /*0620*/  FSEL R28, R28, R23, P2 ;  /* 0x000000171c1c7208 */ /* 0x000fc80001000000 */
[----:B---3--:R-:W-:-:S04]  /*0630*/  FSETP.GT.AND P1, PT, R25, R28, PT ;  /* 0x0000001c1900720b */ /* 0x008fc80003f24000 */
[----:B------:R-:W-:Y:S02]  /*0640*/  FSEL R25, R25, R28, P1 ;  /* 0x0000001c19197208 */ /* 0x000fe40000800000 */
[----:B------:R2:W3:Y:S02]  /*0650*/  LDG.E R28, desc[UR8][R20.64] ;  /* 0x00000008141c7981 */ /* 0x0004e4000c1e1900 */
[----:B-----5:R-:W-:-:S04]  /*0660*/  FSETP.GT.AND P3, PT, R22, R25, PT ;  /* 0x000000191600720b */ /* 0x020fc80003f64000 */
[----:B------:R-:W-:Y:S02]  /*0670*/  FSEL R25, R22, R25, P3 ;  /* 0x0000001916197208 */ /* 0x000fe40001800000 */
[----:B------:R-:W-:-:S05]  /*0680*/  IADD3 R22, P4, PT, R9, R26, RZ ;  /* 0x0000001a09167210 */ /* 0x000fca0007f9e0ff */
[----:B------:R-:W-:Y:S01]  /*0690*/  IMAD.X R23, RZ, RZ, R27, P4 ;  /* 0x000000ffff177224 */ /* 0x000fe200020e061b */
[----:B------:R-:W-:-:S04]  /*06a0*/  FSETP.GT.AND P4, PT, R18, R25, PT ;  /* 0x000000191200720b */ /* 0x000fc80003f84000 */
[----:B-1----:R-:W-:Y:S02]  /*06b0*/  FSEL R27, R18, R25, P4 ;  /* 0x00000019121b7208 */ /* 0x002fe40002000000 */
[----:B------:R-:W5:Y:S01]  /*06c0*/  LDG.E R18, desc[UR8][R22.64] ;  /* 0x0000000816127981 */ /* 0x000f62000c1e1900 */
[----:B--2---:R-:W-:-:S05]  /*06d0*/  IADD3 R20, P5, PT, R9, R22, RZ ;  /* 0x0000001609147210 */ /* 0x004fca0007fbe0ff */
[----:B------:R-:W-:-:S05]  /*06e0*/  IMAD.X R21, RZ, RZ, R23, P5 ;  /* 0x000000ffff157224 */ /* 0x000fca00028e0617 */
[----:B------:R1:W2:Y:S01]  /*06f0*/  LDG.E R25, desc[UR8][R20.64] ;  /* 0x0000000814197981 */ /* 0x0002a2000c1e1900 */
[----:B------:R-:W-:-:S04]  /*0700*/  SEL R8, R24, R8, P2 ;  /* 0x0000000818087207 */ /* 0x000fc80001000000 */
[----:B------:R-:W-:Y:S02]  /*0710*/  SEL R8, R2, R8, P1 ;  /* 0x0000000802087207 */ /* 0x000fe40000800000 */
[----:B---3--:R-:W-:-:S04]  /*0720*/  FSETP.GT.AND P5, PT, R28, R27, PT ;  /* 0x0000001b1c00720b */ /* 0x008fc80003fa4000 */
[----:B-1----:R-:W-:Y:S02]  /*0730*/  FSEL R20, R28, R27, P5 ;  /* 0x0000001b1c147208 */ /* 0x002fe40002800000 */
[----:B------:R-:W-:-:S04]  /*0740*/  IADD3 R28, PT, PT, R5, R29, R5 ;  /* 0x0000001d051c7210 */ /* 0x000fc80007ffe005 */
[----:B------:R-:W-:Y:S02]  /*0750*/  IADD3 R28, PT, PT, R5, R28, R5 ;  /* 0x0000001c051c7210 */ /* 0x000fe40007ffe005 */
[----:B----4-:R-:W-:-:S03]  /*0760*/  FSETP.GT.AND P6, PT, R19, R20, PT ;  /* 0x000000141300720b */ /* 0x010fc60003fc4000 */
[----:B------:R-:W-:Y:S01]  /*0770*/  IMAD.WIDE R26, R28, 0x4, R16 ;  /* 0x000000041c1a7825 */ /* 0x000fe200078e0210 */
[----:B------:R-:W-:Y:S02]  /*0780*/  FSEL R19, R19, R20, P6 ;  /* 0x0000001413137208 */ /* 0x000fe40003000000 */
[----:B------:R-:W-:Y:S02]  /*0790*/  IADD3 R20, P2, PT, R9, R26, RZ ;  /* 0x0000001a09147210 */ /* 0x000fe40007f5e0ff */
[----:B------:R1:W3:Y:S01]  /*07a0*/  LDG.E R24, desc[UR8][R26.64] ;  /* 0x000000081a187981 */ /* 0x0002e2000c1e1900 */
[CC--:B-----5:R-:W-:Y:S02]  /*07b0*/  FSETP.GT.AND P1, PT, R18.reuse, R19.reuse, PT ;  /* 0x000000131200720b */ /* 0x0e0fe40003f24000 */
[----:B------:R-:W-:Y:S02]  /*07c0*/  IMAD.X R21, RZ, RZ, R27, P2 ;  /* 0x000000ffff157224 */ /* 0x000fe400010e061b */
[----:B-1----:R-:W-:-:S02]  /*07d0*/  FSEL R26, R18, R19, P1 ;  /* 0x00000013121a7208 */ /* 0x002fc40000800000 */
[C---:B------:R-:W-:Y:S02]  /*07e0*/  IADD3 R18, P2, PT, R9.reuse, R20, RZ ;  /* 0x0000001409127210 */ /* 0x040fe40007f5e0ff */
[----:B------:R1:W4:Y:S03]  /*07f0*/  LDG.E R20, desc[UR8][R20.64] ;  /* 0x0000000814147981 */ /* 0x000326000c1e1900 */
[----:B------:R-:W-:Y:S01]  /*0800*/  IMAD.X R19, RZ, RZ, R21, P2 ;  /* 0x000000ffff137224 */ /* 0x000fe200010e0615 */
[----:B------:R-:W-:-:S05]  /*0810*/  IADD3 R22, P2, PT, R9, R18, RZ ;  /* 0x0000001209167210 */ /* 0x000fca0007f5e0ff */
[----:B------:R-:W-:Y:S01]  /*0820*/  IMAD.X R23, RZ, RZ, R19, P2 ;  /* 0x000000ffff177224 */ /* 0x000fe200010e0613 */
[----:B--2---:R-:W-:-:S04]  /*0830*/  FSETP.GT.AND P2, PT, R25, R26, PT ;  /* 0x0000001a1900720b */ /* 0x004fc80003f44000 */
[----:B-1----:R-:W-:Y:S02]  /*0840*/  FSEL R21, R25, R26, P2 ;  /* 0x0000001a19157208 */ /* 0x002fe40001000000 */
[----:B------:R1:W2:Y:S01]  /*0850*/  LDG.E R25, desc[UR8][R18.64] ;  /* 0x0000000812197981 */ /* 0x0002a2000c1e1900 */
[----:B------:R-:W-:Y:S02]  /*0860*/  SEL R27, R6, R8, P3 ;  /* 0x00000008061b7207 */ /* 0x000fe40001800000 */
[C-C-:B------:R-:W-:Y:S01]  /*0870*/  IADD3 R8, PT, PT, R5.reuse, R28, R5.reuse ;  /* 0x0000001c05087210 */ /* 0x140fe20007ffe005 */
[----:B------:R5:W2:Y:S03]  /*0880*/  LDG.E R26, desc[UR8][R22.64] ;  /* 0x00000008161a7981 */ /* 0x000aa6000c1e1900 */
[----:B------:R-:W-:-:S05]  /*0890*/  IADD3 R8, PT, PT, R5, R8, R5 ;  /* 0x0000000805087210 */ /* 0x000fca0007ffe005 */
[----:B-1----:R-:W-:-:S04]  /*08a0*/  IMAD.WIDE R18, R8, 0x4, R16 ;  /* 0x0000000408127825 */ /* 0x002fc800078e0210 */
[----:B------:R-:W-:Y:S01]  /*08b0*/  IMAD.IADD R2, R9, 0x1, R2 ;  /* 0x0000000109027824 */ /* 0x000fe200078e0202 */
[----:B---3--:R-:W-:-:S04]  /*08c0*/  FSETP.GT.AND P3, PT, R24, R21, PT ;  /* 0x000000151800720b */ /* 0x008fc80003f64000 */
[----:B------:R-:W-:Y:S02]  /*08d0*/  FSEL R21, R24, R21, P3 ;  /* 0x0000001518157208 */ /* 0x000fe40001800000 */
[----:B------:R-:W-:-:S04]  /*08e0*/  SEL R24, R7, R27, P4 ;  /* 0x0000001b07187207 */ /* 0x000fc80002000000 */
[----:B------:R-:W-:Y:S02]  /*08f0*/  SEL R27, R29, R24, P5 ;  /* 0x000000181d1b7207 */ /* 0x000fe40002800000 */
[----:B----4-:R-:W-:-:S04]  /*0900*/  FSETP.GT.AND P4, PT, R20, R21, PT ;  /* 0x000000151400720b */ /* 0x010fc80003f84000 */
[----:B------:R-:W-:Y:S02]  /*0910*/  FSEL R24, R20, R21, P4 ;  /* 0x0000001514187208 */ /* 0x000fe40002000000 */
[C---:B------:R-:W-:Y:S02]  /*0920*/  IADD3 R20, P5, PT, R9.reuse, R18, RZ ;  /* 0x0000001209147210 */ /* 0x040fe40007fbe0ff */
[----:B------:R-:W3:Y:S03]  /*0930*/  LDG.E R18, desc[UR8][R18.64] ;  /* 0x0000000812127981 */ /* 0x000ee6000c1e1900 */
[----:B------:R-:W-:Y:S01]  /*0940*/  IMAD.X R21, RZ, RZ, R19, P5 ;  /* 0x000000ffff157224 */ /* 0x000fe200028e0613 */
[----:B-----5:R-:W-:Y:S02]  /*0950*/  IADD3 R22, P5, PT, R9, R20, RZ ;  /* 0x0000001409167210 */ /* 0x020fe40007fbe0ff */
[----:B------:R-:W-:-:S02]  /*0960*/  SEL R27, R2, R27, P6 ;  /* 0x0000001b021b7207 */ /* 0x000fc40003000000 */
[----:B------:R-:W4:Y:S01]  /*0970*/  LDG.E R20, desc[UR8][R20.64] ;  /* 0x0000000814147981 */ /* 0x000f22000c1e1900 */
[----:B--2---:R-:W-:Y:S01]  /*0980*/  FSETP.GT.AND P6, PT, R25, R24, PT ;  /* 0x000000181900720b */ /* 0x004fe20003fc4000 */
[----:B------:R-:W-:-:S03]  /*0990*/  IMAD.X R23, RZ, RZ, R21, P5 ;  /* 0x000000ffff177224 */ /* 0x000fc600028e0615 */
[----:B------:R-:W-:Y:S02]  /*09a0*/  FSEL R29, R25, R24, P6 ;  /* 0x00000018191d7208 */ /* 0x000fe40003000000 */
[----:B------:R-:W-:Y:S02]  /*09b0*/  IADD3 R24, P5, PT, R9, R22, RZ ;  /* 0x0000001609187210 */ /* 0x000fe40007fbe0ff */
[----:B------:R-:W2:Y:S03]  /*09c0*/  LDG.E R22, desc[UR8][R22.64] ;  /* 0x0000000816167981 */ /* 0x000ea6000c1e1900 */
[----:B------:R-:W-:-:S05]  /*09d0*/  IMAD.X R25, RZ, RZ, R23, P5 ;  /* 0x000000ffff197224 */ /* 0x000fca00028e0617 */
[----:B------:R-:W5:Y:S01]  /*09e0*/  LDG.E R24, desc[UR8][R24.64] ;  /* 0x0000000818187981 */ /* 0x000f62000c1e1900 */
[----:B------:R-:W-:Y:S01]  /*09f0*/  FSETP.GT.AND P5, PT, R26, R29, PT ;  /* 0x0000001d1a00720b */ /* 0x000fe20003fa4000 */
[----:B------:R-:W-:-:S03]  /*0a00*/  IMAD.IADD R6, R9, 0x1, R6 ;  /* 0x0000000109067824 */ /* 0x000fc600078e0206 */
[----:B------:R-:W-:Y:S01]  /*0a10*/  FSEL R29, R26, R29, P5 ;  /* 0x0000001d1a1d7208 */ /* 0x000fe20002800000 */
[C---:B------:R-:W-:Y:S01]  /*0a20*/  IMAD.IADD R26, R9.reuse, 0x1, R7 ;  /* 0x00000001091a7824 */ /* 0x040fe200078e0207 */
[----:B------:R-:W-:Y:S01]  /*0a30*/  SEL R27, R6, R27, P1 ;  /* 0x0000001b061b7207 */ /* 0x000fe20000800000 */
[----:B------:R-:W-:-:S03]  /*0a40*/  IMAD.IADD R2, R9, 0x1, R2 ;  /* 0x0000000109027824 */ /* 0x000fc600078e0202 */
[----:B------:R-:W-:Y:S01]  /*0a50*/  SEL R27, R26, R27, P2 ;  /* 0x0000001b1a1b7207 */ /* 0x000fe20001000000 */
[----:B------:R-:W-:-:S03]  /*0a60*/  IMAD.IADD R6, R9, 0x1, R6 ;  /* 0x0000000109067824 */ /* 0x000fc600078e0206 */
[----:B------:R-:W-:Y:S01]  /*0a70*/  SEL R27, R28, R27, P3 ;  /* 0x0000001b1c1b7207 */ /* 0x000fe20001800000 */
[----:B------:R-:W-:-:S03]  /*0a80*/  IMAD.IADD R26, R9, 0x1, R26 ;  /* 0x00000001091a7824 */ /* 0x000fc600078e021a */
[----:B------:R-:W-:-:S04]  /*0a90*/  SEL R27, R2, R27, P4 ;  /* 0x0000001b021b7207 */ /* 0x000fc80002000000 */
[----:B------:R-:W-:Y:S01]  /*0aa0*/  SEL R27, R6, R27, P6 ;  /* 0x0000001b061b7207 */ /* 0x000fe20003000000 */
[----:B------:R-:W-:-:S03]  /*0ab0*/  VIADD R3, R3, 0x10 ;  /* 0x0000001003037836 */ /* 0x000fc60000000000 */
[----:B------:R-:W-:Y:S01]  /*0ac0*/  SEL R27, R26, R27, P5 ;  /* 0x0000001b1a1b7207 */ /* 0x000fe20002800000 */
[C---:B------:R-:W-:Y:S02]  /*0ad0*/  IMAD.IADD R2, R9.reuse, 0x1, R2 ;  /* 0x0000000109027824 */ /* 0x040fe400078e0202 */
[C---:B------:R-:W-:Y:S02]  /*0ae0*/  IMAD.IADD R6, R9.reuse, 0x1, R6 ;  /* 0x0000000109067824 */ /* 0x040fe400078e0206 */
[----:B------:R-:W-:-:S04]  /*0af0*/  IMAD.IADD R26, R9, 0x1, R26 ;  /* 0x00000001091a7824 */ /* 0x000fc800078e021a */
[----:B------:R-:W-:Y:S01]  /*0b00*/  IMAD.IADD R7, R9, 0x1, R26 ;  /* 0x0000000109077824 */ /* 0x000fe200078e021a */
[----:B---3--:R-:W-:-:S04]  /*0b10*/  FSETP.GT.AND P1, PT, R18, R29, PT ;  /* 0x0000001d1200720b */ /* 0x008fc80003f24000 */
[----:B------:R-:W-:-:S04]  /*0b20*/  FSEL R29, R18, R29, P1 ;  /* 0x0000001d121d7208 */ /* 0x000fc80000800000 */
[----:B----4-:R-:W-:Y:S02]  /*0b30*/  FSETP.GT.AND P2, PT, R20, R29, PT ;  /* 0x0000001d1400720b */ /* 0x010fe40003f44000 */
[----:B------:R-:W-:Y:S02]  /*0b40*/  SEL R27, R8, R27, P1 ;  /* 0x0000001b081b7207 */ /* 0x000fe40000800000 */
[----:B------:R-:W-:Y:S02]  /*0b50*/  FSEL R29, R20, R29, P2 ;  /* 0x0000001d141d7208 */ /* 0x000fe40001000000 */
[----:B------:R-:W-:Y:S02]  /*0b60*/  ISETP.GE.AND P1, PT, R3, -0xc, PT ;  /* 0xfffffff40300780c */ /* 0x000fe40003f26270 */
[----:B--2---:R-:W-:Y:S02]  /*0b70*/  FSETP.GT.AND P3, PT, R22, R29, PT ;  /* 0x0000001d1600720b */ /* 0x004fe40003f64000 */
[----:B------:R-:W-:-:S02]  /*0b80*/  SEL R27, R2, R27, P2 ;  /* 0x0000001b021b7207 */ /* 0x000fc40001000000 */
[----:B------:R-:W-:Y:S02]  /*0b90*/  FSEL R23, R22, R29, P3 ;  /* 0x0000001d16177208 */ /* 0x000fe40001800000 */
[--C-:B------:R-:W-:Y:S02]  /*0ba0*/  IADD3 R8, PT, PT, R5, R8, R5.reuse ;  /* 0x0000000805087210 */ /* 0x100fe40007ffe005 */
[----:B-----5:R-:W-:Y:S02]  /*0bb0*/  FSETP.GT.AND P4, PT, R24, R23, PT ;  /* 0x000000171800720b */ /* 0x020fe40003f84000 */
[----:B------:R-:W-:Y:S02]  /*0bc0*/  SEL R27, R6, R27, P3 ;  /* 0x0000001b061b7207 */ /* 0x000fe40001800000 */
[----:B------:R-:W-:Y:S01]  /*0bd0*/  FSEL R23, R24, R23, P4 ;  /* 0x0000001718177208 */ /* 0x000fe20002000000 */
[----:B------:R-:W-:Y:S01]  /*0be0*/  IMAD.IADD R2, R9, 0x1, R2 ;  /* 0x0000000109027824 */ /* 0x000fe200078e0202 */
[----:B------:R-:W-:Y:S01]  /*0bf0*/  IADD3 R24, PT, PT, R5, R8, R5 ;  /* 0x0000000805187210 */ /* 0x000fe20007ffe005 */
[----:B------:R-:W-:Y:S01]  /*0c00*/  IMAD.IADD R6, R9, 0x1, R6 ;  /* 0x0000000109067824 */ /* 0x000fe200078e0206 */
[----:B------:R-:W-:Y:S01]  /*0c10*/  SEL R8, R26, R27, P4 ;  /* 0x0000001b1a087207 */ /* 0x000fe20002000000 */
[----:B------:R-:W-:Y:S06]  /*0c20*/  @!P1 BRA `(.L_x_955) ;  /* 0xfffffff800349947 */ /* 0x000fec000383ffff */
.L_x_954:
[----:B------:R-:W-:Y:S05]  /*0c30*/  BSYNC.RECONVERGENT B2 ;  /* 0x0000000000027941 */ /* 0x000fea0003800200 */
.L_x_953:
[----:B------:R-:W-:Y:S01]  /*0c40*/  IMAD.MOV R16, RZ, RZ, -R3 ;  /* 0x000000ffff107224 */ /* 0x000fe200078e0a03 */
[----:B------:R-:W-:Y:S04]  /*0c50*/  BSSY.RECONVERGENT B2, `(.L_x_956) ;  /* 0x000003e000027945 */ /* 0x000fe80003800200 */
[----:B------:R-:W-:-:S13]  /*0c60*/  ISETP.GT.AND P1, PT, R16, 0x4, PT ;  /* 0x000000041000780c */ /* 0x000fda0003f24270 */
[----:B------:R-:W-:Y:S05]  /*0c70*/  @!P1 BRA `(.L_x_957) ;  /* 0x0000000000ec9947 */ /* 0x000fea0003800000 */
[----:B------:R-:W1:Y:S02]  /*0c80*/  LDC.64 R16, c[0x0][0x388] ;  /* 0x0000e200ff107b82 */ /* 0x000e640000000a00 */
[----:B-1----:R-:W-:-:S03]  /*0c90*/  IMAD.WIDE R26, R24, 0x4, R16 ;  /* 0x00000004181a7825 */ /* 0x002fc600078e0210 */
[----:B------:R-:W-:-:S03]  /*0ca0*/  IADD3 R28, P0, PT, R9, R26, RZ ;  /* 0x0000001a091c7210 */ /* 0x000fc60007f1e0ff */
[----:B------:R-:W2:Y:S02]  /*0cb0*/  LDG.E R26, desc[UR8][R26.64] ;  /* 0x000000081a1a7981 */ /* 0x000ea4000c1e1900 */
[----:B------:R-:W-:-:S05]  /*0cc0*/  IMAD.X R29, RZ, RZ, R27, P0 ;  /* 0x000000ffff1d7224 */ /* 0x000fca00000e061b */
[----:B------:R1:W3:Y:S01]  /*0cd0*/  LDG.E R22, desc[UR8][R28.64] ;  /* 0x000000081c167981 */ /* 0x0002e2000c1e1900 */
[----:B------:R-:W-:-:S05]  /*0ce0*/  IADD3 R18, P0, PT, R9, R28, RZ ;  /* 0x0000001c09127210 */ /* 0x000fca0007f1e0ff */
[----:B------:R-:W-:Y:S01]  /*0cf0*/  IMAD.X R19, RZ, RZ, R29, P0 ;  /* 0x000000ffff137224 */ /* 0x000fe200000e061d */
[----:B------:R-:W-:Y:S02]  /*0d00*/  IADD3 R20, P0, PT, R9, R18, RZ ;  /* 0x0000001209147210 */ /* 0x000fe40007f1e0ff */
[C---:B------:R-:W-:Y:S02]  /*0d10*/  IADD3 R25, PT, PT, R5.reuse, R24, R5 ;  /* 0x0000001805197210 */ /* 0x040fe40007ffe005 */
[----:B------:R-:W4:Y:S01]  /*0d20*/  LDG.E R18, desc[UR8][R18.64] ;  /* 0x0000000812127981 */ /* 0x000f22000c1e1900 */
[----:B------:R-:W-:Y:S01]  /*0d30*/  IMAD.X R21, RZ, RZ, R19, P0 ;  /* 0x000000ffff157224 */ /* 0x000fe200000e0613 */
[----:B------:R-:W-:-:S04]  /*0d40*/  IADD3 R25, PT, PT, R5, R25, R5 ;  /* 0x0000001905197210 */ /* 0x000fc80007ffe005 */
[----:B------:R5:W4:Y:S01]  /*0d50*/  LDG.E R20, desc[UR8][R20.64] ;  /* 0x0000000814147981 */ /* 0x000b22000c1e1900 */
[----:B-1----:R-:W-:-:S03]  /*0d60*/  IMAD.WIDE R28, R25, 0x4, R16 ;  /* 0x00000004191c7825 */ /* 0x002fc600078e0210 */
[----:B------:R-:W-:-:S03]  /*0d70*/  IADD3 R16, P0, PT, R9, R28, RZ ;  /* 0x0000001c09107210 */ /* 0x000fc60007f1e0ff */
[----:B------:R-:W4:Y:S02]  /*0d80*/  LDG.E R28, desc[UR8][R28.64] ;  /* 0x000000081c1c7981 */ /* 0x000f24000c1e1900 */
[----:B------:R-:W-:Y:S01]  /*0d90*/  IMAD.X R17, RZ, RZ, R29, P0 ;  /* 0x000000ffff117224 */ /* 0x000fe200000e061d */
[----:B--2---:R-:W-:-:S04]  /*0da0*/  FSETP.GT.AND P2, PT, R26, R23, PT ;  /* 0x000000171a00720b */ /* 0x004fc80003f44000 */
[----:B------:R-:W-:Y:S02]  /*0db0*/  FSEL R23, R26, R23, P2 ;  /* 0x000000171a177208 */ /* 0x000fe40001000000 */
[C---:B------:R-:W-:Y:S02]  /*0dc0*/  IADD3 R26, P0, PT, R9.reuse, R16, RZ ;  /* 0x00000010091a7210 */ /* 0x040fe40007f1e0ff */
[----:B------:R1:W2:Y:S01]  /*0dd0*/  LDG.E R16, desc[UR8][R16.64] ;  /* 0x0000000810107981 */ /* 0x0002a2000c1e1900 */
[CC--:B---3--:R-:W-:Y:S02]  /*0de0*/  FSETP.GT.AND P3, PT, R22.reuse, R23.reuse, PT ;  /* 0x000000171600720b */ /* 0x0c8fe40003f64000 */
[----:B------:R-:W-:Y:S02]  /*0df0*/  IMAD.X R27, RZ, RZ, R17, P0 ;  /* 0x000000ffff1b7224 */ /* 0x000fe400000e0611 */
[----:B-----5:R-:W-:Y:S02]  /*0e00*/  FSEL R21, R22, R23, P3 ;  /* 0x0000001716157208 */ /* 0x020fe40001800000 */
[----:B------:R-:W-:Y:S01]  /*0e10*/  IADD3 R22, P0, PT, R9, R26, RZ ;  /* 0x0000001a09167210 */ /* 0x000fe20007f1e0ff */
[----:B------:R-:W3:Y:S04]  /*0e20*/  LDG.E R19, desc[UR8][R26.64] ;  /* 0x000000081a137981 */ /* 0x000ee8000c1e1900 */
[----:B------:R-:W-:-:S06]  /*0e30*/  IMAD.X R23, RZ, RZ, R27, P0 ;  /* 0x000000ffff177224 */ /* 0x000fcc00000e061b */
[----:B------:R-:W5:Y:S01]  /*0e40*/  LDG.E R23, desc[UR8][R22.64] ;  /* 0x0000000816177981 */ /* 0x000f62000c1e1900 */
[-C--:B----4-:R-:W-:Y:S01]  /*0e50*/  FSETP.GT.AND P4, PT, R18, R21.reuse, PT ;  /* 0x000000151200720b */ /* 0x090fe20003f84000 */
[----:B------:R-:W-:Y:S01]  /*0e60*/  VIADD R3, R3, 0x8 ;  /* 0x0000000803037836 */ /* 0x000fe20000000000 */
[----:B-1----:R-:W-:Y:S02]  /*0e70*/  SEL R17, R24, R8, P2 ;  /* 0x0000000818117207 */ /* 0x002fe40001000000 */
[----:B------:R-:W-:Y:S02]  /*0e80*/  FSEL R21, R18, R21, P4 ;  /* 0x0000001512157208 */ /* 0x000fe40002000000 */
[C---:B------:R-:W-:Y:S01]  /*0e90*/  SEL R17, R2.reuse, R17, P3 ;  /* 0x0000001102117207 */ /* 0x040fe20001800000 */
[----:B------:R-:W-:Y:S01]  /*0ea0*/  IMAD.IADD R2, R2, 0x1, R9 ;  /* 0x0000000102027824 */ /* 0x000fe200078e0209 */
[----:B------:R-:W-:Y:S02]  /*0eb0*/  FSETP.GT.AND P5, PT, R20, R21, PT ;  /* 0x000000151400720b */ /* 0x000fe40003fa4000 */
[----:B------:R-:W-:Y:S01]  /*0ec0*/  SEL R8, R6, R17, P4 ;  /* 0x0000001106087207 */ /* 0x000fe20002000000 */
[----:B------:R-:W-:Y:S01]  /*0ed0*/  IMAD.IADD R6, R9, 0x1, R6 ;  /* 0x0000000109067824 */ /* 0x000fe200078e0206 */
[----:B------:R-:W-:-:S02]  /*0ee0*/  FSEL R21, R20, R21, P5 ;  /* 0x0000001514157208 */ /* 0x000fc40002800000 */
[----:B------:R-:W-:Y:S02]  /*0ef0*/  SEL R8, R7, R8, P5 ;  /* 0x0000000807087207 */ /* 0x000fe40002800000 */
[C---:B------:R-:W-:Y:S02]  /*0f00*/  FSETP.GT.AND P1, PT, R28.reuse, R21, PT ;  /* 0x000000151c00720b */ /* 0x040fe40003f24000 */
[--C-:B------:R-:W-:Y:S02]  /*0f10*/  IADD3 R24, PT, PT, R5, R25, R5.reuse ;  /* 0x0000001905187210 */ /* 0x100fe40007ffe005 */
[----:B------:R-:W-:Y:S02]  /*0f20*/  FSEL R21, R28, R21, P1 ;  /* 0x000000151c157208 */ /* 0x000fe40000800000 */
[----:B------:R-:W-:Y:S02]  /*0f30*/  SEL R17, R25, R8, P1 ;  /* 0x0000000819117207 */ /* 0x000fe40000800000 */
[----:B------:R-:W-:-:S02]  /*0f40*/  IADD3 R24, PT, PT, R5, R24, R5 ;  /* 0x0000001805187210 */ /* 0x000fc40007ffe005 */
[----:B--2---:R-:W-:-:S04]  /*0f50*/  FSETP.GT.AND P0, PT, R16, R21, PT ;  /* 0x000000151000720b */ /* 0x004fc80003f04000 */
[----:B------:R-:W-:Y:S02]  /*0f60*/  FSEL R16, R16, R21, P0 ;  /* 0x0000001510107208 */ /* 0x000fe40000000000 */
[----:B------:R-:W-:Y:S01]  /*0f70*/  SEL R17, R2, R17, P0 ;  /* 0x0000001102117207 */ /* 0x000fe20000000000 */
[----:B------:R-:W-:Y:S01]  /*0f80*/  IMAD.IADD R2, R9, 0x1, R2 ;  /* 0x0000000109027824 */ /* 0x000fe200078e0202 */
[CC--:B---3--:R-:W-:Y:S02]  /*0f90*/  FSETP.GT.AND P2, PT, R19.reuse, R16.reuse, PT ;  /* 0x000000101300720b */ /* 0x0c8fe40003f44000 */
[----:B------:R-:W-:Y:S02]  /*0fa0*/  PLOP3.LUT P0, PT, PT, PT, PT, 0x8, 0x80 ;  /* 0x000000000080781c */ /* 0x000fe40003f0e170 */
[----:B------:R-:W-:Y:S02]  /*0fb0*/  FSEL R16, R19, R16, P2 ;  /* 0x0000001013107208 */ /* 0x000fe40001000000 */
[----:B------:R-:W-:Y:S01]  /*0fc0*/  SEL R17, R6, R17, P2 ;  /* 0x0000001106117207 */ /* 0x000fe20001000000 */
[----:B------:R-:W-:Y:S01]  /*0fd0*/  IMAD.IADD R6, R9, 0x1, R6 ;  /* 0x0000000109067824 */ /* 0x000fe200078e0206 */
[----:B-----5:R-:W-:-:S04]  /*0fe0*/  FSETP.GT.AND P3, PT, R23, R16, PT ;  /* 0x000000101700720b */ /* 0x020fc80003f64000 */
[----:B------:R-:W-:Y:S01]  /*0ff0*/  FSEL R23, R23, R16, P3 ;  /* 0x0000001017177208 */ /* 0x000fe20001800000 */
[----:B------:R-:W-:-:S04]  /*1000*/  IMAD.IADD R16, R9, 0x1, R7 ;  /* 0x0000000109107824 */ /* 0x000fc800078e0207 */
[----:B------:R-:W-:Y:S01]  /*1010*/  IMAD.IADD R7, R9, 0x1, R16 ;  /* 0x0000000109077824 */ /* 0x000fe200078e0210 */
[----:B------:R-:W-:-:S07]  /*1020*/  SEL R8, R16, R17, P3 ;  /* 0x0000001110087207 */ /* 0x000fce0001800000 */
.L_x_957:
[----:B------:R-:W-:Y:S05]  /*1030*/  BSYNC.RECONVERGENT B2 ;  /* 0x0000000000027941 */ /* 0x000fea0003800200 */
.L_x_956:
[----:B------:R-:W-:-:S13]  /*1040*/  ISETP.NE.OR P0, PT, R3, RZ, P0 ;  /* 0x000000ff0300720c */ /* 0x000fda0000705670 */
[----:B------:R-:W-:Y:S05]  /*1050*/  @!P0 BREAK.RELIABLE B0 ;  /* 0x0000000000008942 */ /* 0x000fea0003800100 */
[----:B------:R-:W-:Y:S05]  /*1060*/  @!P0 BRA `(.L_x_950) ;  /* 0x0000000000808947 */ /* 0x000fea0003800000 */
.L_x_952:
[----:B------:R-:W-:Y:S05]  /*1070*/  BSYNC.RELIABLE B0 ;  /* 0x0000000000007941 */ /* 0x000fea0003800100 */
.L_x_951:
[----:B0-----:R-:W-:-:S03]  /*1080*/  IMAD.WIDE R26, R24, 0x4, R10 ;  /* 0x00000004181a7825 */ /* 0x001fc600078e020a */
[C---:B------:R-:W-:Y:S02]  /*1090*/  IADD3 R20, P0, PT, R9.reuse, R26, RZ ;  /* 0x0000001a09147210 */ /* 0x040fe40007f1e0ff */
[----:B------:R-:W2:Y:S03]  /*10a0*/  LDG.E R22, desc[UR8][R26.64] ;  /* 0x000000081a167981 */ /* 0x000ea6000c1e1900 */
[----:B------:R-:W-:Y:S01]  /*10b0*/  IMAD.X R21, RZ, RZ, R27, P0 ;  /* 0x000000ffff157224 */ /* 0x000fe200000e061b */
[----:B------:R-:W-:-:S04]  /*10c0*/  IADD3 R18, P0, PT, R9, R20, RZ ;  /* 0x0000001409127210 */ /* 0x000fc80007f1e0ff */
[----:B------:R0:W3:Y:S01]  /*10d0*/  LDG.E R25, desc[UR8][R20.64] ;  /* 0x0000000814197981 */ /* 0x0000e2000c1e1900 */
[----:B------:R-:W-:Y:S01]  /*10e0*/  IMAD.X R19, RZ, RZ, R21, P0 ;  /* 0x000000ffff137224 */ /* 0x000fe200000e0615 */
[----:B------:R-:W-:-:S04]  /*10f0*/  IADD3 R16, P0, PT, R9, R18, RZ ;  /* 0x0000001209107210 */ /* 0x000fc80007f1e0ff */
[----:B------:R-:W4:Y:S01]  /*1100*/  LDG.E R29, desc[UR8][R18.64] ;  /* 0x00000008121d7981 */ /* 0x000f22000c1e1900 */
[----:B------:R-:W-:-:S06]  /*1110*/  IMAD.X R17, RZ, RZ, R19, P0 ;  /* 0x000000ffff117224 */ /* 0x000fcc00000e0613 */
[----:B------:R-:W5:Y:S01]  /*1120*/  LDG.E R17, desc[UR8][R16.64] ;  /* 0x0000000810117981 */ /* 0x000f62000c1e1900 */
[----:B------:R-:W-:Y:S01]  /*1130*/  VIADD R3, R3, 0x4 ;  /* 0x0000000403037836 */ /* 0x000fe20000000000 */
[----:B--2---:R-:W-:-:S04]  /*1140*/  FSETP.GT.AND P0, PT, R22, R23, PT ;  /* 0x000000171600720b */ /* 0x004fc80003f04000 */
[----:B------:R-:W-:Y:S02]  /*1150*/  FSEL R22, R22, R23, P0 ;  /* 0x0000001716167208 */ /* 0x000fe40000000000 */
[----:B0-----:R-:W-:Y:S02]  /*1160*/  SEL R21, R24, R8, P0 ;  /* 0x0000000818157207 */ /* 0x001fe40000000000 */
[--C-:B------:R-:W-:Y:S02]  /*1170*/  IADD3 R24, PT, PT, R5, R24, R5.reuse ;  /* 0x0000001805187210 */ /* 0x100fe40007ffe005 */
[----:B---3--:R-:W-:Y:S02]  /*1180*/  FSETP.GT.AND P1, PT, R25, R22, PT ;  /* 0x000000161900720b */ /* 0x008fe40003f24000 */
[----:B------:R-:W-:Y:S02]  /*1190*/  IADD3 R24, PT, PT, R5, R24, R5 ;  /* 0x0000001805187210 */ /* 0x000fe40007ffe005 */
[----:B------:R-:W-:-:S02]  /*11a0*/  FSEL R22, R25, R22, P1 ;  /* 0x0000001619167208 */ /* 0x000fc40000800000 */
[----:B------:R-:W-:Y:S01]  /*11b0*/  SEL R21, R2, R21, P1 ;  /* 0x0000001502157207 */ /* 0x000fe20000800000 */
[----:B------:R-:W-:Y:S01]  /*11c0*/  IMAD.IADD R2, R9, 0x1, R2 ;  /* 0x0000000109027824 */ /* 0x000fe200078e0202 */
[----:B------:R-:W-:Y:S02]  /*11d0*/  ISETP.NE.AND P1, PT, R3, RZ, PT ;  /* 0x000000ff0300720c */ /* 0x000fe40003f25270 */
[----:B----4-:R-:W-:-:S04]  /*11e0*/  FSETP.GT.AND P2, PT, R29, R22, PT ;  /* 0x000000161d00720b */ /* 0x010fc80003f44000 */
[----:B------:R-:W-:Y:S02]  /*11f0*/  FSEL R22, R29, R22, P2 ;  /* 0x000000161d167208 */ /* 0x000fe40001000000 */
[----:B------:R-:W-:Y:S01]  /*1200*/  SEL R8, R6, R21, P2 ;  /* 0x0000001506087207 */ /* 0x000fe20001000000 */
[----:B------:R-:W-:Y:S01]  /*1210*/  IMAD.IADD R6, R9, 0x1, R6 ;  /* 0x0000000109067824 */ /* 0x000fe200078e0206 */
[----:B-----5:R-:W-:-:S04]  /*1220*/  FSETP.GT.AND P0, PT, R17, R22, PT ;  /* 0x000000161100720b */ /* 0x020fc80003f04000 */
[----:B------:R-:W-:Y:S01]  /*1230*/  SEL R8, R7, R8, P0 ;  /* 0x0000000807087207 */ /* 0x000fe20000000000 */
[----:B------:R-:W-:Y:S01]  /*1240*/  IMAD.IADD R7, R9, 0x1, R7 ;  /* 0x0000000109077824 */ /* 0x000fe200078e0207 */
[----:B------:R-:W-:Y:S01]  /*1250*/  FSEL R23, R17, R22, P0 ;  /* 0x0000001611177208 */ /* 0x000fe20000000000 */
[----:B------:R-:W-:Y:S06]  /*1260*/  @P1 BRA `(.L_x_951) ;  /* 0xfffffffc00841947 */ /* 0x000fec000383ffff */
.L_x_950:
[----:B------:R-:W-:Y:S05]  /*1270*/  BSYNC.RECONVERGENT B1 ;  /* 0x0000000000017941 */ /* 0x000fea0003800200 */
.L_x_949:
[----:B------:R-:W-:Y:S05]  /*1280*/  WARPSYNC.ALL ;  /* 0x0000000000007948 */ /* 0x000fea0003800000 */
[----:B------:R-:W-:Y:S01]  /*1290*/  ISETP.NE.AND P0, PT, R4, RZ, PT ;  /* 0x000000ff0400720c */ /* 0x000fe20003f05270 */
[----:B------:R-:W-:Y:S01]  /*12a0*/  BSSY.RECONVERGENT B0, `(.L_x_958) ;  /* 0x000000e000007945 */ /* 0x000fe20003800200 */
[----:B------:R-:W-:-:S11]  /*12b0*/  ISETP.GE.U32.AND P2, PT, R5, 0x2, PT ;  /* 0x000000020500780c */ /* 0x000fd60003f46070 */
[----:B------:R-:W-:Y:S05]  /*12c0*/  @!P0 BRA `(.L_x_959) ;  /* 0x00000000002c8947 */ /* 0x000fea0003800000 */
[----:B------:R-:W1:Y:S01]  /*12d0*/  LDC.64 R2, c[0x0][0x388] ;  /* 0x0000e200ff027b82 */ /* 0x000e620000000a00 */
[----:B------:R-:W-:-:S07]  /*12e0*/  IMAD.MOV R4, RZ, RZ, -R4 ;  /* 0x000000ffff047224 */ /* 0x000fce00078e0a04 */
.L_x_960:
[----:B-1----:R-:W-:-:S06]  /*12f0*/  IMAD.WIDE R6, R24, 0x4, R2 ;  /* 0x0000000418067825 */ /* 0x002fcc00078e0202 */
[----:B------:R-:W2:Y:S01]  /*1300*/  LDG.E R6, desc[UR8][R6.64] ;  /* 0x0000000806067981 */ /* 0x000ea2000c1e1900 */
[----:B------:R-:W-:-:S05]  /*1310*/  VIADD R4, R4, 0x1 ;  /* 0x0000000104047836 */ /* 0x000fca0000000000 */
[----:B------:R-:W-:Y:S02]  /*1320*/  ISETP.NE.AND P1, PT, R4, RZ, PT ;  /* 0x000000ff0400720c */ /* 0x000fe40003f25270 */
[----:B--2---:R-:W-:-:S04]  /*1330*/  FSETP.GT.AND P0, PT, R6, R23, PT ;  /* 0x000000170600720b */ /* 0x004fc80003f04000 */
[----:B------:R-:W-:Y:S01]  /*1340*/  SEL R8, R24, R8, P0 ;  /* 0x0000000818087207 */ /* 0x000fe20000000000 */
[----:B------:R-:W-:Y:S01]  /*1350*/  IMAD.IADD R24, R5, 0x1, R24 ;  /* 0x0000000105187824 */ /* 0x000fe200078e0218 */
[----:B------:R-:W-:-:S05]  /*1360*/  FSEL R23, R6, R23, P0 ;  /* 0x0000001706177208 */ /* 0x000fca0000000000 */
[----:B------:R-:W-:Y:S05]  /*1370*/  @P1 BRA `(.L_x_960) ;  /* 0xfffffffc00dc1947 */ /* 0x000fea000383ffff */
.L_x_959:
[----:B------:R-:W-:Y:S05]  /*1380*/  BSYNC.RECONVERGENT B0 ;  /* 0x0000000000007941 */ /* 0x000fea0003800200 */
.L_x_958:
[----:B------:R-:W-:Y:S05]  /*1390*/  @!P2 BRA `(.L_x_961) ;  /* 0x000000000084a947 */ /* 0x000fea0003800000 */
[----:B------:R-:W-:Y:S01]  /*13a0*/  UIADD3 UR4, UPT, UPT, UR7, 0x10, URZ ;  /* 0x0000001007047890 */ /* 0x000fe2000fffe0ff */
[----:B------:R-:W-:-:S03]  /*13b0*/  IMAD.MOV.U32 R4, RZ, RZ, R5 ;  /* 0x000000ffff047224 */ /* 0x000fc600078e0005 */
[----:B------:R-:W-:-:S06]  /*13c0*/  ULEA UR4, UR10, UR4, 0x18 ;  /* 0x000000040a047291 */ /* 0x000fcc000f8ec0ff */
[----:B------:R-:W-:-:S05]  /*13d0*/  LEA R2, R0, UR4, 0x2 ;  /* 0x0000000400027c11 */ /* 0x000fca000f8e10ff */
[----:B------:R-:W-:-:S07]  /*13e0*/  IMAD R7, R5, 0x10, R2 ;  /* 0x0000001005077824 */ /* 0x000fce00078e0202 */
.L_x_964:
[----:B-1----:R-:W-:Y:S01]  /*13f0*/  VIADD R3, R5, 0x1 ;  /* 0x0000000105037836 */ /* 0x002fe20000000000 */
[----:B------:R-:W-:Y:S01]  /*1400*/  BSSY.RECONVERGENT B0, `(.L_x_962) ;  /* 0x0000019000007945 */ /* 0x000fe20003800200 */
[----:B------:R-:W-:-:S03]  /*1410*/  IMAD.MOV.U32 R6, RZ, RZ, R5 ;  /* 0x000000ffff067224 */ /* 0x000fc600078e0005 */
[----:B------:R-:W-:Y:S02]  /*1420*/  SHF.R.U32.HI R3, RZ, 0x1, R3 ;  /* 0x00000001ff037819 */ /* 0x000fe40000011603 */
[----:B------:R-:W-:Y:S02]  /*1430*/  ISETP.GT.U32.AND P2, PT, R6, 0x2, PT ;  /* 0x000000020600780c */ /* 0x000fe40003f44070 */
[----:B------:R-:W-:-:S04]  /*1440*/  ISETP.GE.U32.AND P0, PT, R0, R3, PT ;  /* 0x000000030000720c */ /* 0x000fc80003f06070 */
[----:B------:R-:W-:Y:S01]  /*1450*/  ISETP.GE.OR P0, PT, R0, R5, !P0 ;  /* 0x000000050000720c */ /* 0x000fe20004706670 */
[----:B------:R-:W-:-:S04]  /*1460*/  IMAD.MOV.U32 R5, RZ, RZ, R3 ;  /* 0x000000ffff057224 */ /* 0x000fc800078e0003 */
[----:B------:R-:W-:-:S05]  /*1470*/  IMAD.IADD R9, R5, 0x1, R0 ;  /* 0x0000000105097824 */ /* 0x000fca00078e0200 */
[----:B------:R-:W-:-:S03]  /*1480*/  ISETP.GE.AND P1, PT, R9, R6, PT ;  /* 0x000000060900720c */ /* 0x000fc60003f26270 */
[----:B------:R1:W-:Y:S01]  /*1490*/  @!P0 STS [R2], R23 ;  /* 0x0000001702008388 */ /* 0x0003e20000000800 */
[----:B------:R-:W-:-:S03]  /*14a0*/  ISETP.GE.U32.OR P1, PT, R0, R5, P1 ;  /* 0x000000050000720c */ /* 0x000fc60000f26470 */
[----:B--2---:R1:W-:Y:S01]  /*14b0*/  @!P0 STS [R7], R8 ;  /* 0x0000000807008388 */ /* 0x0043e20000000800 */
[----:B------:R-:W-:Y:S09]  /*14c0*/  BAR.SYNC.DEFER_BLOCKING 0x0 ;  /* 0x0000000000007b1d */ /* 0x000ff20000010000 */
[----:B-1----:R-:W-:Y:S05]  /*14d0*/  @P1 BRA `(.L_x_963) ;  /* 0x00000000002c1947 */ /* 0x002fea0003800000 */
[----:B------:R-:W1:Y:S01]  /*14e0*/  S2UR UR6, SR_CgaCtaId ;  /* 0x00000000000679c3 */ /* 0x000e620000008800 */
[----:B------:R-:W-:Y:S02]  /*14f0*/  UMOV UR5, 0x400 ;  /* 0x0000040000057882 */ /* 0x000fe40000000000 */
[----:B-1----:R-:W-:-:S09]  /*1500*/  ULEA UR5, UR6, UR5, 0x18 ;  /* 0x0000000506057291 */ /* 0x002fd2000f8ec0ff */
[----:B------:R-:W1:Y:S02]  /*1510*/  LDS R3, [UR5+0x4] ;  /* 0x00000405ff037984 */ /* 0x000e640008000800 */
[----:B-1----:R-:W-:-:S05]  /*1520*/  IMAD.IADD R3, R9, 0x1, R3 ;  /* 0x0000000109037824 */ /* 0x002fca00078e0203 */
[----:B------:R-:W-:-:S05]  /*1530*/  LEA R9, R3, UR4, 0x2 ;  /* 0x0000000403097c11 */ /* 0x000fca000f8e10ff */
[----:B------:R-:W1:Y:S02]  /*1540*/  LDS R6, [R9] ;  /* 0x0000000009067984 */ /* 0x000e640000000800 */
[----:B-1----:R-:W-:-:S13]  /*1550*/  FSETP.GT.AND P0, PT, R6, R23, PT ;  /* 0x000000170600720b */ /* 0x002fda0003f04000 */
[----:B------:R-:W-:Y:S02]  /*1560*/  @P0 IMAD R3, R4, 0x10, R9 ;  /* 0x0000001004030824 */ /* 0x000fe400078e0209 */
[----:B------:R-:W-:-:S03]  /*1570*/  @P0 IMAD.MOV.U32 R23, RZ, RZ, R6 ;  /* 0x000000ffff170224 */ /* 0x000fc600078e0006 */
[----:B------:R1:W2:Y:S04]  /*1580*/  @P0 LDS R8, [R3] ;  /* 0x0000000003080984 */ /* 0x0002a80000000800 */
.L_x_963:
[----:B------:R-:W-:Y:S05]  /*1590*/  BSYNC.RECONVERGENT B0 ;  /* 0x0000000000007941 */ /* 0x000fea0003800200 */
.L_x_962:
[----:B------:R-:W-:Y:S05]  /*15a0*/  @P2 BRA `(.L_x_964) ;  /* 0xfffffffc00902947 */ /* 0x000fea000383ffff */
.L_x_961:
[----:B------:R-:W-:-:S04]  /*15b0*/  FSETP.GT.AND P0, PT, R23, RZ, PT ;  /* 0x000000ff1700720b */ /* 0x000fc80003f04000 */
[----:B------:R-:W-:-:S13]  /*15c0*/  ISETP.NE.OR P0, PT, R0, RZ, !P0 ;  /* 0x000000ff0000720c */ /* 0x000fda0004705670 */
[----:B------:R-:W-:Y:S05]  /*15d0*/  @P0 EXIT ;  /* 0x000000000000094d */ /* 0x000fea0003800000 */
[-C--:B------:R-:W-:Y:S01]  /*15e0*/  IABS R5, R12.reuse ;  /* 0x0000000c00057213 */ /* 0x080fe20000000000 */
[----:B--2---:R-:W-:Y:S01]  /*15f0*/  IMAD.IADD R13, R8, 0x1, -R13 ;  /* 0x00000001080d7824 */ /* 0x004fe200078e0a0d */
[----:B------:R-:W-:Y:S01]  /*1600*/  IABS R6, R12 ;  /* 0x0000000c00067213 */ /* 0x000fe20000000000 */
[----:B------:R-:W-:Y:S01]  /*1610*/  STG.E desc[UR8][R14.64+0x18], R8 ;  /* 0x000018080e007986 */ /* 0x000fe2000c101908 */
[----:B------:R-:W2:Y:S03]  /*1620*/  I2F.RP R0, R5 ;  /* 0x0000000500007306 */ /* 0x000ea60000209400 */
[----:B------:R-:W-:-:S05]  /*1630*/  IMAD.MOV R6, RZ, RZ, -R6 ;  /* 0x000000ffff067224 */ /* 0x000fca00078e0a06 */
[----:B--2---:R-:W2:Y:S02]  /*1640*/  MUFU.RCP R0, R0 ;  /* 0x0000000000007308 */ /* 0x004ea40000001000 */
[----:B--2---:R-:W-:-:S06]  /*1650*/  VIADD R2, R0, 0xffffffe ;  /* 0x0ffffffe00027836 */ /* 0x004fcc0000000000 */
[----:B-1----:R1:W2:Y:S02]  /*1660*/  F2I.FTZ.U32.TRUNC.NTZ R3, R2 ;  /* 0x0000000200037305 */ /* 0x0022a4000021f000 */
[----:B-1----:R-:W-:Y:S02]  /*1670*/  IMAD.MOV.U32 R2, RZ, RZ, RZ ;  /* 0x000000ffff027224 */ /* 0x002fe400078e00ff */
[----:B--2---:R-:W-:-:S04]  /*1680*/  IMAD.MOV R4, RZ, RZ, -R3 ;  /* 0x000000ffff047224 */ /* 0x004fc800078e0a03 */
[----:B------:R-:W-:Y:S01]  /*1690*/  IMAD R7, R4, R5, RZ ;  /* 0x0000000504077224 */ /* 0x000fe200078e02ff */
[----:B------:R-:W-:Y:S02]  /*16a0*/  IABS R4, R13 ;  /* 0x0000000d00047213 */ /* 0x000fe40000000000 */
[----:B------:R-:W-:Y:S01]  /*16b0*/  LOP3.LUT R13, R13, R12, RZ, 0x3c, !PT ;  /* 0x0000000c0d0d7212 */ /* 0x000fe200078e3cff */
[----:B------:R-:W-:-:S03]  /*16c0*/  IMAD.HI.U32 R3, R3, R7, R2 ;  /* 0x0000000703037227 */ /* 0x000fc600078e0002 */
[----:B------:R-:W-:Y:S01]  /*16d0*/  ISETP.GE.AND P2, PT, R13, RZ, PT ;  /* 0x000000ff0d00720c */ /* 0x000fe20003f46270 */
[----:B------:R-:W-:Y:S02]  /*16e0*/  IMAD.MOV.U32 R7, RZ, RZ, R6 ;  /* 0x000000ffff077224 */ /* 0x000fe400078e0006 */
[----:B------:R-:W-:-:S04]  /*16f0*/  IMAD.HI.U32 R0, R3, R4, RZ ;  /* 0x0000000403007227 */ /* 0x000fc800078e00ff */
[----:B------:R-:W-:-:S05]  /*1700*/  IMAD R2, R0, R7, R4 ;  /* 0x0000000700027224 */ /* 0x000fca00078e0204 */
[----:B------:R-:W-:-:S13]  /*1710*/  ISETP.GT.U32.AND P1, PT, R5, R2, PT ;  /* 0x000000020500720c */ /* 0x000fda0003f24070 */
[----:B------:R-:W-:Y:S02]  /*1720*/  @!P1 IMAD.IADD R2, R2, 0x1, -R5 ;  /* 0x0000000102029824 */ /* 0x000fe400078e0a05 */
[----:B------:R-:W-:Y:S01]  /*1730*/  @!P1 VIADD R0, R0, 0x1 ;  /* 0x0000000100009836 */ /* 0x000fe20000000000 */
[----:B------:R-:W-:Y:S02]  /*1740*/  ISETP.NE.AND P1, PT, R12, RZ, PT ;  /* 0x000000ff0c00720c */ /* 0x000fe40003f25270 */
[----:B------:R-:W-:Y:S02]  /*1750*/  ISETP.GE.U32.AND P0, PT, R2, R5, PT ;  /* 0x000000050200720c */ /* 0x000fe40003f06070 */
[----:B------:R-:W1:Y:S11]  /*1760*/  LDC.64 R2, c[0x0][0x398] ;  /* 0x0000e600ff027b82 */ /* 0x000e760000000a00 */
[----:B------:R-:W-:-:S04]  /*1770*/  @P0 VIADD R0, R0, 0x1 ;  /* 0x0000000100000836 */ /* 0x000fc80000000000 */
[----:B------:R-:W-:Y:S01]  /*1780*/  @!P2 IMAD.MOV R0, RZ, RZ, -R0 ;  /* 0x000000ffff00a224 */ /* 0x000fe200078e0a00 */
[----:B------:R-:W-:-:S05]  /*1790*/  @!P1 LOP3.LUT R0, RZ, R12, RZ, 0x33, !PT ;  /* 0x0000000cff009212 */ /* 0x000fca00078e33ff */
[----:B------:R-:W-:Y:S01]  /*17a0*/  STG.E desc[UR8][R14.64+0x14], R0 ;  /* 0x000014000e007986 */ /* 0x000fe2000c101908 */
[----:B-1----:R-:W-:-:S05]  /*17b0*/  IMAD.WIDE R2, R8, 0x8, R2 ;  /* 0x0000000808027825 */ /* 0x002fca00078e0202 */
[----:B------:R-:W2:Y:S04]  /*17c0*/  LDG.E R4, desc[UR8][R2.64] ;  /* 0x0000000802047981 */ /* 0x000ea8000c1e1900 */
[----:B------:R-:W2:Y:S02]  /*17d0*/  LDG.E R5, desc[UR8][R2.64+0x8] ;  /* 0x0000080802057981 */ /* 0x000ea4000c1e1900 */
[----:B--2---:R-:W-:-:S04]  /*17e0*/  FADD R4, R4, R5 ;  /* 0x0000000504047221 */ /* 0x004fc80000000000 */
[----:B------:R-:W-:-:S05]  /*17f0*/  FMUL R5, R4, 0.5 ;  /* 0x3f00000004057820 */ /* 0x000fca0000400000 */
[----:B------:R-:W-:Y:S01]  /*1800*/  STG.E desc[UR8][R14.64+0x1c], R5 ;  /* 0x00001c050e007986 */ /* 0x000fe2000c101908 */
[----:B------:R-:W-:Y:S05]  /*1810*/  EXIT ;  /* 0x000000000000794d */ /* 0x000fea0003800000 */
.L_x_965:
        /* <DEDUP_REMOVED lines=14> */
.L_x_1024:


//--------------------- .text._Z8get_gainP4nodePfi --------------------------
	.section	.text._Z8get_gainP4nodePfi,"ax",@progbits
	.align	128
        .global         _Z8get_gainP4nodePfi
        .type           _Z8get_gainP4nodePfi,@function
        .size           _Z8get_gainP4nodePfi,(.L_x_1005 - _Z8get_gainP4nodePfi)
        .other          _Z8get_gainP4nodePfi,@"STO_CUDA_ENTRY STV_DEFAULT"
_Z8get_gainP4nodePfi:
.text._Z8get_gainP4nodePfi:
[----:B------:R-:W-:Y:S01]  /*0000*/  LDC R1, c[0x0][0x37c] ;  /* 0x0000df00ff017b82 */ /* 0x000fe20000000800 */
[----:B------:R-:W0:Y:S01]  /*0010*/  S2R R9, SR_TID.X ;  /* 0x0000000000097919 */ /* 0x000e220000002100 */
[----:B------:R-:W1:Y:S01]  /*0020*/  LDCU.64 UR6, c[0x0][0x358] ;  /* 0x00006b00ff0677ac */ /* 0x000e620008000a00 */
[----:B------:R-:W-:Y:S01]  /*0030*/  BSSY.RECONVERGENT B0, `(.L_x_966) ;  /* 0x000000e000007945 */ /* 0x000fe20003800200 */
[----:B0-----:R-:W-:-:S13]  /*0040*/  ISETP.NE.AND P0, PT, R9, RZ, PT ;  /* 0x000000ff0900720c */ /* 0x001fda0003f05270 */
[----:B-1----:R-:W-:Y:S05]  /*0050*/  @P0 BRA `(.L_x_967) ;  /* 0x00000000002c0947 */ /* 0x002fea0003800000 */
[----:B------:R-:W0:Y:S08]  /*0060*/  S2UR UR4, SR_CTAID.X ;  /* 0x00000000000479c3 */ /* 0x000e300000002500 */
[----:B------:R-:W0:Y:S08]  /*0070*/  LDC R5, c[0x0][0x390] ;  /* 0x0000e400ff057b82 */ /* 0x000e300000000800 */
[----:B------:R-:W1:Y:S01]  /*0080*/  LDC.64 R2, c[0x0][0x380] ;  /* 0x0000e000ff027b82 */ /* 0x000e620000000a00 */
[----:B0-----:R-:W-:-:S04]  /*0090*/  VIADD R5, R5, UR4 ;  /* 0x0000000405057c36 */ /* 0x001fc80008000000 */
[----:B-1----:R-:W-:-:S05]  /*00a0*/  IMAD.WIDE R2, R5, 0x20, R2 ;  /* 0x0000002005027825 */ /* 0x002fca00078e0202 */
[----:B------:R-:W2:Y:S04]  /*00b0*/  LDG.E R4, desc[UR6][R2.64+0x4] ;  /* 0x0000040602047981 */ /* 0x000ea8000c1e1900 */
[----:B------:R-:W2:Y:S01]  /*00c0*/  LDG.E R5, desc[UR6][R2.64+0x10] ;  /* 0x0000100602057981 */ /* 0x000ea2000c1e1900 */
[----:B------:R-:W0:Y:S01]  /*00d0*/  S2UR UR5, SR_CgaCtaId ;  /* 0x00000000000579c3 */ /* 0x000e220000008800 */
[----:B------:R-:W-:Y:S02]  /*00e0*/  UMOV UR4, 0x400 ;  /* 0x0000040000047882 */ /* 0x000fe40000000000 */
[----:B0-----:R-:W-:-:S09]  /*00f0*/  ULEA UR4, UR5, UR4, 0x18 ;  /* 0x0000000405047291 */ /* 0x001fd2000f8ec0ff */
[----:B--2---:R0:W-:Y:S03]  /*0100*/  STS.64 [UR4], R4 ;  /* 0x00000004ff007988 */ /* 0x0041e60008000a04 */
.L_x_967:
[----:B------:R-:W-:Y:S05]  /*0110*/  BSYNC.RECONVERGENT B0 ;  /* 0x0000000000007941 */ /* 0x000fea0003800200 */
.L_x_966:
[----:B------:R-:W1:Y:S08]  /*0120*/  S2UR UR5, SR_CgaCtaId ;  /* 0x00000000000579c3 */ /* 0x000e700000008800 */
[----:B------:R-:W-:Y:S06]  /*0130*/  BAR.SYNC.DEFER_BLOCKING 0x0 ;  /* 0x0000000000007b1d */ /* 0x000fec0000010000 */
[----:B------:R-:W-:Y:S01]  /*0140*/  UMOV UR4, 0x400 ;  /* 0x0000040000047882 */ /* 0x000fe20000000000 */
[----:B------:R-:W-:Y:S01]  /*0150*/  BSSY.RECONVERGENT B0, `(.L_x_968) ;  /* 0x0000079000007945 */ /* 0x000fe20003800200 */
[----:B-1----:R-:W-:-:S09]  /*0160*/  ULEA UR4, UR5, UR4, 0x18 ;  /* 0x0000000405047291 */ /* 0x002fd2000f8ec0ff */
[----:B------:R-:W1:Y:S02]  /*0170*/  LDS.64 R2, [UR4] ;  /* 0x00000004ff027984 */ /* 0x000e640008000a00 */
[----:B-1----:R-:W-:-:S05]  /*0180*/  IMAD.SHL.U32 R8, R2, 0x4, RZ ;  /* 0x0000000402087824 */ /* 0x002fca00078e00ff */
[----:B------:R-:W-:Y:S01]  /*0190*/  ISETP.GE.AND P0, PT, R9, R8, PT ;  /* 0x000000080900720c */ /* 0x000fe20003f06270 */
[----:B------:R-:W-:-:S12]  /*01a0*/  IMAD.IADD R8, R3, 0x1, R8 ;  /* 0x0000000103087824 */ /* 0x000fd800078e0208 */
[----:B------:R-:W-:Y:S05]  /*01b0*/  @P0 BRA `(.L_x_969) ;  /* 0x0000000400c80947 */ /* 0x000fea0003800000 */
[----:B------:R-:W1:Y:S01]  /*01c0*/  LDC R10, c[0x0][0x360] ;  /* 0x0000d800ff0a7b82 */ /* 0x000e620000000800 */
[----:B------:R-:W-:-:S07]  /*01d0*/  IADD3 R11, PT, PT, R3, R9, RZ ;  /* 0x00000009030b7210 */ /* 0x000fce0007ffe0ff */
[----:B------:R-:W2:Y:S02]  /*01e0*/  LDC.64 R6, c[0x0][0x388] ;  /* 0x0000e200ff067b82 */ /* 0x000ea40000000a00 */
.L_x_978:
[-C--:B------:R-:W-:Y:S01]  /*01f0*/  IABS R0, R2.reuse ;  /* 0x0000000200007213 */ /* 0x080fe20000000000 */
[----:B------:R-:W-:Y:S01]  /*0200*/  BSSY.RECONVERGENT B1, `(.L_x_970) ;  /* 0x000006a000017945 */ /* 0x000fe20003800200 */
[----:B------:R-:W-:Y:S02]  /*0210*/  IABS R14, R11 ;  /* 0x0000000b000e7213 */ /* 0x000fe40000000000 */
[----:B---3--:R-:W3:Y:S01]  /*0220*/  I2F.RP R3, R0 ;  /* 0x0000000000037306 */ /* 0x008ee20000209400 */
[----:B------:R-:W-:Y:S02]  /*0230*/  IABS R12, R2 ;  /* 0x00000002000c7213 */ /* 0x000fe40000000000 */
[----:B------:R-:W-:Y:S02]  /*0240*/  ISETP.GE.AND P3, PT, R11, RZ, PT ;  /* 0x000000ff0b00720c */ /* 0x000fe40003f66270 */
[----:B------:R-:W-:-:S03]  /*0250*/  ISETP.NE.AND P1, PT, R2, RZ, PT ;  /* 0x000000ff0200720c */ /* 0x000fc60003f25270 */
[----:B0--3--:R-:W0:Y:S02]  /*0260*/  MUFU.RCP R3, R3 ;  /* 0x0000000300037308 */ /* 0x009e240000001000 */
[----:B0-----:R-:W-:-:S06]  /*0270*/  VIADD R4, R3, 0xffffffe ;  /* 0x0ffffffe03047836 */ /* 0x001fcc0000000000 */
[----:B------:R0:W3:Y:S02]  /*0280*/  F2I.FTZ.U32.TRUNC.NTZ R5, R4 ;  /* 0x0000000400057305 */ /* 0x0000e4000021f000 */
[----:B0-----:R-:W-:Y:S02]  /*0290*/  IMAD.MOV.U32 R4, RZ, RZ, RZ ;  /* 0x000000ffff047224 */ /* 0x001fe400078e00ff */
[----:B---3--:R-:W-:-:S04]  /*02a0*/  IMAD.MOV R13, RZ, RZ, -R5 ;  /* 0x000000ffff0d7224 */ /* 0x008fc800078e0a05 */
[----:B------:R-:W-:-:S04]  /*02b0*/  IMAD R13, R13, R0, RZ ;  /* 0x000000000d0d7224 */ /* 0x000fc800078e02ff */
[----:B------:R-:W-:Y:S01]  /*02c0*/  IMAD.HI.U32 R5, R5, R13, R4 ;  /* 0x0000000d05057227 */ /* 0x000fe200078e0004 */
[----:B------:R-:W-:-:S05]  /*02d0*/  IADD3 R13, PT, PT, RZ, -R12, RZ ;  /* 0x8000000cff0d7210 */ /* 0x000fca0007ffe0ff */
[----:B------:R-:W-:-:S04]  /*02e0*/  IMAD.HI.U32 R12, R5, R14, RZ ;  /* 0x0000000e050c7227 */ /* 0x000fc800078e00ff */
[----:B------:R-:W-:Y:S01]  /*02f0*/  IMAD R13, R12, R13, R14 ;  /* 0x0000000d0c0d7224 */ /* 0x000fe200078e020e */
[----:B------:R-:W-:-:S04]  /*0300*/  LOP3.LUT R14, RZ, R2, RZ, 0x33, !PT ;  /* 0x00000002ff0e7212 */ /* 0x000fc800078e33ff */
[----:B------:R-:W-:-:S13]  /*0310*/  ISETP.GT.U32.AND P2, PT, R0, R13, PT ;  /* 0x0000000d0000720c */ /* 0x000fda0003f44070 */
[----:B------:R-:W-:-:S04]  /*0320*/  @!P2 IMAD.IADD R13, R13, 0x1, -R0 ;  /* 0x000000010d0da824 */ /* 0x000fc800078e0a00 */
[----:B------:R-:W-:Y:S01]  /*0330*/  IMAD.IADD R4, R13, 0x1, -R0 ;  /* 0x000000010d047824 */ /* 0x000fe200078e0a00 */
[----:B------:R-:W-:-:S04]  /*0340*/  ISETP.GT.U32.AND P0, PT, R0, R13, PT ;  /* 0x0000000d0000720c */ /* 0x000fc80003f04070 */
[----:B------:R-:W-:-:S05]  /*0350*/  SEL R3, R4, R13, !P0 ;  /* 0x0000000d04037207 */ /* 0x000fca0004000000 */
[----:B------:R-:W-:-:S05]  /*0360*/  @!P3 IMAD.MOV R3, RZ, RZ, -R3 ;  /* 0x000000ffff03b224 */ /* 0x000fca00078e0a03 */
[----:B------:R-:W-:-:S04]  /*0370*/  SEL R3, R14, R3, !P1 ;  /* 0x000000030e037207 */ /* 0x000fc80004800000 */
[----:B------:R-:W-:-:S13]  /*0380*/  ISETP.NE.AND P0, PT, R3, 0x3, PT ;  /* 0x000000030300780c */ /* 0x000fda0003f05270 */
[----:B------:R-:W-:Y:S05]  /*0390*/  @!P0 BRA `(.L_x_971) ;  /* 0x0000000400408947 */ /* 0x000fea0003800000 */
[----:B------:R-:W-:-:S04]  /*03a0*/  IADD3 R4, PT, PT, R3, -R2, RZ ;  /* 0x8000000203047210 */ /* 0x000fc80007ffe0ff */
[----:B------:R-:W-:-:S04]  /*03b0*/  ISETP.GE.AND P0, PT, R4, -0x1, PT ;  /* 0xffffffff0400780c */ /* 0x000fc80003f06270 */
[----:B------:R-:W-:-:S13]  /*03c0*/  ISETP.GT.AND P0, PT, R3, -0x1, !P0 ;  /* 0xffffffff0300780c */ /* 0x000fda0004704270 */
[----:B------:R-:W0:Y:S02]  /*03d0*/  @!P0 LDC.64 R4, c[0x0][0x388] ;  /* 0x0000e200ff048b82 */ /* 0x000e240000000a00 */
[----:B0-----:R-:W-:-:S05]  /*03e0*/  @!P0 IMAD.WIDE R4, R11, 0x4, R4 ;  /* 0x000000040b048825 */ /* 0x001fca00078e0204 */
[----:B------:R0:W-:Y:S01]  /*03f0*/  @!P0 STG.E desc[UR6][R4.64], RZ ;  /* 0x000000ff04008986 */ /* 0x0001e2000c101906 */
[----:B------:R-:W-:Y:S05]  /*0400*/  @!P0 BRA `(.L_x_971) ;  /* 0x0000000400248947 */ /* 0x000fea0003800000 */
[----:B------:R-:W-:Y:S01]  /*0410*/  ISETP.GE.U32.AND P0, PT, R13, R0, PT ;  /* 0x000000000d00720c */ /* 0x000fe20003f06070 */
[----:B------:R-:W-:Y:S01]  /*0420*/  @!P2 VIADD R12, R12, 0x1 ;  /* 0x000000010c0ca836 */ /* 0x000fe20000000000 */
[C---:B------:R-:W-:Y:S01]  /*0430*/  LOP3.LUT R0, R11.reuse, R2, RZ, 0x3c, !PT ;  /* 0x000000020b007212 */ /* 0x040fe200078e3cff */
[----:B0-2---:R-:W-:-:S03]  /*0440*/  IMAD.WIDE R4, R11, 0x4, R6 ;  /* 0x000000040b047825 */ /* 0x005fc600078e0206 */
[----:B------:R-:W-:Y:S02]  /*0450*/  ISETP.GE.AND P3, PT, R0, RZ, PT ;  /* 0x000000ff0000720c */ /* 0x000fe40003f66270 */
[----:B------:R-:W2:Y:S05]  /*0460*/  LDG.E R17, desc[UR6][R4.64] ;  /* 0x0000000604117981 */ /* 0x000eaa000c1e1900 */
[----:B------:R-:W-:-:S06]  /*0470*/  @P0 VIADD R12, R12, 0x1 ;  /* 0x000000010c0c0836 */ /* 0x000fcc0000000000 */
[----:B------:R-:W-:-:S05]  /*0480*/  @!P3 IMAD.MOV R12, RZ, RZ, -R12 ;  /* 0x000000ffff0cb224 */ /* 0x000fca00078e0a0c */
[----:B------:R-:W-:-:S05]  /*0490*/  SEL R13, R14, R12, !P1 ;  /* 0x0000000c0e0d7207 */ /* 0x000fca0004800000 */
[----:B------:R-:W-:-:S04]  /*04a0*/  IMAD R13, R13, R2, R2 ;  /* 0x000000020d0d7224 */ /* 0x000fc800078e0202 */
[----:B------:R-:W-:-:S06]  /*04b0*/  IMAD.WIDE R14, R13, 0x4, R6 ;  /* 0x000000040d0e7825 */ /* 0x000fcc00078e0206 */
[----:B------:R0:W3:Y:S01]  /*04c0*/  LDG.E R14, desc[UR6][R14.64+-0x4] ;  /* 0xfffffc060e0e7981 */ /* 0x0000e2000c1e1900 */
[----:B------:R-:W-:-:S04]  /*04d0*/  LEA R12, R3, 0x2, 0x1 ;  /* 0x00000002030c7811 */ /* 0x000fc800078e08ff */
[----:B------:R-:W-:-:S05]  /*04e0*/  I2FP.F32.S32 R12, R12 ;  /* 0x0000000c000c7245 */ /* 0x000fca0000201400 */
[----:B------:R-:W-:-:S04]  /*04f0*/  FADD R19, R12, 1 ;  /* 0x3f8000000c137421 */ /* 0x000fc80000000000 */
[----:B------:R-:W4:Y:S01]  /*0500*/  MUFU.RCP R13, R19 ;  /* 0x00000013000d7308 */ /* 0x000f220000001000 */
[----:B------:R-:W-:-:S04]  /*0510*/  LOP3.LUT R3, RZ, R3, RZ, 0x33, !PT ;  /* 0x00000003ff037212 */ /* 0x000fc800078e33ff */
[----:B------:R-:W-:Y:S01]  /*0520*/  IADD3 R3, PT, PT, R3, R2, RZ ;  /* 0x0000000203037210 */ /* 0x000fe20007ffe0ff */
[----:B----4-:R-:W-:-:S04]  /*0530*/  FFMA R16, -R19, R13, 1 ;  /* 0x3f80000013107423 */ /* 0x010fc8000000010d */
[----:B------:R-:W-:Y:S01]  /*0540*/  FFMA R13, R13, R16, R13 ;  /* 0x000000100d0d7223 */ /* 0x000fe2000000000d */
[----:B------:R-:W-:Y:S01]  /*0550*/  IMAD.SHL.U32 R3, R3, 0x2, RZ ;  /* 0x0000000203037824 */ /* 0x000fe200078e00ff */
[----:B------:R-:W-:Y:S01]  /*0560*/  BSSY.RECONVERGENT B2, `(.L_x_972) ;  /* 0x000000e000027945 */ /* 0x000fe20003800200 */
[----:B--2---:R-:W-:-:S04]  /*0570*/  FMUL R0, R17, R17 ;  /* 0x0000001111007220 */ /* 0x004fc80000400000 */
[----:B------:R-:W2:Y:S01]  /*0580*/  FCHK P0, R0, R19 ;  /* 0x0000001300007302 */ /* 0x000ea20000000000 */
[----:B------:R-:W-:-:S04]  /*0590*/  FFMA R18, R0, R13, RZ ;  /* 0x0000000d00127223 */ /* 0x000fc800000000ff */
[----:B0-----:R-:W-:-:S04]  /*05a0*/  FFMA R15, -R19, R18, R0 ;  /* 0x00000012130f7223 */ /* 0x001fc80000000100 */
[----:B------:R-:W-:Y:S01]  /*05b0*/  FFMA R13, R13, R15, R18 ;  /* 0x0000000f0d0d7223 */ /* 0x000fe20000000012 */
[----:B------:R-:W-:Y:S01]  /*05c0*/  I2FP.F32.S32 R15, R3 ;  /* 0x00000003000f7245 */ /* 0x000fe20000201400 */
[----:B---3--:R-:W-:-:S04]  /*05d0*/  FADD R16, -R17, R14 ;  /* 0x0000000e11107221 */ /* 0x008fc80000000100 */
[----:B------:R-:W-:Y:S01]  /*05e0*/  FADD R14, R17, R16 ;  /* 0x00000010110e7221 */ /* 0x000fe20000000000 */
[----:B--2---:R-:W-:Y:S06]  /*05f0*/  @!P0 BRA `(.L_x_973) ;  /* 0x0000000000108947 */ /* 0x004fec0003800000 */
[----:B------:R-:W-:Y:S01]  /*0600*/  IMAD.MOV.U32 R3, RZ, RZ, R19 ;  /* 0x000000ffff037224 */ /* 0x000fe200078e0013 */
[----:B------:R-:W-:-:S07]  /*0610*/  MOV R18, 0x630 ;  /* 0x0000063000127802 */ /* 0x000fce0000000f00 */
[----:B-1----:R-:W-:Y:S05]  /*0620*/  CALL.REL.NOINC `($__internal_1_$__cuda_sm3x_div_rn_noftz_f32_slowpath) ;  /* 0x0000000400d87944 */ /* 0x002fea0003c00000 */
[----:B------:R-:W-:-:S07]  /*0630*/  IMAD.MOV.U32 R13, RZ, RZ, R0 ;  /* 0x000000ffff0d7224 */ /* 0x000fce00078e0000 */
.L_x_973:
[----:B------:R-:W-:Y:S05]  /*0640*/  BSYNC.RECONVERGENT B2 ;  /* 0x0000000000027941 */ /* 0x000fea0003800200 */
.L_x_972:
[----:B------:R-:W-:Y:S01]  /*0650*/  FADD R19, R15, 1 ;  /* 0x3f8000000f137421 */ /* 0x000fe20000000000 */
[----:B------:R-:W-:Y:S01]  /*0660*/  FMUL R0, R16, R16 ;  /* 0x0000001010007220 */ /* 0x000fe20000400000 */
[----:B------:R-:W-:Y:S02]  /*0670*/  BSSY.RECONVERGENT B2, `(.L_x_974) ;  /* 0x000000d000027945 */ /* 0x000fe40003800200 */
[----:B------:R-:W0:Y:S08]  /*0680*/  MUFU.RCP R3, R19 ;  /* 0x0000001300037308 */ /* 0x000e300000001000 */
[----:B------:R-:W2:Y:S01]  /*0690*/  FCHK P0, R0, R19 ;  /* 0x0000001300007302 */ /* 0x000ea20000000000 */
[----:B0-----:R-:W-:-:S04]  /*06a0*/  FFMA R18, -R19, R3, 1 ;  /* 0x3f80000013127423 */ /* 0x001fc80000000103 */
[----:B------:R-:W-:-:S04]  /*06b0*/  FFMA R3, R3, R18, R3 ;  /* 0x0000001203037223 */ /* 0x000fc80000000003 */
[----:B------:R-:W-:-:S04]  /*06c0*/  FFMA R16, R0, R3, RZ ;  /* 0x0000000300107223 */ /* 0x000fc800000000ff */
[----:B------:R-:W-:-:S04]  /*06d0*/  FFMA R17, -R19, R16, R0 ;  /* 0x0000001013117223 */ /* 0x000fc80000000100 */
[----:B------:R-:W-:Y:S01]  /*06e0*/  FFMA R16, R3, R17, R16 ;  /* 0x0000001103107223 */ /* 0x000fe20000000010 */
[----:B--2---:R-:W-:Y:S06]  /*06f0*/  @!P0 BRA `(.L_x_975) ;  /* 0x0000000000108947 */ /* 0x004fec0003800000 */
[----:B------:R-:W-:Y:S02]  /*0700*/  MOV R3, R19 ;  /* 0x0000001300037202 */ /* 0x000fe40000000f00 */
[----:B------:R-:W-:-:S07]  /*0710*/  MOV R18, 0x730 ;  /* 0x0000073000127802 */ /* 0x000fce0000000f00 */
[----:B-1----:R-:W-:Y:S05]  /*0720*/  CALL.REL.NOINC `($__internal_1_$__cuda_sm3x_div_rn_noftz_f32_slowpath) ;  /* 0x0000000400987944 */ /* 0x002fea0003c00000 */
[----:B------:R-:W-:-:S07]  /*0730*/  IMAD.MOV.U32 R16, RZ, RZ, R0 ;  /* 0x000000ffff107224 */ /* 0x000fce00078e0000 */
.L_x_975:
[----:B------:R-:W-:Y:S05]  /*0740*/  BSYNC.RECONVERGENT B2 ;  /* 0x0000000000027941 */ /* 0x000fea0003800200 */
.L_x_974:
[----:B------:R-:W-:Y:S01]  /*0750*/  FADD R12, R12, R15 ;  /* 0x0000000f0c0c7221 */ /* 0x000fe20000000000 */
[----:B------:R-:W-:Y:S01]  /*0760*/  FMUL R0, R14, R14 ;  /* 0x0000000e0e007220 */ /* 0x000fe20000400000 */
[----:B------:R-:W-:Y:S01]  /*0770*/  BSSY.RECONVERGENT B2, `(.L_x_976) ;  /* 0x000000f000027945 */ /* 0x000fe20003800200 */
[----:B------:R-:W-:Y:S01]  /*0780*/  FADD R13, R16, R13 ;  /* 0x0000000d100d7221 */ /* 0x000fe20000000000 */
[----:B------:R-:W-:-:S04]  /*0790*/  FADD R15, R12, -1 ;  /* 0xbf8000000c0f7421 */ /* 0x000fc80000000000 */
        /* <DEDUP_REMOVED lines=8> */
[----:B------:R-:W-:Y:S01]  /*0820*/  IMAD.MOV.U32 R3, RZ, RZ, R15 ;  /* 0x000000ffff037224 */ /* 0x000fe200078e000f */
[----:B------:R-:W-:-:S07]  /*0830*/  MOV R18, 0x850 ;  /* 0x0000085000127802 */ /* 0x000fce0000000f00 */
[----:B-1----:R-:W-:Y:S05]  /*0840*/  CALL.REL.NOINC `($__internal_1_$__cuda_sm3x_div_rn_noftz_f32_slowpath) ;  /* 0x0000000400507944 */ /* 0x002fea0003c00000 */
[----:B------:R-:W-:-:S07]  /*0850*/  IMAD.MOV.U32 R12, RZ, RZ, R0 ;  /* 0x000000ffff0c7224 */ /* 0x000fce00078e0000 */
.L_x_977:
[----:B------:R-:W-:Y:S05]  /*0860*/  BSYNC.RECONVERGENT B2 ;  /* 0x0000000000027941 */ /* 0x000fea0003800200 */
.L_x_976:
[----:B------:R-:W-:-:S04]  /*0870*/  FADD R12, R13, -R12 ;  /* 0x8000000c0d0c7221 */ /* 0x000fc80000000000 */
[----:B------:R-:W-:-:S05]  /*0880*/  FMUL R3, R12, 0.5 ;  /* 0x3f0000000c037820 */ /* 0x000fca0000400000 */
[----:B------:R3:W-:Y:S02]  /*0890*/  STG.E desc[UR6][R4.64], R3 ;  /* 0x0000000304007986 */ /* 0x0007e4000c101906 */
.L_x_971:
[----:B------:R-:W-:Y:S05]  /*08a0*/  BSYNC.RECONVERGENT B1 ;  /* 0x0000000000017941 */ /* 0x000fea0003800200 */
.L_x_970:
[----:B-1----:R-:W-:-:S04]  /*08b0*/  IADD3 R11, PT, PT, R10, R11, RZ ;  /* 0x0000000b0a0b7210 */ /* 0x002fc80007ffe0ff */
[----:B------:R-:W-:-:S13]  /*08c0*/  ISETP.GE.AND P0, PT, R11, R8, PT ;  /* 0x000000080b00720c */ /* 0x000fda0003f06270 */
[----:B------:R-:W-:Y:S05]  /*08d0*/  @!P0 BRA `(.L_x_978) ;  /* 0xfffffff800448947 */ /* 0x000fea000383ffff */
.L_x_969:
[----:B------:R-:W-:Y:S05]  /*08e0*/  BSYNC.RECONVERGENT B0 ;  /* 0x0000000000007941 */ /* 0x000fea0003800200 */
.L_x_968:
[----:B------:R-:W1:Y:S08]  /*08f0*/  S2UR UR5, SR_CgaCtaId ;  /* 0x00000000000579c3 */ /* 0x000e700000008800 */
[----:B------:R-:W-:Y:S01]  /*0900*/  BAR.SYNC.DEFER_BLOCKING 0x0 ;  /* 0x0000000000007b1d */ /* 0x000fe20000010000 */
[----:B0--3--:R-:W-:-:S05]  /*0910*/  IMAD R4, R9, R2, RZ ;  /* 0x0000000209047224 */ /* 0x009fca00078e02ff */
[----:B------:R-:W-:Y:S02]  /*0920*/  UMOV UR4, 0x400 ;  /* 0x0000040000047882 */ /* 0x000fe40000000000 */
[----:B-1----:R-:W-:-:S09]  /*0930*/  ULEA UR4, UR5, UR4, 0x18 ;  /* 0x0000000405047291 */ /* 0x002fd2000f8ec0ff */
[----:B------:R-:W0:Y:S02]  /*0940*/  LDS R3, [UR4+0x4] ;  /* 0x00000404ff037984 */ /* 0x000e240008000800 */
[----:B------:R-:W1:Y:S01]  /*0950*/  LDCU UR4, c[0x0][0x360] ;  /* 0x00006c00ff0477ac */ /* 0x000e620008000800 */
[----:B0-----:R-:W-:-:S04]  /*0960*/  IADD3 R5, PT, PT, R4, -0x1, R3 ;  /* 0xffffffff04057810 */ /* 0x001fc80007ffe003 */
[----:B------:R-:W-:-:S13]  /*0970*/  ISETP.GE.AND P0, PT, R5, R8, PT ;  /* 0x000000080500720c */ /* 0x000fda0003f06270 */
[----:B-1----:R-:W-:Y:S05]  /*0980*/  @P0 EXIT ;  /* 0x000000000000094d */ /* 0x002fea0003800000 */
[----:B------:R-:W-:Y:S01]  /*0990*/  IMAD R0, R2, UR4, RZ ;  /* 0x0000000402007c24 */ /* 0x000fe2000f8e02ff */
[----:B------:R-:W-:Y:S01]  /*09a0*/  BSSY.RECONVERGENT B0, `(.L_x_979) ;  /* 0x000002f000007945 */ /* 0x000fe20003800200 */
[----:B--2---:R-:W-:Y:S02]  /*09b0*/  VIADD R7, R9, UR4 ;  /* 0x0000000409077c36 */ /* 0x004fe40008000000 */
[----:B------:R-:W0:Y:S01]  /*09c0*/  I2F.U32.RP R10, R0 ;  /* 0x00000000000a7306 */ /* 0x000e220000209000 */
[----:B------:R-:W-:Y:S01]  /*09d0*/  IMAD.MOV R11, RZ, RZ, -R0 ;  /* 0x000000ffff0b7224 */ /* 0x000fe200078e0a00 */
[----:B------:R-:W-:Y:S01]  /*09e0*/  ISETP.NE.U32.AND P3, PT, R0, RZ, PT ;  /* 0x000000ff0000720c */ /* 0x000fe20003f65070 */
[----:B------:R-:W-:-:S05]  /*09f0*/  IMAD R7, R7, R2, R3 ;  /* 0x0000000207077224 */ /* 0x000fca00078e0203 */
[----:B------:R-:W-:-:S04]  /*0a00*/  VIADDMNMX R2, R7, 0xffffffff, R8, !PT ;  /* 0xffffffff07027846 */ /* 0x000fc80007800108 */
[----:B------:R-:W-:Y:S01]  /*0a10*/  IADD3 R9, PT, PT, -R7, R2, RZ ;  /* 0x0000000207097210 */ /* 0x000fe20007ffe1ff */
[----:B0-----:R-:W0:Y:S04]  /*0a20*/  MUFU.RCP R10, R10 ;  /* 0x0000000a000a7308 */ /* 0x001e280000001000 */
[----:B------:R-:W-:-:S05]  /*0a30*/  VIADD R2, R9, 0x1 ;  /* 0x0000000109027836 */ /* 0x000fca0000000000 */
[----:B------:R-:W-:Y:S01]  /*0a40*/  ISETP.NE.AND P0, PT, R2, RZ, PT ;  /* 0x000000ff0200720c */ /* 0x000fe20003f05270 */
[----:B0-----:R-:W-:-:S12]  /*0a50*/  VIADD R6, R10, 0xffffffe ;  /* 0x0ffffffe0a067836 */ /* 0x001fd80000000000 */
[----:B------:R-:W-:Y:S01]  /*0a60*/  @!P0 IMAD.MOV R9, RZ, RZ, R2 ;  /* 0x000000ffff098224 */ /* 0x000fe200078e0202 */
[----:B------:R0:W1:Y:S02]  /*0a70*/  F2I.FTZ.U32.TRUNC.NTZ R7, R6 ;  /* 0x0000000600077305 */ /* 0x000064000021f000 */
[----:B0-----:R-:W-:Y:S02]  /*0a80*/  HFMA2 R6, -RZ, RZ, 0, 0 ;  /* 0x00000000ff067431 */ /* 0x001fe400000001ff */
[----:B-1----:R-:W-:-:S04]  /*0a90*/  IMAD R11, R11, R7, RZ ;  /* 0x000000070b0b7224 */ /* 0x002fc800078e02ff */
[----:B------:R-:W-:-:S06]  /*0aa0*/  IMAD.HI.U32 R10, R7, R11, R6 ;  /* 0x0000000b070a7227 */ /* 0x000fcc00078e0006 */
[----:B------:R-:W-:-:S04]  /*0ab0*/  IMAD.HI.U32 R7, R10, R9, RZ ;  /* 0x000000090a077227 */ /* 0x000fc800078e00ff */
[----:B------:R-:W-:-:S04]  /*0ac0*/  IMAD.MOV R2, RZ, RZ, -R7 ;  /* 0x000000ffff027224 */ /* 0x000fc800078e0a07 */
[----:B------:R-:W-:Y:S01]  /*0ad0*/  IMAD R9, R0, R2, R9 ;  /* 0x0000000200097224 */ /* 0x000fe200078e0209 */
[----:B------:R-:W-:-:S04]  /*0ae0*/  SEL R2, RZ, 0x1, !P0 ;  /* 0x00000001ff027807 */ /* 0x000fc80004000000 */
[----:B------:R-:W-:-:S13]  /*0af0*/  ISETP.GE.U32.AND P1, PT, R9, R0, PT ;  /* 0x000000000900720c */ /* 0x000fda0003f26070 */
[----:B------:R-:W-:Y:S01]  /*0b00*/  @P1 IADD3 R9, PT, PT, -R0, R9, RZ ;  /* 0x0000000900091210 */ /* 0x000fe20007ffe1ff */
[----:B------:R-:W-:-:S03]  /*0b10*/  @P1 VIADD R7, R7, 0x1 ;  /* 0x0000000107071836 */ /* 0x000fc60000000000 */
[----:B------:R-:W-:Y:S01]  /*0b20*/  ISETP.GE.U32.AND P2, PT, R9, R0, PT ;  /* 0x000000000900720c */ /* 0x000fe20003f46070 */
[----:B------:R-:W-:-:S12]  /*0b30*/  IMAD.MOV.U32 R9, RZ, RZ, R5 ;  /* 0x000000ffff097224 */ /* 0x000fd800078e0005 */
[----:B------:R-:W-:Y:S01]  /*0b40*/  @P2 VIADD R7, R7, 0x1 ;  /* 0x0000000107072836 */ /* 0x000fe20000000000 */
[----:B------:R-:W-:-:S04]  /*0b50*/  @!P3 LOP3.LUT R7, RZ, R0, RZ, 0x33, !PT ;  /* 0x00000000ff07b212 */ /* 0x000fc800078e33ff */
[----:B------:R-:W-:-:S04]  /*0b60*/  IADD3 R10, PT, PT, R2, R7, RZ ;  /* 0x00000007020a7210 */ /* 0x000fc80007ffe0ff */
[----:B------:R-:W-:-:S04]  /*0b70*/  LOP3.LUT R2, R10, 0x3, RZ, 0xc0, !PT ;  /* 0x000000030a027812 */ /* 0x000fc800078ec0ff */
[----:B------:R-:W-:-:S13]  /*0b80*/  ISETP.NE.AND P0, PT, R2, 0x3, PT ;  /* 0x000000030200780c */ /* 0x000fda0003f05270 */
[----:B------:R-:W-:Y:S05]  /*0b90*/  @!P0 BRA `(.L_x_980) ;  /* 0x00000000003c8947 */ /* 0x000fea0003800000 */
[----:B------:R-:W0:Y:S01]  /*0ba0*/  LDC.64 R6, c[0x0][0x388] ;  /* 0x0000e200ff067b82 */ /* 0x000e220000000a00 */
[----:B------:R-:W-:Y:S01]  /*0bb0*/  VIADD R2, R10, 0x1 ;  /* 0x000000010a027836 */ /* 0x000fe20000000000 */
[----:B------:R-:W-:Y:S01]  /*0bc0*/  BSSY.RECONVERGENT B1, `(.L_x_981) ;  /* 0x000000b000017945 */ /* 0x000fe20003800200 */
[----:B------:R-:W-:-:S03]  /*0bd0*/  IADD3 R5, PT, PT, R3, R4, RZ ;  /* 0x0000000403057210 */ /* 0x000fc60007ffe0ff */
[----:B------:R-:W-:-:S05]  /*0be0*/  LOP3.LUT R2, R2, 0x3, RZ, 0xc0, !PT ;  /* 0x0000000302027812 */ /* 0x000fca00078ec0ff */
[----:B------:R-:W-:-:S07]  /*0bf0*/  IMAD.MOV R4, RZ, RZ, -R2 ;  /* 0x000000ffff047224 */ /* 0x000fce00078e0a02 */
.L_x_982:
[----:B0-----:R-:W-:Y:S01]  /*0c00*/  IMAD.WIDE R2, R9, 0x4, R6 ;  /* 0x0000000409027825 */ /* 0x001fe200078e0206 */
[----:B------:R-:W-:-:S03]  /*0c10*/  IADD3 R5, PT, PT, R0, R5, RZ ;  /* 0x0000000500057210 */ /* 0x000fc60007ffe0ff */
[----:B------:R-:W-:Y:S01]  /*0c20*/  VIADD R4, R4, 0x1 ;  /* 0x0000000104047836 */ /* 0x000fe20000000000 */
[----:B------:R1:W-:Y:S01]  /*0c30*/  STG.E desc[UR6][R2.64], RZ ;  /* 0x000000ff02007986 */ /* 0x0003e2000c101906 */
[----:B------:R-:W-:-:S03]  /*0c40*/  IMAD.IADD R9, R0, 0x1, R9 ;  /* 0x0000000100097824 */ /* 0x000fc600078e0209 */
[----:B------:R-:W-:-:S13]  /*0c50*/  ISETP.NE.AND P0, PT, R4, RZ, PT ;  /* 0x000000ff0400720c */ /* 0x000fda0003f05270 */
[----:B-1----:R-:W-:Y:S05]  /*0c60*/  @P0 BRA `(.L_x_982) ;  /* 0xfffffffc00e40947 */ /* 0x002fea000383ffff */
[----:B------:R-:W-:Y:S05]  /*0c70*/  BSYNC.RECONVERGENT B1 ;  /* 0x0000000000017941 */ /* 0x000fea0003800200 */
.L_x_981:
[----:B------:R-:W-:-:S07]  /*0c80*/  VIADD R9, R5, 0xffffffff ;  /* 0xffffffff05097836 */ /* 0x000fce0000000000 */
.L_x_980:
[----:B------:R-:W-:Y:S05]  /*0c90*/  BSYNC.RECONVERGENT B0 ;  /* 0x0000000000007941 */ /* 0x000fea0003800200 */
.L_x_979:
[----:B------:R-:W-:-:S13]  /*0ca0*/  ISETP.GE.U32.AND P0, PT, R10, 0x3, PT ;  /* 0x000000030a00780c */ /* 0x000fda0003f06070 */
[----:B------:R-:W-:Y:S05]  /*0cb0*/  @!P0 EXIT ;  /* 0x000000000000894d */ /* 0x000fea0003800000 */
[----:B------:R-:W0:Y:S02]  /*0cc0*/  LDC.64 R10, c[0x0][0x388] ;  /* 0x0000e200ff0a7b82 */ /* 0x000e240000000a00 */
.L_x_983:
[----:B01----:R-:W-:Y:S01]  /*0cd0*/  IMAD.WIDE R12, R9, 0x4, R10 ;  /* 0x00000004090c7825 */ /* 0x003fe200078e020a */
[----:B------:R-:W-:-:S04]  /*0ce0*/  LEA R9, R0, R9, 0x2 ;  /* 0x0000000900097211 */ /* 0x000fc800078e10ff */
[----:B------:R1:W-:Y:S01]  /*0cf0*/  STG.E desc[UR6][R12.64], RZ ;  /* 0x000000ff0c007986 */ /* 0x0003e2000c101906 */
[----:B------:R-:W-:Y:S01]  /*0d00*/  IMAD.WIDE R2, R0, 0x4, R12 ;  /* 0x0000000400027825 */ /* 0x000fe200078e020c */
[----:B------:R-:W-:-:S04]  /*0d10*/  ISETP.GE.AND P0, PT, R9, R8, PT ;  /* 0x000000080900720c */ /* 0x000fc80003f06270 */
[----:B------:R1:W-:Y:S01]  /*0d20*/  STG.E desc[UR6][R2.64], RZ ;  /* 0x000000ff02007986 */ /* 0x0003e2000c101906 */
[----:B------:R-:W-:-:S05]  /*0d30*/  IMAD.WIDE R4, R0, 0x4, R2 ;  /* 0x0000000400047825 */ /* 0x000fca00078e0202 */
[----:B------:R1:W-:Y:S01]  /*0d40*/  STG.E desc[UR6][R4.64], RZ ;  /* 0x000000ff04007986 */ /* 0x0003e2000c101906 */
[----:B------:R-:W-:-:S05]  /*0d50*/  IMAD.WIDE R6, R0, 0x4, R4 ;  /* 0x0000000400067825 */ /* 0x000fca00078e0204 */
[----:B------:R1:W-:Y:S01]  /*0d60*/  STG.E desc[UR6][R6.64], RZ ;  /* 0x000000ff06007986 */ /* 0x0003e2000c101906 */
[----:B------:R-:W-:Y:S05]  /*0d70*/  @!P0 BRA `(.L_x_983) ;  /* 0xfffffffc00d48947 */ /* 0x000fea000383ffff */
[----:B------:R-:W-:Y:S05]  /*0d80*/  EXIT ;  /* 0x000000000000794d */ /* 0x000fea0003800000 */
        .weak           $__internal_1_$__cuda_sm3x_div_rn_noftz_f32_slowpath
        .type           $__internal_1_$__cuda_sm3x_div_rn_noftz_f32_slowpath,@function
        .size           $__internal_1_$__cuda_sm3x_div_rn_noftz_f32_slowpath,(.L_x_1005 - $__internal_1_$__cuda_sm3x_div_rn_noftz_f32_slowpath)
$__internal_1_$__cuda_sm3x_div_rn_noftz_f32_slowpath:
[----:B------:R-:W-:Y:S01]  /*0d90*/  SHF.R.U32.HI R17, RZ, 0x17, R3 ;  /* 0x00000017ff117819 */ /* 0x000fe20000011603 */
[----:B------:R-:W-:Y:S01]  /*0da0*/  BSSY.RECONVERGENT B3, `(.L_x_984) ;  /* 0x0000062000037945 */ /* 0x000fe20003800200 */
[----:B------:R-:W-:Y:S02]  /*0db0*/  SHF.R.U32.HI R19, RZ, 0x17, R0 ;  /* 0x00000017ff137819 */ /* 0x000fe40000011600 */
[----:B------:R-:W-:Y:S02]  /*0dc0*/  LOP3.LUT R17, R17, 0xff, RZ, 0xc0, !PT ;  /* 0x000000ff11117812 */ /* 0x000fe400078ec0ff */
[----:B------:R-:W-:-:S03]  /*0dd0*/  LOP3.LUT R22, R19, 0xff, RZ, 0xc0, !PT ;  /* 0x000000ff13167812 */ /* 0x000fc600078ec0ff */
[----:B------:R-:W-:Y:S02]  /*0de0*/  VIADD R21, R17, 0xffffffff ;  /* 0xffffffff11157836 */ /* 0x000fe40000000000 */
[----:B------:R-:W-:-:S03]  /*0df0*/  VIADD R20, R22, 0xffffffff ;  /* 0xffffffff16147836 */ /* 0x000fc60000000000 */
[----:B------:R-:W-:-:S04]  /*0e00*/  ISETP.GT.U32.AND P0, PT, R21, 0xfd, PT ;  /* 0x000000fd1500780c */ /* 0x000fc80003f04070 */
[----:B------:R-:W-:-:S13]  /*0e10*/  ISETP.GT.U32.OR P0, PT, R20, 0xfd, P0 ;  /* 0x000000fd1400780c */ /* 0x000fda0000704470 */
[----:B------:R-:W-:Y:S01]  /*0e20*/  @!P0 MOV R19, RZ ;  /* 0x000000ff00138202 */ /* 0x000fe20000000f00 */
        /* <DEDUP_REMOVED lines=22> */
[----:B------:R-:W-:-:S03]  /*0f90*/  @!P1 FFMA R3, R3, 1.84467440737095516160e+19, RZ ;  /* 0x5f80000003039823 */ /* 0x000fc600000000ff */
[----:B------:R-:W-:-:S07]  /*0fa0*/  @!P1 IADD3 R19, PT, PT, R19, 0x40, RZ ;  /* 0x0000004013139810 */ /* 0x000fce0007ffe0ff */
.L_x_985:
[----:B------:R-:W-:Y:S01]  /*0fb0*/  LEA R20, R17, 0xc0800000, 0x17 ;  /* 0xc080000011147811 */ /* 0x000fe200078eb8ff */
[----:B------:R-:W-:Y:S04]  /*0fc0*/  BSSY.RECONVERGENT B4, `(.L_x_990) ;  /* 0x0000036000047945 */ /* 0x000fe80003800200 */
[----:B------:R-:W-:Y:S02]  /*0fd0*/  IMAD.IADD R23, R3, 0x1, -R20 ;  /* 0x0000000103177824 */ /* 0x000fe400078e0a14 */
[----:B------:R-:W-:Y:S02]  /*0fe0*/  VIADD R20, R22, 0xffffff81 ;  /* 0xffffff8116147836 */ /* 0x000fe40000000000 */
[----:B------:R-:W0:Y:S01]  /*0ff0*/  MUFU.RCP R3, R23 ;  /* 0x0000001700037308 */ /* 0x000e220000001000 */
[----:B------:R-:W-:Y:S01]  /*1000*/  FADD.FTZ R21, -R23, -RZ ;  /* 0x800000ff17157221 */ /* 0x000fe20000010100 */
[C---:B------:R-:W-:Y:S01]  /*1010*/  IMAD R0, R20.reuse, -0x800000, R0 ;  /* 0xff80000014007824 */ /* 0x040fe200078e0200 */
[----:B------:R-:W-:-:S04]  /*1020*/  IADD3 R20, PT, PT, R20, 0x7f, -R17 ;  /* 0x0000007f14147810 */ /* 0x000fc80007ffe811 */
[----:B------:R-:W-:Y:S01]  /*1030*/  IADD3 R20, PT, PT, R20, R19, RZ ;  /* 0x0000001314147210 */ /* 0x000fe20007ffe0ff */
        /* <DEDUP_REMOVED lines=20> */
[-CC-:B------:R-:W-:Y:S01]  /*1180*/  FFMA.RZ R17, R3, R21.reuse, R22.reuse ;  /* 0x0000001503117223 */ /* 0x180fe2000000c016 */
[C---:B------:R-:W-:Y:S02]  /*1190*/  IADD3 R20, PT, PT, R23.reuse, 0x20, RZ ;  /* 0x0000002017147810 */ /* 0x040fe40007ffe0ff */
[----:B------:R-:W-:Y:S02]  /*11a0*/  ISETP.NE.AND P2, PT, R23, RZ, PT ;  /* 0x000000ff1700720c */ /* 0x000fe40003f45270 */
[----:B------:R-:W-:Y:S01]  /*11b0*/  LOP3.LUT R19, R17, 0x7fffff, RZ, 0xc0, !PT ;  /* 0x007fffff11137812 */ /* 0x000fe200078ec0ff */
[CCC-:B------:R-:W-:Y:S01]  /*11c0*/  FFMA.RP R17, R3.reuse, R21.reuse, R22.reuse ;  /* 0x0000001503117223 */ /* 0x1c0fe20000008016 */
[----:B------:R-:W-:Y:S01]  /*11d0*/  FFMA.RM R22, R3, R21, R22 ;  /* 0x0000001503167223 */ /* 0x000fe20000004016 */
[----:B------:R-:W-:Y:S01]  /*11e0*/  IMAD.MOV R3, RZ, RZ, -R23 ;  /* 0x000000ffff037224 */ /* 0x000fe200078e0a17 */
[----:B------:R-:W-:Y:S02]  /*11f0*/  LOP3.LUT R19, R19, 0x800000, RZ, 0xfc, !PT ;  /* 0x0080000013137812 */ /* 0x000fe400078efcff */
[----:B------:R-:W-:-:S02]  /*1200*/  ISETP.NE.AND P1, PT, R23, RZ, PT ;  /* 0x000000ff1700720c */ /* 0x000fc40003f25270 */
[----:B------:R-:W-:Y:S02]  /*1210*/  SHF.L.U32 R20, R19, R20, RZ ;  /* 0x0000001413147219 */ /* 0x000fe400000006ff */
[----:B------:R-:W-:Y:S02]  /*1220*/  FSETP.NEU.FTZ.AND P0, PT, R17, R22, PT ;  /* 0x000000161100720b */ /* 0x000fe40003f1d000 */
[----:B------:R-:W-:Y:S02]  /*1230*/  SEL R22, R3, RZ, P2 ;  /* 0x000000ff03167207 */ /* 0x000fe40001000000 */
[----:B------:R-:W-:Y:S02]  /*1240*/  ISETP.NE.AND P1, PT, R20, RZ, P1 ;  /* 0x000000ff1400720c */ /* 0x000fe40000f25270 */
[----:B------:R-:W-:Y:S02]  /*1250*/  SHF.R.U32.HI R22, RZ, R22, R19 ;  /* 0x00000016ff167219 */ /* 0x000fe40000011613 */
[----:B------:R-:W-:-:S02]  /*1260*/  PLOP3.LUT P0, PT, P0, P1, PT, 0xf8, 0x8f ;  /* 0x00000000008f781c */ /* 0x000fc40000703f70 */
[----:B------:R-:W-:Y:S02]  /*1270*/  SHF.R.U32.HI R20, RZ, 0x1, R22 ;  /* 0x00000001ff147819 */ /* 0x000fe40000011616 */
[----:B------:R-:W-:-:S04]  /*1280*/  SEL R3, RZ, 0x1, !P0 ;  /* 0x00000001ff037807 */ /* 0x000fc80004000000 */
[----:B------:R-:W-:-:S04]  /*1290*/  LOP3.LUT R3, R3, 0x1, R20, 0xf8, !PT ;  /* 0x0000000103037812 */ /* 0x000fc800078ef814 */
[----:B------:R-:W-:-:S05]  /*12a0*/  LOP3.LUT R3, R3, R22, RZ, 0xc0, !PT ;  /* 0x0000001603037212 */ /* 0x000fca00078ec0ff */
[----:B------:R-:W-:-:S05]  /*12b0*/  IMAD.IADD R3, R20, 0x1, R3 ;  /* 0x0000000114037824 */ /* 0x000fca00078e0203 */
[----:B------:R-:W-:Y:S01]  /*12c0*/  LOP3.LUT R0, R3, R0, RZ, 0xfc, !PT ;  /* 0x0000000003007212 */ /* 0x000fe200078efcff */
[----:B------:R-:W-:Y:S06]  /*12d0*/  BRA `(.L_x_993) ;  /* 0x0000000000107947 */ /* 0x000fec0003800000 */
.L_x_992:
[----:B------:R-:W-:-:S04]  /*12e0*/  LOP3.LUT R0, R0, 0x80000000, RZ, 0xc0, !PT ;  /* 0x8000000000007812 */ /* 0x000fc800078ec0ff */
[----:B------:R-:W-:Y:S01]  /*12f0*/  LOP3.LUT R0, R0, 0x7f800000, RZ, 0xfc, !PT ;  /* 0x7f80000000007812 */ /* 0x000fe200078efcff */
[----:B------:R-:W-:Y:S06]  /*1300*/  BRA `(.L_x_993) ;  /* 0x0000000000047947 */ /* 0x000fec0003800000 */
.L_x_991:
[----:B------:R-:W-:-:S07]  /*1310*/  LEA R0, R20, R0, 0x17 ;  /* 0x0000000014007211 */ /* 0x000fce00078eb8ff */
.L_x_993:
[----:B------:R-:W-:Y:S05]  /*1320*/  BSYNC.RECONVERGENT B4 ;  /* 0x0000000000047941 */ /* 0x000fea0003800200 */
.L_x_990:
[----:B------:R-:W-:Y:S05]  /*1330*/  BRA `(.L_x_994) ;  /* 0x0000000000207947 */ /* 0x000fea0003800000 */
.L_x_989:
[----:B------:R-:W-:-:S04]  /*1340*/  LOP3.LUT R0, R3, 0x80000000, R0, 0x48, !PT ;  /* 0x8000000003007812 */ /* 0x000fc800078e4800 */
[----:B------:R-:W-:Y:S01]  /*1350*/  LOP3.LUT R0, R0, 0x7f800000, RZ, 0xfc, !PT ;  /* 0x7f80000000007812 */ /* 0x000fe200078efcff */
[----:B------:R-:W-:Y:S06]  /*1360*/  BRA `(.L_x_994) ;  /* 0x0000000000147947 */ /* 0x000fec0003800000 */
.L_x_988:
[----:B------:R-:W-:Y:S01]  /*1370*/  LOP3.LUT R0, R3, 0x80000000, R0, 0x48, !PT ;  /* 0x8000000003007812 */ /* 0x000fe200078e4800 */
[----:B------:R-:W-:Y:S06]  /*1380*/  BRA `(.L_x_994) ;  /* 0x00000000000c7947 */ /* 0x000fec0003800000 */
.L_x_987:
[----:B------:R-:W0:Y:S01]  /*1390*/  MUFU.RSQ R0, -QNAN ;  /* 0xffc0000000007908 */ /* 0x000e220000001400 */
[----:B------:R-:W-:Y:S05]  /*13a0*/  BRA `(.L_x_994) ;  /* 0x0000000000047947 */ /* 0x000fea0003800000 */
.L_x_986:
[----:B------:R-:W-:-:S07]  /*13b0*/  FADD.FTZ R0, R0, R3 ;  /* 0x0000000300007221 */ /* 0x000fce0000010000 */
.L_x_994:
[----:B------:R-:W-:Y:S05]  /*13c0*/  BSYNC.RECONVERGENT B3 ;  /* 0x0000000000037941 */ /* 0x000fea0003800200 */
.L_x_984:
[----:B------:R-:W-:-:S04]  /*13d0*/  IMAD.MOV.U32 R19, RZ, RZ, 0x0 ;  /* 0x00000000ff137424 */ /* 0x000fc800078e00ff */
[----:B0-----:R-:W-:Y:S05]  /*13e0*/  RET.REL.NODEC R18 `(_Z8get_gainP4nodePfi) ;  /* 0xffffffec12047950 */ /* 0x001fea0003c3ffff */
.L_x_995:
        /* <DEDUP_REMOVED lines=9> */
.L_x_1005:


//--------------------- .text._Z15set_key_segmentP4nodePii --------------------------
	.section	.text._Z15set_key_segmentP4nodePii,"ax",@progbits
	.align	128
        .global         _Z15set_key_segmentP4nodePii
        .type           _Z15set_key_segmentP4nodePii,@function
        .size           _Z15set_key_segmentP4nodePii,(.L_x_1026 - _Z15set_key_segmentP4nodePii)
        .other          _Z15set_key_segmentP4nodePii,@"STO_CUDA_ENTRY STV_DEFAULT"
_Z15set_key_segmentP4nodePii:
.text._Z15set_key_segmentP4nodePii:
        /* <DEDUP_REMOVED lines=17> */
.L_x_997:
[----:B------:R-:W-:Y:S05]  /*0110*/  BSYNC.RECONVERGENT B0 ;  /* 0x0000000000007941 */ /* 0x000fea0003800200 */
.L_x_996:
[----:B------:R-:W1:Y:S08]  /*0120*/  S2UR UR5, SR_CgaCtaId ;  /* 0x00000000000579c3 */ /* 0x000e700000008800 */
[----:B------:R-:W-:Y:S06]  /*0130*/  BAR.SYNC.DEFER_BLOCKING 0x0 ;  /* 0x0000000000007b1d */ /* 0x000fec0000010000 */
[----:B------:R-:W-:-:S02]  /*0140*/  UMOV UR4, 0x400 ;  /* 0x0000040000047882 */ /* 0x000fc40000000000 */
[----:B-1----:R-:W-:-:S09]  /*0150*/  ULEA UR4, UR5, UR4, 0x18 ;  /* 0x0000000405047291 */ /* 0x002fd2000f8ec0ff */
[----:B------:R-:W1:Y:S02]  /*0160*/  LDS.64 R2, [UR4] ;  /* 0x00000004ff027984 */ /* 0x000e640008000a00 */
[----:B-1----:R-:W-:-:S05]  /*0170*/  IMAD.SHL.U32 R8, R2, 0x4, RZ ;  /* 0x0000000402087824 */ /* 0x002fca00078e00ff */
[----:B------:R-:W-:-:S13]  /*0180*/  ISETP.GE.AND P0, PT, R11, R8, PT ;  /* 0x000000080b00720c */ /* 0x000fda0003f06270 */
[----:B------:R-:W-:Y:S05]  /*0190*/  @P0 EXIT ;  /* 0x000000000000094d */ /* 0x000fea0003800000 */
[-C--:B------:R-:W-:Y:S01]  /*01a0*/  IABS R6, R2.reuse ;  /* 0x0000000200067213 */ /* 0x080fe20000000000 */
[----:B0-----:R-:W0:Y:S01]  /*01b0*/  LDC.64 R4, c[0x0][0x388] ;  /* 0x0000e200ff047b82 */ /* 0x001e220000000a00 */
[--C-:B------:R-:W-:Y:S02]  /*01c0*/  IMAD.IADD R7, R8, 0x1, R3.reuse ;  /* 0x0000000108077824 */ /* 0x100fe400078e0203 */
[----:B------:R-:W-:Y:S01]  /*01d0*/  HFMA2 R8, -RZ, RZ, 0, 0 ;  /* 0x00000000ff087431 */ /* 0x000fe200000001ff */
[----:B------:R-:W1:Y:S01]  /*01e0*/  I2F.RP R10, R6 ;  /* 0x00000006000a7306 */ /* 0x000e620000209400 */
[----:B------:R-:W-:Y:S01]  /*01f0*/  IMAD.IADD R3, R11, 0x1, R3 ;  /* 0x000000010b037824 */ /* 0x000fe200078e0203 */
[----:B------:R-:W-:Y:S01]  /*0200*/  ISETP.NE.AND P0, PT, R2, RZ, PT ;  /* 0x000000ff0200720c */ /* 0x000fe20003f05270 */
[----:B------:R-:W2:Y:S01]  /*0210*/  LDCU UR4, c[0x0][0x360] ;  /* 0x00006c00ff0477ac */ /* 0x000ea20008000800 */
[----:B------:R-:W-:-:S04]  /*0220*/  LOP3.LUT R11, RZ, R2, RZ, 0x33, !PT ;  /* 0x00000002ff0b7212 */ /* 0x000fc800078e33ff */
[----:B-1----:R-:W1:Y:S02]  /*0230*/  MUFU.RCP R10, R10 ;  /* 0x0000000a000a7308 */ /* 0x002e640000001000 */
[----:B-1----:R-:W-:-:S06]  /*0240*/  VIADD R9, R10, 0xffffffe ;  /* 0x0ffffffe0a097836 */ /* 0x002fcc0000000000 */
[----:B------:R-:W1:Y:S02]  /*0250*/  F2I.FTZ.U32.TRUNC.NTZ R9, R9 ;  /* 0x0000000900097305 */ /* 0x000e64000021f000 */
[----:B-1----:R-:W-:-:S05]  /*0260*/  IADD3 R13, PT, PT, RZ, -R9, RZ ;  /* 0x80000009ff0d7210 */ /* 0x002fca0007ffe0ff */
[----:B------:R-:W-:-:S04]  /*0270*/  IMAD R13, R13, R6, RZ ;  /* 0x000000060d0d7224 */ /* 0x000fc800078e02ff */
[----:B0-2---:R-:W-:-:S07]  /*0280*/  IMAD.HI.U32 R10, R9, R13, R8 ;  /* 0x0000000d090a7227 */ /* 0x005fce00078e0008 */
.L_x_998:
[----:B------:R-:W-:Y:S02]  /*0290*/  IABS R8, R2 ;  /* 0x0000000200087213 */ /* 0x000fe40000000000 */
[----:B------:R-:W-:-:S03]  /*02a0*/  IABS R9, R3 ;  /* 0x0000000300097213 */ /* 0x000fc60000000000 */
[----:B------:R-:W-:Y:S02]  /*02b0*/  IMAD.MOV R12, RZ, RZ, -R8 ;  /* 0x000000ffff0c7224 */ /* 0x000fe400078e0a08 */
[----:B------:R-:W-:-:S04]  /*02c0*/  IMAD.HI.U32 R8, R10, R9, RZ ;  /* 0x000000090a087227 */ /* 0x000fc800078e00ff */
[----:B------:R-:W-:Y:S01]  /*02d0*/  IMAD R9, R8, R12, R9 ;  /* 0x0000000c08097224 */ /* 0x000fe200078e0209 */
[----:B------:R-:W-:-:S04]  /*02e0*/  IABS R12, R2 ;  /* 0x00000002000c7213 */ /* 0x000fc80000000000 */
[----:B------:R-:W-:-:S13]  /*02f0*/  ISETP.GT.U32.AND P2, PT, R6, R9, PT ;  /* 0x000000090600720c */ /* 0x000fda0003f44070 */
[----:B------:R-:W-:Y:S01]  /*0300*/  @!P2 IMAD.IADD R9, R9, 0x1, -R12 ;  /* 0x000000010909a824 */ /* 0x000fe200078e0a0c */
[----:B------:R-:W-:-:S04]  /*0310*/  @!P2 IADD3 R8, PT, PT, R8, 0x1, RZ ;  /* 0x000000010808a810 */ /* 0x000fc80007ffe0ff */
[----:B------:R-:W-:Y:S02]  /*0320*/  ISETP.GE.U32.AND P1, PT, R9, R6, PT ;  /* 0x000000060900720c */ /* 0x000fe40003f26070 */
[----:B------:R-:W-:-:S04]  /*0330*/  LOP3.LUT R9, R3, R2, RZ, 0x3c, !PT ;  /* 0x0000000203097212 */ /* 0x000fc800078e3cff */
[----:B------:R-:W-:-:S07]  /*0340*/  ISETP.GE.AND P3, PT, R9, RZ, PT ;  /* 0x000000ff0900720c */ /* 0x000fce0003f66270 */
[----:B------:R-:W-:-:S06]  /*0350*/  @P1 VIADD R8, R8, 0x1 ;  /* 0x0000000108081836 */ /* 0x000fcc0000000000 */
[----:B------:R-:W-:-:S05]  /*0360*/  @!P3 IMAD.MOV R8, RZ, RZ, -R8 ;  /* 0x000000ffff08b224 */ /* 0x000fca00078e0a08 */
[----:B------:R-:W-:Y:S01]  /*0370*/  SEL R13, R11, R8, !P0 ;  /* 0x000000080b0d7207 */ /* 0x000fe20004000000 */
[----:B------:R-:W-:-:S03]  /*0380*/  IMAD.WIDE R8, R3, 0x4, R4 ;  /* 0x0000000403087825 */ /* 0x000fc600078e0204 */
[----:B------:R-:W-:Y:S01]  /*0390*/  LEA R13, R0, R13, 0x2 ;  /* 0x0000000d000d7211 */ /* 0x000fe200078e10ff */
[----:B------:R-:W-:-:S04]  /*03a0*/  VIADD R3, R3, UR4 ;  /* 0x0000000403037c36 */ /* 0x000fc80008000000 */
[----:B------:R0:W-:Y:S01]  /*03b0*/  STG.E desc[UR6][R8.64], R13 ;  /* 0x0000000d08007986 */ /* 0x0001e2000c101906 */
[----:B------:R-:W-:-:S13]  /*03c0*/  ISETP.GE.AND P1, PT, R3, R7, PT ;  /* 0x000000070300720c */ /* 0x000fda0003f26270 */
[----:B0-----:R-:W-:Y:S05]  /*03d0*/  @!P1 BRA `(.L_x_998) ;  /* 0xfffffffc00ac9947 */ /* 0x001fea000383ffff */
[----:B------:R-:W-:Y:S05]  /*03e0*/  EXIT ;  /* 0x000000000000794d */ /* 0x000fea0003800000 */
.L_x_999:
        /* <DEDUP_REMOVED lines=9> */
.L_x_1026:


//--------------------- .text._Z12get_gradientP4nodeP17attribute_id_pairPfS3_i --------------------------
	.section	.text._Z12get_gradientP4nodeP17attribute_id_pairPfS3_i,"ax",@progbits
	.align	128
        .global         _Z12get_gradientP4nodeP17attribute_id_pairPfS3_i
        .type           _Z12get_gradientP4nodeP17attribute_id_pairPfS3_i,@function
        .size           _Z12get_gradientP4nodeP17attribute_id_pairPfS3_i,(.L_x_1027 - _Z12get_gradientP4nodeP17attribute_id_pairPfS3_i)
        .other          _Z12get_gradientP4nodeP17attribute_id_pairPfS3_i,@"STO_CUDA_ENTRY STV_DEFAULT"
_Z12get_gradientP4nodeP17attribute_id_pairPfS3_i:
.text._Z12get_gradientP4nodeP17attribute_id_pairPfS3_i:
        /* <DEDUP_REMOVED lines=9> */
[----:B0-----:R-:W-:-:S05]  /*0090*/  IADD3 R5, PT, PT, R5, UR4, RZ ;  /* 0x0000000405057c10 */ /* 0x001fca000fffe0ff */
        /* <DEDUP_REMOVED lines=9> */
.L_x_1001:
[----:B------:R-:W-:Y:S05]  /*0130*/  BSYNC.RECONVERGENT B0 ;  /* 0x0000000000007941 */ /* 0x000fea0003800200 */
.L_x_1000:
[----:B------:R-:W1:Y:S08]  /*0140*/  S2UR UR5, SR_CgaCtaId ;  /* 0x00000000000579c3 */ /* 0x000e700000008800 */
[----:B------:R-:W-:Y:S06]  /*0150*/  BAR.SYNC.DEFER_BLOCKING 0x0 ;  /* 0x0000000000007b1d */ /* 0x000fec0000010000 */
[----:B------:R-:W-:-:S02]  /*0160*/  UMOV UR4, 0x400 ;  /* 0x0000040000047882 */ /* 0x000fc40000000000 */
[----:B-1----:R-:W-:-:S09]  /*0170*/  ULEA UR4, UR5, UR4, 0x18 ;  /* 0x0000000405047291 */ /* 0x002fd2000f8ec0ff */
[----:B0-----:R-:W0:Y:S02]  /*0180*/  LDS.128 R4, [UR4] ;  /* 0x00000004ff047984 */ /* 0x001e240008000c00 */
[----:B0-----:R-:W-:-:S04]  /*0190*/  SHF.L.U32 R5, R5, 0x2, RZ ;  /* 0x0000000205057819 */ /* 0x001fc800000006ff */
[----:B------:R-:W-:-:S13]  /*01a0*/  ISETP.GE.AND P0, PT, R17, R5, PT ;  /* 0x000000051100720c */ /* 0x000fda0003f06270 */
[----:B------:R-:W-:Y:S05]  /*01b0*/  @P0 EXIT ;  /* 0x000000000000094d */ /* 0x000fea0003800000 */
[----:B------:R-:W0:Y:S01]  /*01c0*/  LDC.64 R2, c[0x0][0x388] ;  /* 0x0000e200ff027b82 */ /* 0x000e220000000a00 */
[-C--:B------:R-:W-:Y:S01]  /*01d0*/  IADD3 R5, PT, PT, R5, R6.reuse, RZ ;  /* 0x0000000605057210 */ /* 0x080fe20007ffe0ff */
[----:B------:R-:W1:Y:S01]  /*01e0*/  LDCU UR4, c[0x0][0x360] ;  /* 0x00006c00ff0477ac */ /* 0x000e620008000800 */
[----:B------:R-:W-:-:S05]  /*01f0*/  IADD3 R17, PT, PT, R17, R6, RZ ;  /* 0x0000000611117210 */ /* 0x000fca0007ffe0ff */
[----:B------:R-:W2:Y:S08]  /*0200*/  LDC.64 R8, c[0x0][0x390] ;  /* 0x0000e400ff087b82 */ /* 0x000eb00000000a00 */
[----:B------:R-:W3:Y:S02]  /*0210*/  LDC.64 R10, c[0x0][0x398] ;  /* 0x0000e600ff0a7b82 */ /* 0x000ee40000000a00 */
.L_x_1002:
[----:B0-----:R-:W-:-:S06]  /*0220*/  IMAD.WIDE R6, R17, 0x8, R2 ;  /* 0x0000000811067825 */ /* 0x001fcc00078e0202 */
[----:B------:R-:W2:Y:S02]  /*0230*/  LDG.E R7, desc[UR6][R6.64+0x4] ;  /* 0x0000040606077981 */ /* 0x000ea4000c1e1900 */
[----:B--2---:R-:W-:-:S06]  /*0240*/  IMAD.WIDE R12, R7, 0x4, R8 ;  /* 0x00000004070c7825 */ /* 0x004fcc00078e0208 */
[----:B------:R-:W2:Y:S01]  /*0250*/  LDG.E R13, desc[UR6][R12.64] ;  /* 0x000000060c0d7981 */ /* 0x000ea2000c1e1900 */
[C---:B---34-:R-:W-:Y:S01]  /*0260*/  IMAD.WIDE R14, R17.reuse, 0x4, R10 ;  /* 0x00000004110e7825 */ /* 0x058fe200078e020a */
[----:B-1----:R-:W-:-:S04]  /*0270*/  IADD3 R17, PT, PT, R17, UR4, RZ ;  /* 0x0000000411117c10 */ /* 0x002fc8000fffe0ff */
[----:B------:R-:W-:Y:S01]  /*0280*/  ISETP.GE.AND P0, PT, R17, R5, PT ;  /* 0x000000051100720c */ /* 0x000fe20003f06270 */
[----:B--2---:R-:W-:-:S04]  /*0290*/  FADD R0, -R13, R4 ;  /* 0x000000040d007221 */ /* 0x004fc80000000100 */
[----:B------:R-:W-:-:S05]  /*02a0*/  FADD R19, R0, R0 ;  /* 0x0000000000137221 */ /* 0x000fca0000000000 */
[----:B------:R4:W-:Y:S03]  /*02b0*/  STG.E desc[UR6][R14.64], R19 ;  /* 0x000000130e007986 */ /* 0x0009e6000c101906 */
[----:B------:R-:W-:Y:S05]  /*02c0*/  @!P0 BRA `(.L_x_1002) ;  /* 0xfffffffc00d48947 */ /* 0x000fea000383ffff */
[----:B------:R-:W-:Y:S05]  /*02d0*/  EXIT ;  /* 0x000000000000794d */ /* 0x000fea0003800000 */
.L_x_1003:
        /* <DEDUP_REMOVED lines=10> */
.L_x_1027:


//--------------------- .nv.shared._ZN3cub18CUB_300001_SM_10006detail11scan_by_key21DeviceScanByKeyKernelINS2_10policy_hubIPiiiN4cuda3std3__44plusIvEEE10Policy1000ES5_S5_S5_NS0_24ReduceByKeyScanTileStateIiiLb1EEENS8_8equal_toIvEESA_imiiEEvT0_PT9_T1_T2_T3_iT4_T5_T6_T7_ --------------------------
	.section	.nv.shared._ZN3cub18CUB_300001_SM_10006detail11scan_by_key21DeviceScanByKeyKernelINS2_10policy_hubIPiiiN4cuda3std3__44plusIvEEE10Policy1000ES5_S5_S5_NS0_24ReduceByKeyScanTileStateIiiLb1EEENS8_8equal_toIvEESA_imiiEEvT0_PT9_T1_T2_T3_iT4_T5_T6_T7_,"aw",@nobits
	.sectionflags	@""
	.align	16
.nv.shared._ZN3cub18CUB_300001_SM_10006detail11scan_by_key21DeviceScanByKeyKernelINS2_10policy_hubIPiiiN4cuda3std3__44plusIvEEE10Policy1000ES5_S5_S5_NS0_24ReduceByKeyScanTileStateIiiLb1EEENS8_8equal_toIvEESA_imiiEEvT0_PT9_T1_T2_T3_iT4_T5_T6_T7_:
	.zero		18960


//--------------------- .nv.shared.reserved.0     --------------------------
	.section	.nv.shared.reserved.0,"aw",@nobits
	.weak		__nv_reservedSMEM_offset_0_alias
	.size		__nv_reservedSMEM_offset_0_alias, 0, 64
	.other		__nv_reservedSMEM_offset_0_alias,@"STO_CUDA_RESERVED_SHARED STV_DEFAULT"
__nv_reservedSMEM_offset_0_alias:
	.zero		0
	.zero		64


//--------------------- .nv.global                --------------------------
	.section	.nv.global,"aw",@nobits
.nv.global:
	.type		_ZN34_INTERNAL_2076b4ec_4_k_cu_b23e1bcc6thrust24THRUST_300001_SM_1000_NS12placeholders2_8E,@object
	.size		_ZN34_INTERNAL_2076b4ec_4_k_cu_b23e1bcc6thrust24THRUST_300001_SM_1000_NS12placeholders2_8E,(_ZN34_INTERNAL_2076b4ec_4_k_cu_b23e1bcc4cuda3std3__436_GLOBAL__N__2076b4ec_4_k_cu_b23e1bcc6ignoreE - _ZN34_INTERNAL_2076b4ec_4_k_cu_b23e1bcc6thrust24THRUST_300001_SM_1000_NS12placeholders2_8E)
_ZN34_INTERNAL_2076b4ec_4_k_cu_b23e1bcc6thrust24THRUST_300001_SM_1000_NS12placeholders2_8E:
	.zero		1
	.type		_ZN34_INTERNAL_2076b4ec_4_k_cu_b23e1bcc4cuda3std3__436_GLOBAL__N__2076b4ec_4_k_cu_b23e1bcc6ignoreE,@object
	.size		_ZN34_INTERNAL_2076b4ec_4_k_cu_b23e1bcc4cuda3std3__436_GLOBAL__N__2076b4ec_4_k_cu_b23e1bcc6ignoreE,(_ZN34_INTERNAL_2076b4ec_4_k_cu_b23e1bcc4cuda3std6ranges3__45__cpo4dataE - _ZN34_INTERNAL_2076b4ec_4_k_cu_b23e1bcc4cuda3std3__436_GLOBAL__N__2076b4ec_4_k_cu_b23e1bcc6ignoreE)
_ZN34_INTERNAL_2076b4ec_4_k_cu_b23e1bcc4cuda3std3__436_GLOBAL__N__2076b4ec_4_k_cu_b23e1bcc6ignoreE:
	.zero		1
	.type		_ZN34_INTERNAL_2076b4ec_4_k_cu_b23e1bcc4cuda3std6ranges3__45__cpo4dataE,@object
	.size		_ZN34_INTERNAL_2076b4ec_4_k_cu_b23e1bcc4cuda3std6ranges3__45__cpo4dataE,(_ZN34_INTERNAL_2076b4ec_4_k_cu_b23e1bcc6thrust24THRUST_300001_SM_1000_NS6system3cpp3parE - _ZN34_INTERNAL_2076b4ec_4_k_cu_b23e1bcc4cuda3std6ranges3__45__cpo4dataE)
_ZN34_INTERNAL_2076b4ec_4_k_cu_b23e1bcc4cuda3std6ranges3__45__cpo4dataE:
	.zero		1
	.type		_ZN34_INTERNAL_2076b4ec_4_k_cu_b23e1bcc6thrust24THRUST_300001_SM_1000_NS6system3cpp3parE,@object
	.size		_ZN34_INTERNAL_2076b4ec_4_k_cu_b23e1bcc6thrust24THRUST_300001_SM_1000_NS6system3cpp3parE,(_ZN34_INTERNAL_2076b4ec_4_k_cu_b23e1bcc4cuda3std3__45__cpo5beginE - _ZN34_INTERNAL_2076b4ec_4_k_cu_b23e1bcc6thrust24THRUST_300001_SM_1000_NS6system3cpp3parE)
_ZN34_INTERNAL_2076b4ec_4_k_cu_b23e1bcc6thrust24THRUST_300001_SM_1000_NS6system3cpp3parE:
	.zero		1
	.type		_ZN34_INTERNAL_2076b4ec_4_k_cu_b23e1bcc4cuda3std3__45__cpo5beginE,@object
	.size		_ZN34_INTERNAL_2076b4ec_4_k_cu_b23e1bcc4cuda3std3__45__cpo5beginE,(_ZN34_INTERNAL_2076b4ec_4_k_cu_b23e1bcc4cuda3std6ranges3__45__cpo5beginE - _ZN34_INTERNAL_2076b4ec_4_k_cu_b23e1bcc4cuda3std3__45__cpo5beginE)
_ZN34_INTERNAL_2076b4ec_4_k_cu_b23e1bcc4cuda3std3__45__cpo5beginE:
	.zero		1
	.type		_ZN34_INTERNAL_2076b4ec_4_k_cu_b23e1bcc4cuda3std6ranges3__45__cpo5beginE,@object
	.size		_ZN34_INTERNAL_2076b4ec_4_k_cu_b23e1bcc4cuda3std6ranges3__45__cpo5beginE,(_ZN34_INTERNAL_2076b4ec_4_k_cu_b23e1bcc6thrust24THRUST_300001_SM_1000_NS6deviceE - _ZN34_INTERNAL_2076b4ec_4_k_cu_b23e1bcc4cuda3std6ranges3__45__cpo5beginE)
_ZN34_INTERNAL_2076b4ec_4_k_cu_b23e1bcc4cuda3std6ranges3__45__cpo5beginE:
	.zero		1
	.type		_ZN34_INTERNAL_2076b4ec_4_k_cu_b23e1bcc6thrust24THRUST_300001_SM_1000_NS6deviceE,@object
	.size		_ZN34_INTERNAL_2076b4ec_4_k_cu_b23e1bcc6thrust24THRUST_300001_SM_1000_NS6deviceE,(_ZN34_INTERNAL_2076b4ec_4_k_cu_b23e1bcc4cuda3std3__47nulloptE - _ZN34_INTERNAL_2076b4ec_4_k_cu_b23e1bcc6thrust24THRUST_300001_SM_1000_NS6deviceE)
_ZN34_INTERNAL_2076b4ec_4_k_cu_b23e1bcc6thrust24THRUST_300001_SM_1000_NS6deviceE:
	.zero		1
	.type		_ZN34_INTERNAL_2076b4ec_4_k_cu_b23e1bcc4cuda3std3__47nulloptE,@object
	.size		_ZN34_INTERNAL_2076b4ec_4_k_cu_b23e1bcc4cuda3std3__47nulloptE,(_ZN34_INTERNAL_2076b4ec_4_k_cu_b23e1bcc4cuda3std6ranges3__45__cpo8distanceE - _ZN34_INTERNAL_2076b4ec_4_k_cu_b23e1bcc4cuda3std3__47nulloptE)
_ZN34_INTERNAL_2076b4ec_4_k_cu_b23e1bcc4cuda3std3__47nulloptE:
	.zero		1
	.type		_ZN34_INTERNAL_2076b4ec_4_k_cu_b23e1bcc4cuda3std6ranges3__45__cpo8distanceE,@object
	.size		_ZN34_INTERNAL_2076b4ec_4_k_cu_b23e1bcc4cuda3std6ranges3__45__cpo8distanceE,(_ZN34_INTERNAL_2076b4ec_4_k_cu_b23e1bcc6thrust24THRUST_300001_SM_1000_NS12placeholders2_4E - _ZN34_INTERNAL_2076b4ec_4_k_cu_b23e1bcc4cuda3std6ranges3__45__cpo8distanceE)
_ZN34_INTERNAL_2076b4ec_4_k_cu_b23e1bcc4cuda3std6ranges3__45__cpo8distanceE:
	.zero		1
	.type		_ZN34_INTERNAL_2076b4ec_4_k_cu_b23e1bcc6thrust24THRUST_300001_SM_1000_NS12placeholders2_4E,@object
	.size		_ZN34_INTERNAL_2076b4ec_4_k_cu_b23e1bcc6thrust24THRUST_300001_SM_1000_NS12placeholders2_4E,(_ZN34_INTERNAL_2076b4ec_4_k_cu_b23e1bcc4cuda3std3__45__cpo6rbeginE - _ZN34_INTERNAL_2076b4ec_4_k_cu_b23e1bcc6thrust24THRUST_300001_SM_1000_NS12placeholders2_4E)
_ZN34_INTERNAL_2076b4ec_4_k_cu_b23e1bcc6thrust24THRUST_300001_SM_1000_NS12placeholders2_4E:
	.zero		1
	.type		_ZN34_INTERNAL_2076b4ec_4_k_cu_b23e1bcc4cuda3std3__45__cpo6rbeginE,@object
	.size		_ZN34_INTERNAL_2076b4ec_4_k_cu_b23e1bcc4cuda3std3__45__cpo6rbeginE,(_ZN34_INTERNAL_2076b4ec_4_k_cu_b23e1bcc4cuda3std6ranges3__45__cpo7advanceE - _ZN34_INTERNAL_2076b4ec_4_k_cu_b23e1bcc4cuda3std3__45__cpo6rbeginE)
_ZN34_INTERNAL_2076b4ec_4_k_cu_b23e1bcc4cuda3std3__45__cpo6rbeginE:
	.zero		1
	.type		_ZN34_INTERNAL_2076b4ec_4_k_cu_b23e1bcc4cuda3std6ranges3__45__cpo7advanceE,@object
	.size		_ZN34_INTERNAL_2076b4ec_4_k_cu_b23e1bcc4cuda3std6ranges3__45__cpo7advanceE,(_ZN34_INTERNAL_2076b4ec_4_k_cu_b23e1bcc6thrust24THRUST_300001_SM_1000_NS12placeholders3_10E - _ZN34_INTERNAL_2076b4ec_4_k_cu_b23e1bcc4cuda3std6ranges3__45__cpo7advanceE)
_ZN34_INTERNAL_2076b4ec_4_k_cu_b23e1bcc4cuda3std6ranges3__45__cpo7advanceE:
	.zero		1
	.type		_ZN34_INTERNAL_2076b4ec_4_k_cu_b23e1bcc6thrust24THRUST_300001_SM_1000_NS12placeholders3_10E,@object
	.size		_ZN34_INTERNAL_2076b4ec_4_k_cu_b23e1bcc6thrust24THRUST_300001_SM_1000_NS12placeholders3_10E,(_ZN34_INTERNAL_2076b4ec_4_k_cu_b23e1bcc4cuda3std3__48in_placeE - _ZN34_INTERNAL_2076b4ec_4_k_cu_b23e1bcc6thrust24THRUST_300001_SM_1000_NS12placeholders3_10E)
_ZN34_INTERNAL_2076b4ec_4_k_cu_b23e1bcc6thrust24THRUST_300001_SM_1000_NS12placeholders3_10E:
	.zero		1
	.type		_ZN34_INTERNAL_2076b4ec_4_k_cu_b23e1bcc4cuda3std3__48in_placeE,@object
	.size		_ZN34_INTERNAL_2076b4ec_4_k_cu_b23e1bcc4cuda3std3__48in_placeE,(_ZN34_INTERNAL_2076b4ec_4_k_cu_b23e1bcc4cuda3std6ranges3__45__cpo4sizeE - _ZN34_INTERNAL_2076b4ec_4_k_cu_b23e1bcc4cuda3std3__48in_placeE)
_ZN34_INTERNAL_2076b4ec_4_k_cu_b23e1bcc4cuda3std3__48in_placeE:
	.zero		1
	.type		_ZN34_INTERNAL_2076b4ec_4_k_cu_b23e1bcc4cuda3std6ranges3__45__cpo4sizeE,@object
	.size		_ZN34_INTERNAL_2076b4ec_4_k_cu_b23e1bcc4cuda3std6ranges3__45__cpo4sizeE,(_ZN34_INTERNAL_2076b4ec_4_k_cu_b23e1bcc6thrust24THRUST_300001_SM_1000_NS12placeholders2_2E - _ZN34_INTERNAL_2076b4ec_4_k_cu_b23e1bcc4cuda3std6ranges3__45__cpo4sizeE)
_ZN34_INTERNAL_2076b4ec_4_k_cu_b23e1bcc4cuda3std6ranges3__45__cpo4sizeE:
	.zero		1
	.type		_ZN34_INTERNAL_2076b4ec_4_k_cu_b23e1bcc6thrust24THRUST_300001_SM_1000_NS12placeholders2_2E,@object
	.size		_ZN34_INTERNAL_2076b4ec_4_k_cu_b23e1bcc6thrust24THRUST_300001_SM_1000_NS12placeholders2_2E,(_ZN34_INTERNAL_2076b4ec_4_k_cu_b23e1bcc4cuda3std3__45__cpo6cbeginE - _ZN34_INTERNAL_2076b4ec_4_k_cu_b23e1bcc6thrust24THRUST_300001_SM_1000_NS12placeholders2_2E)
_ZN34_INTERNAL_2076b4ec_4_k_cu_b23e1bcc6thrust24THRUST_300001_SM_1000_NS12placeholders2_2E:
	.zero		1
	.type		_ZN34_INTERNAL_2076b4ec_4_k_cu_b23e1bcc4cuda3std3__45__cpo6cbeginE,@object
	.size		_ZN34_INTERNAL_2076b4ec_4_k_cu_b23e1bcc4cuda3std3__45__cpo6cbeginE,(_ZN34_INTERNAL_2076b4ec_4_k_cu_b23e1bcc4cuda3std6ranges3__45__cpo6cbeginE - _ZN34_INTERNAL_2076b4ec_4_k_cu_b23e1bcc4cuda3std3__45__cpo6cbeginE)
_ZN34_INTERNAL_2076b4ec_4_k_cu_b23e1bcc4cuda3std3__45__cpo6cbeginE:
	.zero		1
	.type		_ZN34_INTERNAL_2076b4ec_4_k_cu_b23e1bcc4cuda3std6ranges3__45__cpo6cbeginE,@object
	.size		_ZN34_INTERNAL_2076b4ec_4_k_cu_b23e1bcc4cuda3std6ranges3__45__cpo6cbeginE,(_ZN34_INTERNAL_2076b4ec_4_k_cu_b23e1bcc6thrust24THRUST_300001_SM_1000_NS12placeholders2_6E - _ZN34_INTERNAL_2076b4ec_4_k_cu_b23e1bcc4cuda3std6ranges3__45__cpo6cbeginE)
_ZN34_INTERNAL_2076b4ec_4_k_cu_b23e1bcc4cuda3std6ranges3__45__cpo6cbeginE:
	.zero		1
	.type		_ZN34_INTERNAL_2076b4ec_4_k_cu_b23e1bcc6thrust24THRUST_300001_SM_1000_NS12placeholders2_6E,@object
	.size		_ZN34_INTERNAL_2076b4ec_4_k_cu_b23e1bcc6thrust24THRUST_300001_SM_1000_NS12placeholders2_6E,(_ZN34_INTERNAL_2076b4ec_4_k_cu_b23e1bcc4cuda3std3__45__cpo7crbeginE - _ZN34_INTERNAL_2076b4ec_4_k_cu_b23e1bcc6thrust24THRUST_300001_SM_1000_NS12placeholders2_6E)
_ZN34_INTERNAL_2076b4ec_4_k_cu_b23e1bcc6thrust24THRUST_300001_SM_1000_NS12placeholders2_6E:
	.zero		1
	.type		_ZN34_INTERNAL_2076b4ec_4_k_cu_b23e1bcc4cuda3std3__45__cpo7crbeginE,@object
	.size		_ZN34_INTERNAL_2076b4ec_4_k_cu_b23e1bcc4cuda3std3__45__cpo7crbeginE,(_ZN34_INTERNAL_2076b4ec_4_k_cu_b23e1bcc4cuda3std6ranges3__45__cpo4nextE - _ZN34_INTERNAL_2076b4ec_4_k_cu_b23e1bcc4cuda3std3__45__cpo7crbeginE)
_ZN34_INTERNAL_2076b4ec_4_k_cu_b23e1bcc4cuda3std3__45__cpo7crbeginE:
	.zero		1
	.type		_ZN34_INTERNAL_2076b4ec_4_k_cu_b23e1bcc4cuda3std6ranges3__45__cpo4nextE,@object
	.size		_ZN34_INTERNAL_2076b4ec_4_k_cu_b23e1bcc4cuda3std6ranges3__45__cpo4nextE,(_ZN34_INTERNAL_2076b4ec_4_k_cu_b23e1bcc4cuda3std6ranges3__45__cpo4swapE - _ZN34_INTERNAL_2076b4ec_4_k_cu_b23e1bcc4cuda3std6ranges3__45__cpo4nextE)
_ZN34_INTERNAL_2076b4ec_4_k_cu_b23e1bcc4cuda3std6ranges3__45__cpo4nextE:
	.zero		1
	.type		_ZN34_INTERNAL_2076b4ec_4_k_cu_b23e1bcc4cuda3std6ranges3__45__cpo4swapE,@object
	.size		_ZN34_INTERNAL_2076b4ec_4_k_cu_b23e1bcc4cuda3std6ranges3__45__cpo4swapE,(_ZN34_INTERNAL_2076b4ec_4_k_cu_b23e1bcc6thrust24THRUST_300001_SM_1000_NS8cuda_cub10par_nosyncE - _ZN34_INTERNAL_2076b4ec_4_k_cu_b23e1bcc4cuda3std6ranges3__45__cpo4swapE)
_ZN34_INTERNAL_2076b4ec_4_k_cu_b23e1bcc4cuda3std6ranges3__45__cpo4swapE:
	.zero		1
	.type		_ZN34_INTERNAL_2076b4ec_4_k_cu_b23e1bcc6thrust24THRUST_300001_SM_1000_NS8cuda_cub10par_nosyncE,@object
	.size		_ZN34_INTERNAL_2076b4ec_4_k_cu_b23e1bcc6thrust24THRUST_300001_SM_1000_NS8cuda_cub10par_nosyncE,(_ZN34_INTERNAL_2076b4ec_4_k_cu_b23e1bcc6thrust24THRUST_300001_SM_1000_NS3seqE - _ZN34_INTERNAL_2076b4ec_4_k_cu_b23e1bcc6thrust24THRUST_300001_SM_1000_NS8cuda_cub10par_nosyncE)
_ZN34_INTERNAL_2076b4ec_4_k_cu_b23e1bcc6thrust24THRUST_300001_SM_1000_NS8cuda_cub10par_nosyncE:
	.zero		1
	.type		_ZN34_INTERNAL_2076b4ec_4_k_cu_b23e1bcc6thrust24THRUST_300001_SM_1000_NS3seqE,@object
	.size		_ZN34_INTERNAL_2076b4ec_4_k_cu_b23e1bcc6thrust24THRUST_300001_SM_1000_NS3seqE,(_ZN34_INTERNAL_2076b4ec_4_k_cu_b23e1bcc4cuda3std3__420unreachable_sentinelE - _ZN34_INTERNAL_2076b4ec_4_k_cu_b23e1bcc6thrust24THRUST_300001_SM_1000_NS3seqE)
_ZN34_INTERNAL_2076b4ec_4_k_cu_b23e1bcc6thrust24THRUST_300001_SM_1000_NS3seqE:
	.zero		1
	.type		_ZN34_INTERNAL_2076b4ec_4_k_cu_b23e1bcc4cuda3std3__420unreachable_sentinelE,@object
	.size		_ZN34_INTERNAL_2076b4ec_4_k_cu_b23e1bcc4cuda3std3__420unreachable_sentinelE,(_ZN34_INTERNAL_2076b4ec_4_k_cu_b23e1bcc4cuda3std6ranges3__45__cpo5ssizeE - _ZN34_INTERNAL_2076b4ec_4_k_cu_b23e1bcc4cuda3std3__420unreachable_sentinelE)
_ZN34_INTERNAL_2076b4ec_4_k_cu_b23e1bcc4cuda3std3__420unreachable_sentinelE:
	.zero		1
	.type		_ZN34_INTERNAL_2076b4ec_4_k_cu_b23e1bcc4cuda3std6ranges3__45__cpo5ssizeE,@object
	.size		_ZN34_INTERNAL_2076b4ec_4_k_cu_b23e1bcc4cuda3std6ranges3__45__cpo5ssizeE,(_ZN34_INTERNAL_2076b4ec_4_k_cu_b23e1bcc6thrust24THRUST_300001_SM_1000_NS12placeholders2_3E - _ZN34_INTERNAL_2076b4ec_4_k_cu_b23e1bcc4cuda3std6ranges3__45__cpo5ssizeE)
_ZN34_INTERNAL_2076b4ec_4_k_cu_b23e1bcc4cuda3std6ranges3__45__cpo5ssizeE:
	.zero		1
	.type		_ZN34_INTERNAL_2076b4ec_4_k_cu_b23e1bcc6thrust24THRUST_300001_SM_1000_NS12placeholders2_3E,@object
	.size		_ZN34_INTERNAL_2076b4ec_4_k_cu_b23e1bcc6thrust24THRUST_300001_SM_1000_NS12placeholders2_3E,(_ZN34_INTERNAL_2076b4ec_4_k_cu_b23e1bcc4cuda3std3__45__cpo4cendE - _ZN34_INTERNAL_2076b4ec_4_k_cu_b23e1bcc6thrust24THRUST_300001_SM_1000_NS12placeholders2_3E)
_ZN34_INTERNAL_2076b4ec_4_k_cu_b23e1bcc6thrust24THRUST_300001_SM_1000_NS12placeholders2_3E:
	.zero		1
	.type		_ZN34_INTERNAL_2076b4ec_4_k_cu_b23e1bcc4cuda3std3__45__cpo4cendE,@object
	.size		_ZN34_INTERNAL_2076b4ec_4_k_cu_b23e1bcc4cuda3std3__45__cpo4cendE,(_ZN34_INTERNAL_2076b4ec_4_k_cu_b23e1bcc4cuda3std6ranges3__45__cpo4cendE - _ZN34_INTERNAL_2076b4ec_4_k_cu_b23e1bcc4cuda3std3__45__cpo4cendE)
_ZN34_INTERNAL_2076b4ec_4_k_cu_b23e1bcc4cuda3std3__45__cpo4cendE:
	.zero		1
	.type		_ZN34_INTERNAL_2076b4ec_4_k_cu_b23e1bcc4cuda3std6ranges3__45__cpo4cendE,@object
	.size		_ZN34_INTERNAL_2076b4ec_4_k_cu_b23e1bcc4cuda3std6ranges3__45__cpo4cendE,(_ZN34_INTERNAL_2076b4ec_4_k_cu_b23e1bcc6thrust24THRUST_300001_SM_1000_NS12placeholders2_7E - _ZN34_INTERNAL_2076b4ec_4_k_cu_b23e1bcc4cuda3std6ranges3__45__cpo4cendE)
_ZN34_INTERNAL_2076b4ec_4_k_cu_b23e1bcc4cuda3std6ranges3__45__cpo4cendE:
	.zero		1
	.type		_ZN34_INTERNAL_2076b4ec_4_k_cu_b23e1bcc6thrust24THRUST_300001_SM_1000_NS12placeholders2_7E,@object
	.size		_ZN34_INTERNAL_2076b4ec_4_k_cu_b23e1bcc6thrust24THRUST_300001_SM_1000_NS12placeholders2_7E,(_ZN34_INTERNAL_2076b4ec_4_k_cu_b23e1bcc4cuda3std3__45__cpo5crendE - _ZN34_INTERNAL_2076b4ec_4_k_cu_b23e1bcc6thrust24THRUST_300001_SM_1000_NS12placeholders2_7E)
_ZN34_INTERNAL_2076b4ec_4_k_cu_b23e1bcc6thrust24THRUST_300001_SM_1000_NS12placeholders2_7E:
	.zero		1
	.type		_ZN34_INTERNAL_2076b4ec_4_k_cu_b23e1bcc4cuda3std3__45__cpo5crendE,@object
	.size		_ZN34_INTERNAL_2076b4ec_4_k_cu_b23e1bcc4cuda3std3__45__cpo5crendE,(_ZN34_INTERNAL_2076b4ec_4_k_cu_b23e1bcc4cuda3std6ranges3__45__cpo4prevE - _ZN34_INTERNAL_2076b4ec_4_k_cu_b23e1bcc4cuda3std3__45__cpo5crendE)
_ZN34_INTERNAL_2076b4ec_4_k_cu_b23e1bcc4cuda3std3__45__cpo5crendE:
	.zero		1
	.type		_ZN34_INTERNAL_2076b4ec_4_k_cu_b23e1bcc4cuda3std6ranges3__45__cpo4prevE,@object
	.size		_ZN34_INTERNAL_2076b4ec_4_k_cu_b23e1bcc4cuda3std6ranges3__45__cpo4prevE,(_ZN34_INTERNAL_2076b4ec_4_k_cu_b23e1bcc4cuda3std6ranges3__45__cpo9iter_moveE - _ZN34_INTERNAL_2076b4ec_4_k_cu_b23e1bcc4cuda3std6ranges3__45__cpo4prevE)
_ZN34_INTERNAL_2076b4ec_4_k_cu_b23e1bcc4cuda3std6ranges3__45__cpo4prevE:
	.zero		1
	.type		_ZN34_INTERNAL_2076b4ec_4_k_cu_b23e1bcc4cuda3std6ranges3__45__cpo9iter_moveE,@object
	.size		_ZN34_INTERNAL_2076b4ec_4_k_cu_b23e1bcc4cuda3std6ranges3__45__cpo9iter_moveE,(_ZN34_INTERNAL_2076b4ec_4_k_cu_b23e1bcc6thrust24THRUST_300001_SM_1000_NS6system6detail10sequential3seqE - _ZN34_INTERNAL_2076b4ec_4_k_cu_b23e1bcc4cuda3std6ranges3__45__cpo9iter_moveE)
_ZN34_INTERNAL_2076b4ec_4_k_cu_b23e1bcc4cuda3std6ranges3__45__cpo9iter_moveE:
	.zero		1
	.type		_ZN34_INTERNAL_2076b4ec_4_k_cu_b23e1bcc6thrust24THRUST_300001_SM_1000_NS6system6detail10sequential3seqE,@object
	.size		_ZN34_INTERNAL_2076b4ec_4_k_cu_b23e1bcc6thrust24THRUST_300001_SM_1000_NS6system6detail10sequential3seqE,(_ZN34_INTERNAL_2076b4ec_4_k_cu_b23e1bcc6thrust24THRUST_300001_SM_1000_NS12placeholders2_9E - _ZN34_INTERNAL_2076b4ec_4_k_cu_b23e1bcc6thrust24THRUST_300001_SM_1000_NS6system6detail10sequential3seqE)
_ZN34_INTERNAL_2076b4ec_4_k_cu_b23e1bcc6thrust24THRUST_300001_SM_1000_NS6system6detail10sequential3seqE:
	.zero		1
	.type		_ZN34_INTERNAL_2076b4ec_4_k_cu_b23e1bcc6thrust24THRUST_300001_SM_1000_NS12placeholders2_9E,@object
	.size		_ZN34_INTERNAL_2076b4ec_4_k_cu_b23e1bcc6thrust24THRUST_300001_SM_1000_NS12placeholders2_9E,(_ZN34_INTERNAL_2076b4ec_4_k_cu_b23e1bcc4cuda3std3__419piecewise_constructE - _ZN34_INTERNAL_2076b4ec_4_k_cu_b23e1bcc6thrust24THRUST_300001_SM_1000_NS12placeholders2_9E)
_ZN34_INTERNAL_2076b4ec_4_k_cu_b23e1bcc6thrust24THRUST_300001_SM_1000_NS12placeholders2_9E:
	.zero		1
	.type		_ZN34_INTERNAL_2076b4ec_4_k_cu_b23e1bcc4cuda3std3__419piecewise_constructE,@object
	.size		_ZN34_INTERNAL_2076b4ec_4_k_cu_b23e1bcc4cuda3std3__419piecewise_constructE,(_ZN34_INTERNAL_2076b4ec_4_k_cu_b23e1bcc4cuda3std6ranges3__45__cpo5cdataE - _ZN34_INTERNAL_2076b4ec_4_k_cu_b23e1bcc4cuda3std3__419piecewise_constructE)
_ZN34_INTERNAL_2076b4ec_4_k_cu_b23e1bcc4cuda3std3__419piecewise_constructE:
	.zero		1
	.type		_ZN34_INTERNAL_2076b4ec_4_k_cu_b23e1bcc4cuda3std6ranges3__45__cpo5cdataE,@object
	.size		_ZN34_INTERNAL_2076b4ec_4_k_cu_b23e1bcc4cuda3std6ranges3__45__cpo5cdataE,(_ZN34_INTERNAL_2076b4ec_4_k_cu_b23e1bcc6thrust24THRUST_300001_SM_1000_NS12placeholders2_1E - _ZN34_INTERNAL_2076b4ec_4_k_cu_b23e1bcc4cuda3std6ranges3__45__cpo5cdataE)
_ZN34_INTERNAL_2076b4ec_4_k_cu_b23e1bcc4cuda3std6ranges3__45__cpo5cdataE:
	.zero		1
	.type		_ZN34_INTERNAL_2076b4ec_4_k_cu_b23e1bcc6thrust24THRUST_300001_SM_1000_NS12placeholders2_1E,@object
	.size		_ZN34_INTERNAL_2076b4ec_4_k_cu_b23e1bcc6thrust24THRUST_300001_SM_1000_NS12placeholders2_1E,(_ZN34_INTERNAL_2076b4ec_4_k_cu_b23e1bcc4cuda3std3__45__cpo3endE - _ZN34_INTERNAL_2076b4ec_4_k_cu_b23e1bcc6thrust24THRUST_300001_SM_1000_NS12placeholders2_1E)
_ZN34_INTERNAL_2076b4ec_4_k_cu_b23e1bcc6thrust24THRUST_300001_SM_1000_NS12placeholders2_1E:
	.zero		1
	.type		_ZN34_INTERNAL_2076b4ec_4_k_cu_b23e1bcc4cuda3std3__45__cpo3endE,@object
	.size		_ZN34_INTERNAL_2076b4ec_4_k_cu_b23e1bcc4cuda3std3__45__cpo3endE,(_ZN34_INTERNAL_2076b4ec_4_k_cu_b23e1bcc4cuda3std6ranges3__45__cpo3endE - _ZN34_INTERNAL_2076b4ec_4_k_cu_b23e1bcc4cuda3std3__45__cpo3endE)
_ZN34_INTERNAL_2076b4ec_4_k_cu_b23e1bcc4cuda3std3__45__cpo3endE:
	.zero		1
	.type		_ZN34_INTERNAL_2076b4ec_4_k_cu_b23e1bcc4cuda3std6ranges3__45__cpo3endE,@object
	.size		_ZN34_INTERNAL_2076b4ec_4_k_cu_b23e1bcc4cuda3std6ranges3__45__cpo3endE,(_ZN34_INTERNAL_2076b4ec_4_k_cu_b23e1bcc6thrust24THRUST_300001_SM_1000_NS12placeholders2_5E - _ZN34_INTERNAL_2076b4ec_4_k_cu_b23e1bcc4cuda3std6ranges3__45__cpo3endE)
_ZN34_INTERNAL_2076b4ec_4_k_cu_b23e1bcc4cuda3std6ranges3__45__cpo3endE:
	.zero		1
	.type		_ZN34_INTERNAL_2076b4ec_4_k_cu_b23e1bcc6thrust24THRUST_300001_SM_1000_NS12placeholders2_5E,@object
	.size		_ZN34_INTERNAL_2076b4ec_4_k_cu_b23e1bcc6thrust24THRUST_300001_SM_1000_NS12placeholders2_5E,(_ZN34_INTERNAL_2076b4ec_4_k_cu_b23e1bcc4cuda3std3__45__cpo4rendE - _ZN34_INTERNAL_2076b4ec_4_k_cu_b23e1bcc6thrust24THRUST_300001_SM_1000_NS12placeholders2_5E)
_ZN34_INTERNAL_2076b4ec_4_k_cu_b23e1bcc6thrust24THRUST_300001_SM_1000_NS12placeholders2_5E:
	.zero		1
	.type		_ZN34_INTERNAL_2076b4ec_4_k_cu_b23e1bcc4cuda3std3__45__cpo4rendE,@object
	.size		_ZN34_INTERNAL_2076b4ec_4_k_cu_b23e1bcc4cuda3std3__45__cpo4rendE,(_ZN34_INTERNAL_2076b4ec_4_k_cu_b23e1bcc4cuda3std6ranges3__45__cpo9iter_swapE - _ZN34_INTERNAL_2076b4ec_4_k_cu_b23e1bcc4cuda3std3__45__cpo4rendE)
_ZN34_INTERNAL_2076b4ec_4_k_cu_b23e1bcc4cuda3std3__45__cpo4rendE:
	.zero		1
	.type		_ZN34_INTERNAL_2076b4ec_4_k_cu_b23e1bcc4cuda3std6ranges3__45__cpo9iter_swapE,@object
	.size		_ZN34_INTERNAL_2076b4ec_4_k_cu_b23e1bcc4cuda3std6ranges3__45__cpo9iter_swapE,(_ZN34_INTERNAL_2076b4ec_4_k_cu_b23e1bcc4cuda3std3__48unexpectE - _ZN34_INTERNAL_2076b4ec_4_k_cu_b23e1bcc4cuda3std6ranges3__45__cpo9iter_swapE)
_ZN34_INTERNAL_2076b4ec_4_k_cu_b23e1bcc4cuda3std6ranges3__45__cpo9iter_swapE:
	.zero		1
	.type		_ZN34_INTERNAL_2076b4ec_4_k_cu_b23e1bcc4cuda3std3__48unexpectE,@object
	.size		_ZN34_INTERNAL_2076b4ec_4_k_cu_b23e1bcc4cuda3std3__48unexpectE,(_ZN34_INTERNAL_2076b4ec_4_k_cu_b23e1bcc6thrust24THRUST_300001_SM_1000_NS8cuda_cub3parE - _ZN34_INTERNAL_2076b4ec_4_k_cu_b23e1bcc4cuda3std3__48unexpectE)
_ZN34_INTERNAL_2076b4ec_4_k_cu_b23e1bcc4cuda3std3__48unexpectE:
	.zero		1
	.type		_ZN34_INTERNAL_2076b4ec_4_k_cu_b23e1bcc6thrust24THRUST_300001_SM_1000_NS8cuda_cub3parE,@object
	.size		_ZN34_INTERNAL_2076b4ec_4_k_cu_b23e1bcc6thrust24THRUST_300001_SM_1000_NS8cuda_cub3parE,(.L_29 - _ZN34_INTERNAL_2076b4ec_4_k_cu_b23e1bcc6thrust24THRUST_300001_SM_1000_NS8cuda_cub3parE)
_ZN34_INTERNAL_2076b4ec_4_k_cu_b23e1bcc6thrust24THRUST_300001_SM_1000_NS8cuda_cub3parE:
	.zero		1
.L_29:


//--------------------- .nv.shared._ZN3cub18CUB_300001_SM_10006detail11scan_by_key25DeviceScanByKeyInitKernelINS0_24ReduceByKeyScanTileStateIiiLb1EEEPimEEvT_T0_PN4cuda3std3__415iterator_traitsIS8_vE10value_typeET1_i --------------------------
	.section	.nv.shared._ZN3cub18CUB_300001_SM_10006detail11scan_by_key25DeviceScanByKeyInitKernelINS0_24ReduceByKeyScanTileStateIiiLb1EEEPimEEvT_T0_PN4cuda3std3__415iterator_traitsIS8_vE10value_typeET1_i,"aw",@nobits
	.sectionflags	@""
	.align	16
	.zero		1024


//--------------------- .nv.shared._ZN3cub18CUB_300001_SM_10006detail11scan_by_key21DeviceScanByKeyKernelINS2_10policy_hubIPiiiN4cuda3std3__44plusIvEEE10Policy1000ES5_S5_S5_NS0_24ReduceByKeyScanTileStateIiiLb1EEENS8_8equal_toIvEESA_ijiiEEvT0_PT9_T1_T2_T3_iT4_T5_T6_T7_ --------------------------
	.section	.nv.shared._ZN3cub18CUB_300001_SM_10006detail11scan_by_key21DeviceScanByKeyKernelINS2_10policy_hubIPiiiN4cuda3std3__44plusIvEEE10Policy1000ES5_S5_S5_NS0_24ReduceByKeyScanTileStateIiiLb1EEENS8_8equal_toIvEESA_ijiiEEvT0_PT9_T1_T2_T3_iT4_T5_T6_T7_,"aw",@nobits
	.sectionflags	@""
	.align	16
.nv.shared._ZN3cub18CUB_300001_SM_10006detail11scan_by_key21DeviceScanByKeyKernelINS2_10policy_hubIPiiiN4cuda3std3__44plusIvEEE10Policy1000ES5_S5_S5_NS0_24ReduceByKeyScanTileStateIiiLb1EEENS8_8equal_toIvEESA_ijiiEEvT0_PT9_T1_T2_T3_iT4_T5_T6_T7_:
	.zero		18960


//--------------------- .nv.shared._ZN3cub18CUB_300001_SM_10006detail11scan_by_key25DeviceScanByKeyInitKernelINS0_24ReduceByKeyScanTileStateIiiLb1EEEPijEEvT_T0_PN4cuda3std3__415iterator_traitsIS8_vE10value_typeET1_i --------------------------
	.section	.nv.shared._ZN3cub18CUB_300001_SM_10006detail11scan_by_key25DeviceScanByKeyInitKernelINS0_24ReduceByKeyScanTileStateIiiLb1EEEPijEEvT_T0_PN4cuda3std3__415iterator_traitsIS8_vE10value_typeET1_i,"aw",@nobits
	.sectionflags	@""
	.align	16
	.zero		1024


//--------------------- .nv.shared._ZN3cub18CUB_300001_SM_10006detail11scan_by_key21DeviceScanByKeyKernelINS2_10policy_hubIPiffN4cuda3std3__44plusIvEEE10Policy1000ES5_PfSD_NS0_24ReduceByKeyScanTileStateIfiLb1EEENS8_8equal_toIvEESA_NS0_8NullTypeEmfiEEvT0_PT9_T1_T2_T3_iT4_T5_T6_T7_ --------------------------
	.section	.nv.shared._ZN3cub18CUB_300001_SM_10006detail11scan_by_key21DeviceScanByKeyKernelINS2_10policy_hubIPiffN4cuda3std3__44plusIvEEE10Policy1000ES5_PfSD_NS0_24ReduceByKeyScanTileStateIfiLb1EEENS8_8equal_toIvEESA_NS0_8NullTypeEmfiEEvT0_PT9_T1_T2_T3_iT4_T5_T6_T7_,"aw",@nobits
	.sectionflags	@""
	.align	16
.nv.shared._ZN3cub18CUB_300001_SM_10006detail11scan_by_key21DeviceScanByKeyKernelINS2_10policy_hubIPiffN4cuda3std3__44plusIvEEE10Policy1000ES5_PfSD_NS0_24ReduceByKeyScanTileStateIfiLb1EEENS8_8equal_toIvEESA_NS0_8NullTypeEmfiEEvT0_PT9_T1_T2_T3_iT4_T5_T6_T7_:
	.zero		18960


//--------------------- .nv.shared._ZN3cub18CUB_300001_SM_10006detail11scan_by_key25DeviceScanByKeyInitKernelINS0_24ReduceByKeyScanTileStateIfiLb1EEEPimEEvT_T0_PN4cuda3std3__415iterator_traitsIS8_vE10value_typeET1_i --------------------------
	.section	.nv.shared._ZN3cub18CUB_300001_SM_10006detail11scan_by_key25DeviceScanByKeyInitKernelINS0_24ReduceByKeyScanTileStateIfiLb1EEEPimEEvT_T0_PN4cuda3std3__415iterator_traitsIS8_vE10value_typeET1_i,"aw",@nobits
	.sectionflags	@""
	.align	16
	.zero		1024


//--------------------- .nv.shared._ZN3cub18CUB_300001_SM_10006detail11scan_by_key21DeviceScanByKeyKernelINS2_10policy_hubIPiffN4cuda3std3__44plusIvEEE10Policy1000ES5_PfSD_NS0_24ReduceByKeyScanTileStateIfiLb1EEENS8_8equal_toIvEESA_NS0_8NullTypeEjfiEEvT0_PT9_T1_T2_T3_iT4_T5_T6_T7_ --------------------------
	.section	.nv.shared._ZN3cub18CUB_300001_SM_10006detail11scan_by_key21DeviceScanByKeyKernelINS2_10policy_hubIPiffN4cuda3std3__44plusIvEEE10Policy1000ES5_PfSD_NS0_24ReduceByKeyScanTileStateIfiLb1EEENS8_8equal_toIvEESA_NS0_8NullTypeEjfiEEvT0_PT9_T1_T2_T3_iT4_T5_T6_T7_,"aw",@nobits
	.sectionflags	@""
	.align	16
.nv.shared._ZN3cub18CUB_300001_SM_10006detail11scan_by_key21DeviceScanByKeyKernelINS2_10policy_hubIPiffN4cuda3std3__44plusIvEEE10Policy1000ES5_PfSD_NS0_24ReduceByKeyScanTileStateIfiLb1EEENS8_8equal_toIvEESA_NS0_8NullTypeEjfiEEvT0_PT9_T1_T2_T3_iT4_T5_T6_T7_:
	.zero		18960


//--------------------- .nv.shared._ZN3cub18CUB_300001_SM_10006detail11scan_by_key25DeviceScanByKeyInitKernelINS0_24ReduceByKeyScanTileStateIfiLb1EEEPijEEvT_T0_PN4cuda3std3__415iterator_traitsIS8_vE10value_typeET1_i --------------------------
	.section	.nv.shared._ZN3cub18CUB_300001_SM_10006detail11scan_by_key25DeviceScanByKeyInitKernelINS0_24ReduceByKeyScanTileStateIfiLb1EEEPijEEvT_T0_PN4cuda3std3__415iterator_traitsIS8_vE10value_typeET1_i,"aw",@nobits
	.sectionflags	@""
	.align	16
	.zero		1024


//--------------------- .nv.shared._ZN3cub18CUB_300001_SM_10006detail11EmptyKernelIvEEvv --------------------------
	.section	.nv.shared._ZN3cub18CUB_300001_SM_10006detail11EmptyKernelIvEEvv,"aw",@nobits
	.sectionflags	@""
	.align	16
	.zero		1024


//--------------------- .nv.shared._ZN6thrust24THRUST_300001_SM_1000_NS8cuda_cub4core6detail13_kernel_agentINS1_15__reduce_by_key16ReduceByKeyAgentIPiPfS7_S8_N4cuda3std3__48equal_toIiEENSB_4plusIfEEPllEEJS7_S8_S7_S8_SG_N3cub18CUB_300001_SM_100024ReduceByKeyScanTileStateIflLb1EEESD_SF_llEEEvDpT0_ --------------------------
	.section	.nv.shared._ZN6thrust24THRUST_300001_SM_1000_NS8cuda_cub4core6detail13_kernel_agentINS1_15__reduce_by_key16ReduceByKeyAgentIPiPfS7_S8_N4cuda3std3__48equal_toIiEENSB_4plusIfEEPllEEJS7_S8_S7_S8_SG_N3cub18CUB_300001_SM_100024ReduceByKeyScanTileStateIflLb1EEESD_SF_llEEEvDpT0_,"aw",@nobits
	.sectionflags	@""
	.align	16
	.zero		1024


//--------------------- .nv.shared._ZN6thrust24THRUST_300001_SM_1000_NS8cuda_cub4core6detail13_kernel_agentINS1_15__reduce_by_key9InitAgentIN3cub18CUB_300001_SM_100024ReduceByKeyScanTileStateIflLb1EEElPlEEJSA_lSB_EEEvDpT0_ --------------------------
	.section	.nv.shared._ZN6thrust24THRUST_300001_SM_1000_NS8cuda_cub4core6detail13_kernel_agentINS1_15__reduce_by_key9InitAgentIN3cub18CUB_300001_SM_100024ReduceByKeyScanTileStateIflLb1EEElPlEEJSA_lSB_EEEvDpT0_,"aw",@nobits
	.sectionflags	@""
	.align	16
	.zero		1024


//--------------------- .nv.shared._ZN6thrust24THRUST_300001_SM_1000_NS8cuda_cub4core6detail13_kernel_agentINS1_15__reduce_by_key16ReduceByKeyAgentIPiPfS7_S8_N4cuda3std3__48equal_toIiEENSB_4plusIfEES7_iEEJS7_S8_S7_S8_S7_N3cub18CUB_300001_SM_100024ReduceByKeyScanTileStateIfiLb1EEESD_SF_iiEEEvDpT0_ --------------------------
	.section	.nv.shared._ZN6thrust24THRUST_300001_SM_1000_NS8cuda_cub4core6detail13_kernel_agentINS1_15__reduce_by_key16ReduceByKeyAgentIPiPfS7_S8_N4cuda3std3__48equal_toIiEENSB_4plusIfEES7_iEEJS7_S8_S7_S8_S7_N3cub18CUB_300001_SM_100024ReduceByKeyScanTileStateIfiLb1EEESD_SF_iiEEEvDpT0_,"aw",@nobits
	.sectionflags	@""
	.align	16
	.zero		1024


//--------------------- .nv.shared._ZN6thrust24THRUST_300001_SM_1000_NS8cuda_cub4core6detail13_kernel_agentINS1_15__reduce_by_key9InitAgentIN3cub18CUB_300001_SM_100024ReduceByKeyScanTileStateIfiLb1EEEiPiEEJSA_iSB_EEEvDpT0_ --------------------------
	.section	.nv.shared._ZN6thrust24THRUST_300001_SM_1000_NS8cuda_cub4core6detail13_kernel_agentINS1_15__reduce_by_key9InitAgentIN3cub18CUB_300001_SM_100024ReduceByKeyScanTileStateIfiLb1EEEiPiEEJSA_iSB_EEEvDpT0_,"aw",@nobits
	.sectionflags	@""
	.align	16
	.zero		1024


//--------------------- .nv.shared._Z20set_prediction_valueP4nodePfii --------------------------
	.section	.nv.shared._Z20set_prediction_valueP4nodePfii,"aw",@nobits
	.sectionflags	@""
	.align	16
	.zero		1024


//--------------------- .nv.shared._Z35set_key_buffer_for_prediction_valueP4nodePfiP17attribute_id_pairiPiS1_ --------------------------
	.section	.nv.shared._Z35set_key_buffer_for_prediction_valueP4nodePfiP17attribute_id_pairiPiS1_,"aw",@nobits
	.sectionflags	@""
	.align	16
.nv.shared._Z35set_key_buffer_for_prediction_valueP4nodePfiP17attribute_id_pairiPiS1_:
	.zero		1040


//--------------------- .nv.shared._Z10split_nodeP4nodePiiPbP17attribute_id_pairS4_ --------------------------
	.section	.nv.shared._Z10split_nodeP4nodePiiPbP17attribute_id_pairS4_,"aw",@nobits
	.sectionflags	@""
	.align	16
.nv.shared._Z10split_nodeP4nodePiiPbP17attribute_id_pairS4_:
	.zero		1040


//--------------------- .nv.shared._Z17creat_child_nodesP4nodeiPiS1_i --------------------------
	.section	.nv.shared._Z17creat_child_nodesP4nodeiPiS1_i,"aw",@nobits
	.sectionflags	@""
	.align	16
.nv.shared._Z17creat_child_nodesP4nodeiPiS1_i:
	.zero		1056


//--------------------- .nv.shared._Z11set_counterP4nodePfPiS2_iPbP17attribute_id_pair --------------------------
	.section	.nv.shared._Z11set_counterP4nodePfPiS2_iPbP17attribute_id_pair,"aw",@nobits
	.sectionflags	@""
	.align	16
.nv.shared._Z11set_counterP4nodePfPiS2_iPbP17attribute_id_pair:
	.zero		1040


//--------------------- .nv.shared._Z20get_best_split_pointP4nodePfiP17attribute_id_pair --------------------------
	.section	.nv.shared._Z20get_best_split_pointP4nodePfiP17attribute_id_pair,"aw",@nobits
	.sectionflags	@""
	.align	16
.nv.shared._Z20get_best_split_pointP4nodePfiP17attribute_id_pair:
	.zero		1040


//--------------------- .nv.shared._Z8get_gainP4nodePfi --------------------------
	.section	.nv.shared._Z8get_gainP4nodePfi,"aw",@nobits
	.sectionflags	@""
	.align	16
.nv.shared._Z8get_gainP4nodePfi:
	.zero		1040


//--------------------- .nv.shared._Z15set_key_segmentP4nodePii --------------------------
	.section	.nv.shared._Z15set_key_segmentP4nodePii,"aw",@nobits
	.sectionflags	@""
	.align	16
.nv.shared._Z15set_key_segmentP4nodePii:
	.zero		1040


//--------------------- .nv.shared._Z12get_gradientP4nodeP17attribute_id_pairPfS3_i --------------------------
	.section	.nv.shared._Z12get_gradientP4nodeP17attribute_id_pairPfS3_i,"aw",@nobits
	.sectionflags	@""
	.align	16
.nv.shared._Z12get_gradientP4nodeP17attribute_id_pairPfS3_i:
	.zero		1040


//--------------------- .nv.constant0._ZN3cub18CUB_300001_SM_10006detail11scan_by_key21DeviceScanByKeyKernelINS2_10policy_hubIPiiiN4cuda3std3__44plusIvEEE10Policy1000ES5_S5_S5_NS0_24ReduceByKeyScanTileStateIiiLb1EEENS8_8equal_toIvEESA_imiiEEvT0_PT9_T1_T2_T3_iT4_T5_T6_T7_ --------------------------
	.section	.nv.constant0._ZN3cub18CUB_300001_SM_10006detail11scan_by_key21DeviceScanByKeyKernelINS2_10policy_hubIPiiiN4cuda3std3__44plusIvEEE10Policy1000ES5_S5_S5_NS0_24ReduceByKeyScanTileStateIiiLb1EEENS8_8equal_toIvEESA_imiiEEvT0_PT9_T1_T2_T3_iT4_T5_T6_T7_,"a",@progbits
	.sectionflags	@""
	.align	4
.nv.constant0._ZN3cub18CUB_300001_SM_10006detail11scan_by_key21DeviceScanByKeyKernelINS2_10policy_hubIPiiiN4cuda3std3__44plusIvEEE10Policy1000ES5_S5_S5_NS0_24ReduceByKeyScanTileStateIiiLb1EEENS8_8equal_toIvEESA_imiiEEvT0_PT9_T1_T2_T3_iT4_T5_T6_T7_:
	.zero		960


//--------------------- .nv.constant0._ZN3cub18CUB_300001_SM_10006detail11scan_by_key25DeviceScanByKeyInitKernelINS0_24ReduceByKeyScanTileStateIiiLb1EEEPimEEvT_T0_PN4cuda3std3__415iterator_traitsIS8_vE10value_typeET1_i --------------------------
	.section	.nv.constant0._ZN3cub18CUB_300001_SM_10006detail11scan_by_key25DeviceScanByKeyInitKernelINS0_24ReduceByKeyScanTileStateIiiLb1EEEPimEEvT_T0_PN4cuda3std3__415iterator_traitsIS8_vE10value_typeET1_i,"a",@progbits
	.sectionflags	@""
	.align	4
.nv.constant0._ZN3cub18CUB_300001_SM_10006detail11scan_by_key25DeviceScanByKeyInitKernelINS0_24ReduceByKeyScanTileStateIiiLb1EEEPimEEvT_T0_PN4cuda3std3__415iterator_traitsIS8_vE10value_typeET1_i:
	.zero		932


//--------------------- .nv.constant0._ZN3cub18CUB_300001_SM_10006detail11scan_by_key21DeviceScanByKeyKernelINS2_10policy_hubIPiiiN4cuda3std3__44plusIvEEE10Policy1000ES5_S5_S5_NS0_24ReduceByKeyScanTileStateIiiLb1EEENS8_8equal_toIvEESA_ijiiEEvT0_PT9_T1_T2_T3_iT4_T5_T6_T7_ --------------------------
	.section	.nv.constant0._ZN3cub18CUB_300001_SM_10006detail11scan_by_key21DeviceScanByKeyKernelINS2_10policy_hubIPiiiN4cuda3std3__44plusIvEEE10Policy1000ES5_S5_S5_NS0_24ReduceByKeyScanTileStateIiiLb1EEENS8_8equal_toIvEESA_ijiiEEvT0_PT9_T1_T2_T3_iT4_T5_T6_T7_,"a",@progbits
	.sectionflags	@""
	.align	4
.nv.constant0._ZN3cub18CUB_300001_SM_10006detail11scan_by_key21DeviceScanByKeyKernelINS2_10policy_hubIPiiiN4cuda3std3__44plusIvEEE10Policy1000ES5_S5_S5_NS0_24ReduceByKeyScanTileStateIiiLb1EEENS8_8equal_toIvEESA_ijiiEEvT0_PT9_T1_T2_T3_iT4_T5_T6_T7_:
	.zero		952


//--------------------- .nv.constant0._ZN3cub18CUB_300001_SM_10006detail11scan_by_key25DeviceScanByKeyInitKernelINS0_24ReduceByKeyScanTileStateIiiLb1EEEPijEEvT_T0_PN4cuda3std3__415iterator_traitsIS8_vE10value_typeET1_i --------------------------
	.section	.nv.constant0._ZN3cub18CUB_300001_SM_10006detail11scan_by_key25DeviceScanByKeyInitKernelINS0_24ReduceByKeyScanTileStateIiiLb1EEEPijEEvT_T0_PN4cuda3std3__415iterator_traitsIS8_vE10value_typeET1_i,"a",@progbits
	.sectionflags	@""
	.align	4
.nv.constant0._ZN3cub18CUB_300001_SM_10006detail11scan_by_key25DeviceScanByKeyInitKernelINS0_24ReduceByKeyScanTileStateIiiLb1EEEPijEEvT_T0_PN4cuda3std3__415iterator_traitsIS8_vE10value_typeET1_i:
	.zero		928


//--------------------- .nv.constant0._ZN3cub18CUB_300001_SM_10006detail11scan_by_key21DeviceScanByKeyKernelINS2_10policy_hubIPiffN4cuda3std3__44plusIvEEE10Policy1000ES5_PfSD_NS0_24ReduceByKeyScanTileStateIfiLb1EEENS8_8equal_toIvEESA_NS0_8NullTypeEmfiEEvT0_PT9_T1_T2_T3_iT4_T5_T6_T7_ --------------------------
	.section	.nv.constant0._ZN3cub18CUB_300001_SM_10006detail11scan_by_key21DeviceScanByKeyKernelINS2_10policy_hubIPiffN4cuda3std3__44plusIvEEE10Policy1000ES5_PfSD_NS0_24ReduceByKeyScanTileStateIfiLb1EEENS8_8equal_toIvEESA_NS0_8NullTypeEmfiEEvT0_PT9_T1_T2_T3_iT4_T5_T6_T7_,"a",@progbits
	.sectionflags	@""
	.align	4
.nv.constant0._ZN3cub18CUB_300001_SM_10006detail11scan_by_key21DeviceScanByKeyKernelINS2_10policy_hubIPiffN4cuda3std3__44plusIvEEE10Policy1000ES5_PfSD_NS0_24ReduceByKeyScanTileStateIfiLb1EEENS8_8equal_toIvEESA_NS0_8NullTypeEmfiEEvT0_PT9_T1_T2_T3_iT4_T5_T6_T7_:
	.zero		952


//--------------------- .nv.constant0._ZN3cub18CUB_300001_SM_10006detail11scan_by_key25DeviceScanByKeyInitKernelINS0_24ReduceByKeyScanTileStateIfiLb1EEEPimEEvT_T0_PN4cuda3std3__415iterator_traitsIS8_vE10value_typeET1_i --------------------------
	.section	.nv.constant0._ZN3cub18CUB_300001_SM_10006detail11scan_by_key25DeviceScanByKeyInitKernelINS0_24ReduceByKeyScanTileStateIfiLb1EEEPimEEvT_T0_PN4cuda3std3__415iterator_traitsIS8_vE10value_typeET1_i,"a",@progbits
	.sectionflags	@""
	.align	4
.nv.constant0._ZN3cub18CUB_300001_SM_10006detail11scan_by_key25DeviceScanByKeyInitKernelINS0_24ReduceByKeyScanTileStateIfiLb1EEEPimEEvT_T0_PN4cuda3std3__415iterator_traitsIS8_vE10value_typeET1_i:
	.zero		932


//--------------------- .nv.constant0._ZN3cub18CUB_300001_SM_10006detail11scan_by_key21DeviceScanByKeyKernelINS2_10policy_hubIPiffN4cuda3std3__44plusIvEEE10Policy1000ES5_PfSD_NS0_24ReduceByKeyScanTileStateIfiLb1EEENS8_8equal_toIvEESA_NS0_8NullTypeEjfiEEvT0_PT9_T1_T2_T3_iT4_T5_T6_T7_ --------------------------
	.section	.nv.constant0._ZN3cub18CUB_300001_SM_10006detail11scan_by_key21DeviceScanByKeyKernelINS2_10policy_hubIPiffN4cuda3std3__44plusIvEEE10Policy1000ES5_PfSD_NS0_24ReduceByKeyScanTileStateIfiLb1EEENS8_8equal_toIvEESA_NS0_8NullTypeEjfiEEvT0_PT9_T1_T2_T3_iT4_T5_T6_T7_,"a",@progbits
	.sectionflags	@""
	.align	4
.nv.constant0._ZN3cub18CUB_300001_SM_10006detail11scan_by_key21DeviceScanByKeyKernelINS2_10policy_hubIPiffN4cuda3std3__44plusIvEEE10Policy1000ES5_PfSD_NS0_24ReduceByKeyScanTileStateIfiLb1EEENS8_8equal_toIvEESA_NS0_8NullTypeEjfiEEvT0_PT9_T1_T2_T3_iT4_T5_T6_T7_:
	.zero		948


//--------------------- .nv.constant0._ZN3cub18CUB_300001_SM_10006detail11scan_by_key25DeviceScanByKeyInitKernelINS0_24ReduceByKeyScanTileStateIfiLb1EEEPijEEvT_T0_PN4cuda3std3__415iterator_traitsIS8_vE10value_typeET1_i --------------------------
	.section	.nv.constant0._ZN3cub18CUB_300001_SM_10006detail11scan_by_key25DeviceScanByKeyInitKernelINS0_24ReduceByKeyScanTileStateIfiLb1EEEPijEEvT_T0_PN4cuda3std3__415iterator_traitsIS8_vE10value_typeET1_i,"a",@progbits
	.sectionflags	@""
	.align	4
.nv.constant0._ZN3cub18CUB_300001_SM_10006detail11scan_by_key25DeviceScanByKeyInitKernelINS0_24ReduceByKeyScanTileStateIfiLb1EEEPijEEvT_T0_PN4cuda3std3__415iterator_traitsIS8_vE10value_typeET1_i:
	.zero		928


//--------------------- .nv.constant0._ZN3cub18CUB_300001_SM_10006detail11EmptyKernelIvEEvv --------------------------
	.section	.nv.constant0._ZN3cub18CUB_300001_SM_10006detail11EmptyKernelIvEEvv,"a",@progbits
	.sectionflags	@""
	.align	4
.nv.constant0._ZN3cub18CUB_300001_SM_10006detail11EmptyKernelIvEEvv:
	.zero		896


//--------------------- .nv.constant0._ZN6thrust24THRUST_300001_SM_1000_NS8cuda_cub4core6detail13_kernel_agentINS1_15__reduce_by_key16ReduceByKeyAgentIPiPfS7_S8_N4cuda3std3__48equal_toIiEENSB_4plusIfEEPllEEJS7_S8_S7_S8_SG_N3cub18CUB_300001_SM_100024ReduceByKeyScanTileStateIflLb1EEESD_SF_llEEEvDpT0_ --------------------------
	.section	.nv.constant0._ZN6thrust24THRUST_300001_SM_1000_NS8cuda_cub4core6detail13_kernel_agentINS1_15__reduce_by_key16ReduceByKeyAgentIPiPfS7_S8_N4cuda3std3__48equal_toIiEENSB_4plusIfEEPllEEJS7_S8_S7_S8_SG_N3cub18CUB_300001_SM_100024ReduceByKeyScanTileStateIflLb1EEESD_SF_llEEEvDpT0_,"a",@progbits
	.sectionflags	@""
	.align	4
.nv.constant0._ZN6thrust24THRUST_300001_SM_1000_NS8cuda_cub4core6detail13_kernel_agentINS1_15__reduce_by_key16ReduceByKeyAgentIPiPfS7_S8_N4cuda3std3__48equal_toIiEENSB_4plusIfEEPllEEJS7_S8_S7_S8_SG_N3cub18CUB_300001_SM_100024ReduceByKeyScanTileStateIflLb1EEESD_SF_llEEEvDpT0_:
	.zero		968


//--------------------- .nv.constant0._ZN6thrust24THRUST_300001_SM_1000_NS8cuda_cub4core6detail13_kernel_agentINS1_15__reduce_by_key9InitAgentIN3cub18CUB_300001_SM_100024ReduceByKeyScanTileStateIflLb1EEElPlEEJSA_lSB_EEEvDpT0_ --------------------------
	.section	.nv.constant0._ZN6thrust24THRUST_300001_SM_1000_NS8cuda_cub4core6detail13_kernel_agentINS1_15__reduce_by_key9InitAgentIN3cub18CUB_300001_SM_100024ReduceByKeyScanTileStateIflLb1EEElPlEEJSA_lSB_EEEvDpT0_,"a",@progbits
	.sectionflags	@""
	.align	4
.nv.constant0._ZN6thrust24THRUST_300001_SM_1000_NS8cuda_cub4core6detail13_kernel_agentINS1_15__reduce_by_key9InitAgentIN3cub18CUB_300001_SM_100024ReduceByKeyScanTileStateIflLb1EEElPlEEJSA_lSB_EEEvDpT0_:
	.zero		920


//--------------------- .nv.constant0._ZN6thrust24THRUST_300001_SM_1000_NS8cuda_cub4core6detail13_kernel_agentINS1_15__reduce_by_key16ReduceByKeyAgentIPiPfS7_S8_N4cuda3std3__48equal_toIiEENSB_4plusIfEES7_iEEJS7_S8_S7_S8_S7_N3cub18CUB_300001_SM_100024ReduceByKeyScanTileStateIfiLb1EEESD_SF_iiEEEvDpT0_ --------------------------
	.section	.nv.constant0._ZN6thrust24THRUST_300001_SM_1000_NS8cuda_cub4core6detail13_kernel_agentINS1_15__reduce_by_key16ReduceByKeyAgentIPiPfS7_S8_N4cuda3std3__48equal_toIiEENSB_4plusIfEES7_iEEJS7_S8_S7_S8_S7_N3cub18CUB_300001_SM_100024ReduceByKeyScanTileStateIfiLb1EEESD_SF_iiEEEvDpT0_,"a",@progbits
	.sectionflags	@""
	.align	4
.nv.constant0._ZN6thrust24THRUST_300001_SM_1000_NS8cuda_cub4core6detail13_kernel_agentINS1_15__reduce_by_key16ReduceByKeyAgentIPiPfS7_S8_N4cuda3std3__48equal_toIiEENSB_4plusIfEES7_iEEJS7_S8_S7_S8_S7_N3cub18CUB_300001_SM_100024ReduceByKeyScanTileStateIfiLb1EEESD_SF_iiEEEvDpT0_:
	.zero		956


//--------------------- .nv.constant0._ZN6thrust24THRUST_300001_SM_1000_NS8cuda_cub4core6detail13_kernel_agentINS1_15__reduce_by_key9InitAgentIN3cub18CUB_300001_SM_100024ReduceByKeyScanTileStateIfiLb1EEEiPiEEJSA_iSB_EEEvDpT0_ --------------------------
	.section	.nv.constant0._ZN6thrust24THRUST_300001_SM_1000_NS8cuda_cub4core6detail13_kernel_agentINS1_15__reduce_by_key9InitAgentIN3cub18CUB_300001_SM_100024ReduceByKeyScanTileStateIfiLb1EEEiPiEEJSA_iSB_EEEvDpT0_,"a",@progbits
	.sectionflags	@""
	.align	4
.nv.constant0._ZN6thrust24THRUST_300001_SM_1000_NS8cuda_cub4core6detail13_kernel_agentINS1_15__reduce_by_key9InitAgentIN3cub18CUB_300001_SM_100024ReduceByKeyScanTileStateIfiLb1EEEiPiEEJSA_iSB_EEEvDpT0_:
	.zero		920


//--------------------- .nv.constant0._Z20set_prediction_valueP4nodePfii --------------------------
	.section	.nv.constant0._Z20set_prediction_valueP4nodePfii,"a",@progbits
	.sectionflags	@""
	.align	4
.nv.constant0._Z20set_prediction_valueP4nodePfii:
	.zero		920


//--------------------- .nv.constant0._Z35set_key_buffer_for_prediction_valueP4nodePfiP17attribute_id_pairiPiS1_ --------------------------
	.section	.nv.constant0._Z35set_key_buffer_for_prediction_valueP4nodePfiP17attribute_id_pairiPiS1_,"a",@progbits
	.sectionflags	@""
	.align	4
.nv.constant0._Z35set_key_buffer_for_prediction_valueP4nodePfiP17attribute_id_pairiPiS1_:
	.zero		952


//--------------------- .nv.constant0._Z10split_nodeP4nodePiiPbP17attribute_id_pairS4_ --------------------------
	.section	.nv.constant0._Z10split_nodeP4nodePiiPbP17attribute_id_pairS4_,"a",@progbits
	.sectionflags	@""
	.align	4
.nv.constant0._Z10split_nodeP4nodePiiPbP17attribute_id_pairS4_:
	.zero		944


//--------------------- .nv.constant0._Z17creat_child_nodesP4nodeiPiS1_i --------------------------
	.section	.nv.constant0._Z17creat_child_nodesP4nodeiPiS1_i,"a",@progbits
	.sectionflags	@""
	.align	4
.nv.constant0._Z17creat_child_nodesP4nodeiPiS1_i:
	.zero		932


//--------------------- .nv.constant0._Z11set_counterP4nodePfPiS2_iPbP17attribute_id_pair --------------------------
	.section	.nv.constant0._Z11set_counterP4nodePfPiS2_iPbP17attribute_id_pair,"a",@progbits
	.sectionflags	@""
	.align	4
.nv.constant0._Z11set_counterP4nodePfPiS2_iPbP17attribute_id_pair:
	.zero		952


//--------------------- .nv.constant0._Z20get_best_split_pointP4nodePfiP17attribute_id_pair --------------------------
	.section	.nv.constant0._Z20get_best_split_pointP4nodePfiP17attribute_id_pair,"a",@progbits
	.sectionflags	@""
	.align	4
.nv.constant0._Z20get_best_split_pointP4nodePfiP17attribute_id_pair:
	.zero		928


//--------------------- .nv.constant0._Z8get_gainP4nodePfi --------------------------
	.section	.nv.constant0._Z8get_gainP4nodePfi,"a",@progbits
	.sectionflags	@""
	.align	4
.nv.constant0._Z8get_gainP4nodePfi:
	.zero		916


//--------------------- .nv.constant0._Z15set_key_segmentP4nodePii --------------------------
	.section	.nv.constant0._Z15set_key_segmentP4nodePii,"a",@progbits
	.sectionflags	@""
	.align	4
.nv.constant0._Z15set_key_segmentP4nodePii:
	.zero		916


//--------------------- .nv.constant0._Z12get_gradientP4nodeP17attribute_id_pairPfS3_i --------------------------
	.section	.nv.constant0._Z12get_gradientP4nodeP17attribute_id_pairPfS3_i,"a",@progbits
	.sectionflags	@""
	.align	4
.nv.constant0._Z12get_gradientP4nodeP17attribute_id_pairPfS3_i:
	.zero		932


//--------------------- SYMBOLS --------------------------

	.type		.nv.reservedSmem.offset0,@object
	.size		.nv.reservedSmem.offset0,0x4
	.type		.nv.reservedSmem.cap,@object
	.size		.nv.reservedSmem.cap,0x4
